	.target	sm_80

	.elftype	@"ET_EXEC"


//--------------------- .note.nv.tkinfo           --------------------------
	.section	.note.nv.tkinfo,"",@"SHT_NOTE"
	.sectionflags	@"SHF_NOTE_NV_TKINFO"
	.tkinfo
        /*0018*/ 	.word	0x00000002
        /*0030*/ 	.string	""
        /*0030*/ 	.string	"ptxas"
        /*0030*/ 	.string	"Cuda compilation tools, release 13.0, V13.0.88"
        /*0030*/ 	.string	"Build cuda_13.0.r13.0/compiler.36424714_0"
        /*0030*/ 	.string	"-v  -suppress-debug-info  -lineinfo  -arch sm_80 "



//--------------------- .note.nv.cuinfo           --------------------------
	.section	.note.nv.cuinfo,"",@"SHT_NOTE"
	.sectionflags	@"SHF_NOTE_NV_CUINFO"
        /*0018*/ 	.short	0x0002
        /*001a*/ 	.short	0x0050
        /*001c*/ 	.short	0x0082
	.zero		2


//--------------------- .nv.info                  --------------------------
	.section	.nv.info,"",@"SHT_CUDA_INFO"
	.align	4


	//----- nvinfo : EIATTR_REGCOUNT
	.align		4
        /*0000*/ 	.byte	0x04, 0x2f
        /*0002*/ 	.short	(.L_1 - .L_0)
	.align		4
.L_0:
        /*0004*/ 	.word	index@(matmul_kernel)
        /*0008*/ 	.word	0x00000020


	//----- nvinfo : EIATTR_FRAME_SIZE
	.align		4
.L_1:
        /*000c*/ 	.byte	0x04, 0x11
        /*000e*/ 	.short	(.L_3 - .L_2)
	.align		4
.L_2:
        /*0010*/ 	.word	index@(matmul_kernel)
        /*0014*/ 	.word	0x00003bd8


	//----- nvinfo : EIATTR_MIN_STACK_SIZE
	.align		4
.L_3:
        /*0018*/ 	.byte	0x04, 0x12
        /*001a*/ 	.short	(.L_5 - .L_4)
	.align		4
.L_4:
        /*001c*/ 	.word	index@(matmul_kernel)
        /*0020*/ 	.word	0x00003bd8
.L_5:


//--------------------- .nv.info.matmul_kernel    --------------------------
	.section	.nv.info.matmul_kernel,"",@"SHT_CUDA_INFO"
	.sectionflags	@""
	.align	4


	//----- nvinfo : EIATTR_CUDA_API_VERSION
	.align		4
        /*0000*/ 	.byte	0x04, 0x37
        /*0002*/ 	.short	(.L_7 - .L_6)
.L_6:
        /*0004*/ 	.word	0x00000082


	//----- nvinfo : EIATTR_SW2861232_WAR
	.align		4
.L_7:
        /*0008*/ 	.byte	0x01, 0x35
	.zero		2


	//----- nvinfo : EIATTR_PARAM_CBANK
	.align		4
        /*000c*/ 	.byte	0x04, 0x0a
        /*000e*/ 	.short	(.L_9 - .L_8)
	.align		4
.L_8:
        /*0010*/ 	.word	index@(.nv.constant0.matmul_kernel)
        /*0014*/ 	.short	0x0160
        /*0016*/ 	.short	0x0050


	//----- nvinfo : EIATTR_CBANK_PARAM_SIZE
	.align		4
.L_9:
        /*0018*/ 	.byte	0x03, 0x19
        /*001a*/ 	.short	0x0050


	//----- nvinfo : EIATTR_KPARAM_INFO
	.align		4
        /*001c*/ 	.byte	0x04, 0x17
        /*001e*/ 	.short	(.L_11 - .L_10)
.L_10:
        /*0020*/ 	.word	0x00000000
        /*0024*/ 	.short	0x000d
        /*0026*/ 	.short	0x0048
        /*0028*/ 	.byte	0x00, 0xf4, 0x21, 0x00


	//----- nvinfo : EIATTR_KPARAM_INFO
	.align		4
.L_11:
        /*002c*/ 	.byte	0x04, 0x17
        /*002e*/ 	.short	(.L_13 - .L_12)
.L_12:
        /*0030*/ 	.word	0x00000000
        /*0034*/ 	.short	0x000c
        /*0036*/ 	.short	0x0040
        /*0038*/ 	.byte	0x00, 0xf4, 0x21, 0x00


	//----- nvinfo : EIATTR_KPARAM_INFO
	.align		4
.L_13:
        /*003c*/ 	.byte	0x04, 0x17
        /*003e*/ 	.short	(.L_15 - .L_14)
.L_14:
        /*0040*/ 	.word	0x00000000
        /*0044*/ 	.short	0x000b
        /*0046*/ 	.short	0x0038
        /*0048*/ 	.byte	0x00, 0xf0, 0x11, 0x00


	//----- nvinfo : EIATTR_KPARAM_INFO
	.align		4
.L_15:
        /*004c*/ 	.byte	0x04, 0x17
        /*004e*/ 	.short	(.L_17 - .L_16)
.L_16:
        /*0050*/ 	.word	0x00000000
        /*0054*/ 	.short	0x000a
        /*0056*/ 	.short	0x0034
        /*0058*/ 	.byte	0x00, 0xf0, 0x11, 0x00


	//----- nvinfo : EIATTR_KPARAM_INFO
	.align		4
.L_17:
        /*005c*/ 	.byte	0x04, 0x17
        /*005e*/ 	.short	(.L_19 - .L_18)
.L_18:
        /*0060*/ 	.word	0x00000000
        /*0064*/ 	.short	0x0009
        /*0066*/ 	.short	0x0030
        /*0068*/ 	.byte	0x00, 0xf0, 0x11, 0x00


	//----- nvinfo : EIATTR_KPARAM_INFO
	.align		4
.L_19:
        /*006c*/ 	.byte	0x04, 0x17
        /*006e*/ 	.short	(.L_21 - .L_20)
.L_20:
        /*0070*/ 	.word	0x00000000
        /*0074*/ 	.short	0x0008
        /*0076*/ 	.short	0x002c
        /*0078*/ 	.byte	0x00, 0xf0, 0x11, 0x00


	//----- nvinfo : EIATTR_KPARAM_INFO
	.align		4
.L_21:
        /*007c*/ 	.byte	0x04, 0x17
        /*007e*/ 	.short	(.L_23 - .L_22)
.L_22:
        /*0080*/ 	.word	0x00000000
        /*0084*/ 	.short	0x0007
        /*0086*/ 	.short	0x0028
        /*0088*/ 	.byte	0x00, 0xf0, 0x11, 0x00


	//----- nvinfo : EIATTR_KPARAM_INFO
	.align		4
.L_23:
        /*008c*/ 	.byte	0x04, 0x17
        /*008e*/ 	.short	(.L_25 - .L_24)
.L_24:
        /*0090*/ 	.word	0x00000000
        /*0094*/ 	.short	0x0006
        /*0096*/ 	.short	0x0024
        /*0098*/ 	.byte	0x00, 0xf0, 0x11, 0x00


	//----- nvinfo : EIATTR_KPARAM_INFO
	.align		4
.L_25:
        /*009c*/ 	.byte	0x04, 0x17
        /*009e*/ 	.short	(.L_27 - .L_26)
.L_26:
        /*00a0*/ 	.word	0x00000000
        /*00a4*/ 	.short	0x0005
        /*00a6*/ 	.short	0x0020
        /*00a8*/ 	.byte	0x00, 0xf0, 0x11, 0x00


	//----- nvinfo : EIATTR_KPARAM_INFO
	.align		4
.L_27:
        /*00ac*/ 	.byte	0x04, 0x17
        /*00ae*/ 	.short	(.L_29 - .L_28)
.L_28:
        /*00b0*/ 	.word	0x00000000
        /*00b4*/ 	.short	0x0004
        /*00b6*/ 	.short	0x001c
        /*00b8*/ 	.byte	0x00, 0xf0, 0x11, 0x00


	//----- nvinfo : EIATTR_KPARAM_INFO
	.align		4
.L_29:
        /*00bc*/ 	.byte	0x04, 0x17
        /*00be*/ 	.short	(.L_31 - .L_30)
.L_30:
        /*00c0*/ 	.word	0x00000000
        /*00c4*/ 	.short	0x0003
        /*00c6*/ 	.short	0x0018
        /*00c8*/ 	.byte	0x00, 0xf0, 0x11, 0x00


	//----- nvinfo : EIATTR_KPARAM_INFO
	.align		4
.L_31:
        /*00cc*/ 	.byte	0x04, 0x17
        /*00ce*/ 	.short	(.L_33 - .L_32)
.L_32:
        /*00d0*/ 	.word	0x00000000
        /*00d4*/ 	.short	0x0002
        /*00d6*/ 	.short	0x0010
        /*00d8*/ 	.byte	0x00, 0xf4, 0x21, 0x00


	//----- nvinfo : EIATTR_KPARAM_INFO
	.align		4
.L_33:
        /*00dc*/ 	.byte	0x04, 0x17
        /*00de*/ 	.short	(.L_35 - .L_34)
.L_34:
        /*00e0*/ 	.word	0x00000000
        /*00e4*/ 	.short	0x0001
        /*00e6*/ 	.short	0x0008
        /*00e8*/ 	.byte	0x00, 0xf4, 0x21, 0x00


	//----- nvinfo : EIATTR_KPARAM_INFO
	.align		4
.L_35:
        /*00ec*/ 	.byte	0x04, 0x17
        /*00ee*/ 	.short	(.L_37 - .L_36)
.L_36:
        /*00f0*/ 	.word	0x00000000
        /*00f4*/ 	.short	0x0000
        /*00f6*/ 	.short	0x0000
        /*00f8*/ 	.byte	0x00, 0xf4, 0x21, 0x00


	//----- nvinfo : EIATTR_MAXREG_COUNT
	.align		4
.L_37:
        /*00fc*/ 	.byte	0x03, 0x1b
        /*00fe*/ 	.short	0x00ff


	//----- nvinfo : EIATTR_NUM_BARRIERS
	.align		4
        /*0100*/ 	.byte	0x02, 0x4c
        /*0102*/ 	.byte	0x01
	.zero		1


	//----- nvinfo : EIATTR_ANNOTATIONS
	.align		4
        /*0104*/ 	.byte	0x04, 0x55
        /*0106*/ 	.short	(.L_39 - .L_38)


	//   ....[0]....
.L_38:
        /*0108*/ 	.word	0x00000001
        /*010c*/ 	.byte	0x10, 0x05, 0x00, 0x00, 0x01, 0x00, 0x00, 0x00, 0x20, 0x05, 0x00, 0x00, 0x01, 0x00, 0x00, 0x00
        /* <DEDUP_REMOVED lines=2139> */
        /*86cc*/ 	.byte	0xe0, 0xb7, 0x01, 0x00


	//----- nvinfo : EIATTR_MERCURY_ISA_VERSION
	.align		4
.L_39:
        /*86d0*/ 	.byte	0x03, 0x5f
        /*86d2*/ 	.short	0x0000


	//----- nvinfo : EIATTR_EXIT_INSTR_OFFSETS
	.align		4
        /*86d4*/ 	.byte	0x04, 0x1c
        /*86d6*/ 	.short	(.L_41 - .L_40)


	//   ....[0]....
.L_40:
        /*86d8*/ 	.word	0x00058a40


	//   ....[1]....
        /*86dc*/ 	.word	0x00058a70


	//----- nvinfo : EIATTR_REQNTID
	.align		4
.L_41:
        /*86e0*/ 	.byte	0x04, 0x10
        /*86e2*/ 	.short	(.L_43 - .L_42)
.L_42:
        /*86e4*/ 	.word	0x00000100
        /*86e8*/ 	.word	0x00000001
        /*86ec*/ 	.word	0x00000001
.L_43:


//--------------------- .nv.callgraph             --------------------------
	.section	.nv.callgraph,"",@"SHT_CUDA_CALLGRAPH"
	.align	4
	.sectionentsize	8
	.align		4
        /*0000*/ 	.word	0x00000000
	.align		4
        /*0004*/ 	.word	0xffffffff
	.align		4
        /*0008*/ 	.word	0x00000000
	.align		4
        /*000c*/ 	.word	0xfffffffe
	.align		4
        /*0010*/ 	.word	0x00000000
	.align		4
        /*0014*/ 	.word	0xfffffffd
	.align		4
        /*0018*/ 	.word	0x00000000
	.align		4
        /*001c*/ 	.word	0xfffffffc


//--------------------- .nv.rel.action            --------------------------
	.section	.nv.rel.action,"",@"SHT_CUDA_RELOCINFO"
	.align	8
	.sectionentsize	8
        /*0000*/ 	.byte	0x73, 0x00, 0x00, 0x00, 0x00, 0x00, 0x00, 0x00, 0x00, 0x00, 0x00, 0x11, 0x25, 0x00, 0x05, 0x36


//--------------------- .nv.constant0.matmul_kernel --------------------------
	.section	.nv.constant0.matmul_kernel,"a",@progbits
	.sectionflags	@""
	.align	4
.nv.constant0.matmul_kernel:
	.zero		432


//--------------------- .text.matmul_kernel       --------------------------
	.section	.text.matmul_kernel,"ax",@progbits
	.sectioninfo	@"SHI_REGISTERS=32"
	.align	128
        .global         matmul_kernel
        .type           matmul_kernel,@function
        .size           matmul_kernel,(.L_x_5 - matmul_kernel)
        .other          matmul_kernel,@"STO_CUDA_ENTRY STV_DEFAULT"
matmul_kernel:
.text.matmul_kernel:
[----:B------:R-:W-:-:S03]  /*0000*/  IMAD.MOV.U32 R1, RZ, RZ, c[0x0][0x28] ;  /* 0x00000a00ff017624 */ /* 0x000fc600078e00ff */
[----:B------:R-:W-:Y:S01]  /*0010*/  IMAD.MOV.U32 R6, RZ, RZ, 0x1ff ;  /* 0x000001ffff067424 */ /* 0x000fe200078e00ff */
[----:B------:R-:W0:Y:S01]  /*0020*/  S2R R28, SR_TID.X ;  /* 0x00000000001c7919 */ /* 0x000e220000002100 */
[----:B------:R-:W-:Y:S01]  /*0030*/  IADD3 R1, R1, -0x3bd8, RZ ;  /* 0xffffc42801017810 */ /* 0x000fe20007ffe0ff */
[----:B------:R-:W-:Y:S01]  /*0040*/  ULDC.64 UR4, c[0x0][0x118] ;  /* 0x0000460000047ab9 */ /* 0x000fe20000000a00 */
[----:B------:R-:W-:Y:S01]  /*0050*/  IMAD.MOV.U32 R29, RZ, RZ, c[0x0][0x180] ;  /* 0x00006000ff1d7624 */ /* 0x000fe200078e00ff */
[----:B------:R-:W-:-:S04]  /*0060*/  IADD3 R0, R6, c[0x0][0x17c], RZ ;  /* 0x00005f0006007a10 */ /* 0x000fc80007ffe0ff */
[----:B------:R-:W-:-:S04]  /*0070*/  SHF.R.S32.HI R3, RZ, 0x1f, R0 ;  /* 0x0000001fff037819 */ /* 0x000fc80000011400 */
[----:B------:R-:W-:-:S04]  /*0080*/  LEA.HI R3, R3, R0, RZ, 0x9 ;  /* 0x0000000003037211 */ /* 0x000fc800078f48ff */
[----:B------:R-:W-:Y:S02]  /*0090*/  SHF.R.S32.HI R0, RZ, 0x9, R3 ;  /* 0x00000009ff007819 */ /* 0x000fe40000011403 */
[----:B------:R-:W1:Y:S03]  /*00a0*/  S2R R3, SR_CTAID.X ;  /* 0x0000000000037919 */ /* 0x000e660000002500 */
[----:B------:R-:W-:Y:S01]  /*00b0*/  IMAD.SHL.U32 R0, R0, 0x8, RZ ;  /* 0x0000000800007824 */ /* 0x000fe200078e00ff */
[----:B0-----:R-:W-:-:S04]  /*00c0*/  LOP3.LUT R12, R28, 0xff, RZ, 0xc0, !PT ;  /* 0x000000ff1c0c7812 */ /* 0x001fc800078ec0ff */
[-C--:B------:R-:W-:Y:S02]  /*00d0*/  IABS R7, R0.reuse ;  /* 0x0000000000077213 */ /* 0x080fe40000000000 */
[----:B------:R-:W-:Y:S02]  /*00e0*/  IABS R11, R0 ;  /* 0x00000000000b7213 */ /* 0x000fe40000000000 */
[----:B------:R-:W0:Y:S01]  /*00f0*/  I2F.RP R2, R7 ;  /* 0x0000000700027306 */ /* 0x000e220000209400 */
[----:B-1----:R-:W-:-:S07]  /*0100*/  IABS R10, R3 ;  /* 0x00000003000a7213 */ /* 0x002fce0000000000 */
[----:B0-----:R-:W0:Y:S02]  /*0110*/  MUFU.RCP R2, R2 ;  /* 0x0000000200027308 */ /* 0x001e240000001000 */
[----:B0-----:R-:W-:Y:S01]  /*0120*/  IADD3 R4, R2, 0xffffffe, RZ ;  /* 0x0ffffffe02047810 */ /* 0x001fe20007ffe0ff */
[----:B------:R-:W-:-:S05]  /*0130*/  IMAD.MOV R2, RZ, RZ, -R11 ;  /* 0x000000ffff027224 */ /* 0x000fca00078e0a0b */
[----:B------:R0:W1:Y:S02]  /*0140*/  F2I.FTZ.U32.TRUNC.NTZ R5, R4 ;  /* 0x0000000400057305 */ /* 0x000064000021f000 */
[----:B0-----:R-:W-:Y:S02]  /*0150*/  IMAD.MOV.U32 R4, RZ, RZ, RZ ;  /* 0x000000ffff047224 */ /* 0x001fe400078e00ff */
[----:B-1----:R-:W-:-:S04]  /*0160*/  IMAD.MOV R8, RZ, RZ, -R5 ;  /* 0x000000ffff087224 */ /* 0x002fc800078e0a05 */
[----:B------:R-:W-:Y:S02]  /*0170*/  IMAD R9, R8, R7, RZ ;  /* 0x0000000708097224 */ /* 0x000fe400078e02ff */
[----:B------:R-:W-:Y:S02]  /*0180*/  IMAD.MOV.U32 R8, RZ, RZ, R10 ;  /* 0x000000ffff087224 */ /* 0x000fe400078e000a */
[----:B------:R-:W-:-:S06]  /*0190*/  IMAD.HI.U32 R5, R5, R9, R4 ;  /* 0x0000000905057227 */ /* 0x000fcc00078e0004 */
[----:B------:R-:W-:-:S04]  /*01a0*/  IMAD.HI.U32 R5, R5, R8, RZ ;  /* 0x0000000805057227 */ /* 0x000fc800078e00ff */
[----:B------:R-:W-:-:S05]  /*01b0*/  IMAD R2, R5, R2, R8 ;  /* 0x0000000205027224 */ /* 0x000fca00078e0208 */
[----:B------:R-:W-:-:S13]  /*01c0*/  ISETP.GT.U32.AND P1, PT, R7, R2, PT ;  /* 0x000000020700720c */ /* 0x000fda0003f24070 */
[----:B------:R-:W-:Y:S01]  /*01d0*/  @!P1 IMAD.IADD R2, R2, 0x1, -R7 ;  /* 0x0000000102029824 */ /* 0x000fe200078e0a07 */
[----:B------:R-:W-:Y:S02]  /*01e0*/  @!P1 IADD3 R5, R5, 0x1, RZ ;  /* 0x0000000105059810 */ /* 0x000fe40007ffe0ff */
[----:B------:R-:W-:Y:S02]  /*01f0*/  ISETP.NE.AND P1, PT, R0, RZ, PT ;  /* 0x000000ff0000720c */ /* 0x000fe40003f25270 */
[----:B------:R-:W-:Y:S02]  /*0200*/  ISETP.GE.U32.AND P0, PT, R2, R7, PT ;  /* 0x000000070200720c */ /* 0x000fe40003f06070 */
[----:B------:R-:W-:-:S04]  /*0210*/  LOP3.LUT R2, R3, R0, RZ, 0x3c, !PT ;  /* 0x0000000003027212 */ /* 0x000fc800078e3cff */
[----:B------:R-:W-:Y:S02]  /*0220*/  ISETP.GE.AND P2, PT, R2, RZ, PT ;  /* 0x000000ff0200720c */ /* 0x000fe40003f46270 */
[----:B------:R-:W-:-:S05]  /*0230*/  IADD3 R2, R6, c[0x0][0x178], RZ ;  /* 0x00005e0006027a10 */ /* 0x000fca0007ffe0ff */
[----:B------:R-:W-:-:S05]  /*0240*/  @P0 IADD3 R5, R5, 0x1, RZ ;  /* 0x0000000105050810 */ /* 0x000fca0007ffe0ff */
[----:B------:R-:W-:Y:S01]  /*0250*/  IMAD.MOV.U32 R4, RZ, RZ, R5 ;  /* 0x000000ffff047224 */ /* 0x000fe200078e0005 */
[----:B------:R-:W-:-:S03]  /*0260*/  SHF.R.S32.HI R5, RZ, 0x1f, R2 ;  /* 0x0000001fff057819 */ /* 0x000fc60000011402 */
[----:B------:R-:W-:Y:S01]  /*0270*/  @!P2 IMAD.MOV R4, RZ, RZ, -R4 ;  /* 0x000000ffff04a224 */ /* 0x000fe200078e0a04 */
[----:B------:R-:W-:Y:S02]  /*0280*/  @!P1 LOP3.LUT R4, RZ, R0, RZ, 0x33, !PT ;  /* 0x00000000ff049212 */ /* 0x000fe400078e33ff */
[----:B------:R-:W-:-:S03]  /*0290*/  LEA.HI R5, R5, R2, RZ, 0x9 ;  /* 0x0000000205057211 */ /* 0x000fc600078f48ff */
[----:B------:R-:W-:Y:S02]  /*02a0*/  IMAD.SHL.U32 R2, R4, 0x8, RZ ;  /* 0x0000000804027824 */ /* 0x000fe400078e00ff */
[----:B------:R-:W-:-:S03]  /*02b0*/  IMAD.MOV R4, RZ, RZ, -R4 ;  /* 0x000000ffff047224 */ /* 0x000fc600078e0a04 */
[----:B------:R-:W-:Y:S01]  /*02c0*/  LEA.HI.SX32 R5, R5, -R2, 0x17 ;  /* 0x8000000205057211 */ /* 0x000fe200078fbaff */
[----:B------:R-:W-:Y:S02]  /*02d0*/  IMAD R13, R0, R4, R3 ;  /* 0x00000004000d7224 */ /* 0x000fe400078e0203 */
[----:B------:R-:W-:Y:S01]  /*02e0*/  IMAD.MOV.U32 R4, RZ, RZ, RZ ;  /* 0x000000ffff047224 */ /* 0x000fe200078e00ff */
[----:B------:R-:W-:Y:S02]  /*02f0*/  IMNMX R6, R5, 0x8, PT ;  /* 0x0000000805067817 */ /* 0x000fe40003800200 */
[----:B------:R-:W-:Y:S02]  /*0300*/  IABS R11, R13 ;  /* 0x0000000d000b7213 */ /* 0x000fe40000000000 */
[----:B------:R-:W-:-:S04]  /*0310*/  IABS R9, R6 ;  /* 0x0000000600097213 */ /* 0x000fc80000000000 */
[----:B------:R-:W0:Y:S08]  /*0320*/  I2F.RP R7, R9 ;  /* 0x0000000900077306 */ /* 0x000e300000209400 */
[----:B0-----:R-:W0:Y:S02]  /*0330*/  MUFU.RCP R7, R7 ;  /* 0x0000000700077308 */ /* 0x001e240000001000 */
[----:B0-----:R-:W-:-:S06]  /*0340*/  IADD3 R5, R7, 0xffffffe, RZ ;  /* 0x0ffffffe07057810 */ /* 0x001fcc0007ffe0ff */
[----:B------:R-:W0:Y:S02]  /*0350*/  F2I.FTZ.U32.TRUNC.NTZ R5, R5 ;  /* 0x0000000500057305 */ /* 0x000e24000021f000 */
[----:B0-----:R-:W-:-:S04]  /*0360*/  IMAD.MOV R8, RZ, RZ, -R5 ;  /* 0x000000ffff087224 */ /* 0x001fc800078e0a05 */
[----:B------:R-:W-:-:S04]  /*0370*/  IMAD.MOV.U32 R0, RZ, RZ, R8 ;  /* 0x000000ffff007224 */ /* 0x000fc800078e0008 */
[----:B------:R-:W-:Y:S01]  /*0380*/  IMAD R3, R0, R9, RZ ;  /* 0x0000000900037224 */ /* 0x000fe200078e02ff */
[----:B------:R-:W-:-:S03]  /*0390*/  IABS R0, R6 ;  /* 0x0000000600007213 */ /* 0x000fc60000000000 */
[----:B------:R-:W-:-:S04]  /*03a0*/  IMAD.HI.U32 R4, R5, R3, R4 ;  /* 0x0000000305047227 */ /* 0x000fc800078e0004 */
[----:B------:R-:W-:Y:S02]  /*03b0*/  IMAD.MOV R0, RZ, RZ, -R0 ;  /* 0x000000ffff007224 */ /* 0x000fe400078e0a00 */
[----:B------:R-:W-:-:S04]  /*03c0*/  IMAD.HI.U32 R4, R4, R11, RZ ;  /* 0x0000000b04047227 */ /* 0x000fc800078e00ff */
[----:B------:R-:W-:Y:S02]  /*03d0*/  IMAD R0, R4, R0, R11 ;  /* 0x0000000004007224 */ /* 0x000fe400078e020b */
[----:B------:R-:W-:-:S03]  /*03e0*/  IMAD.MOV.U32 R3, RZ, RZ, c[0x0][0x180] ;  /* 0x00006000ff037624 */ /* 0x000fc600078e00ff */
[----:B------:R-:W-:Y:S02]  /*03f0*/  ISETP.GT.U32.AND P1, PT, R9, R0, PT ;  /* 0x000000000900720c */ /* 0x000fe40003f24070 */
[----:B------:R-:W-:-:S11]  /*0400*/  IADD3 R3, R3, 0x1f, RZ ;  /* 0x0000001f03037810 */ /* 0x000fd60007ffe0ff */
[----:B------:R-:W-:Y:S01]  /*0410*/  @!P1 IMAD.IADD R0, R0, 0x1, -R9 ;  /* 0x0000000100009824 */ /* 0x000fe200078e0a09 */
[----:B------:R-:W-:Y:S02]  /*0420*/  @!P1 IADD3 R4, R4, 0x1, RZ ;  /* 0x0000000104049810 */ /* 0x000fe40007ffe0ff */
[----:B------:R-:W-:Y:S02]  /*0430*/  ISETP.NE.AND P1, PT, R6, RZ, PT ;  /* 0x000000ff0600720c */ /* 0x000fe40003f25270 */
[----:B------:R-:W-:Y:S02]  /*0440*/  ISETP.GE.U32.AND P0, PT, R0, R9, PT ;  /* 0x000000090000720c */ /* 0x000fe40003f06070 */
[----:B------:R-:W-:-:S04]  /*0450*/  LOP3.LUT R0, R13, R6, RZ, 0x3c, !PT ;  /* 0x000000060d007212 */ /* 0x000fc800078e3cff */
[----:B------:R-:W-:-:S07]  /*0460*/  ISETP.GE.AND P2, PT, R0, RZ, PT ;  /* 0x000000ff0000720c */ /* 0x000fce0003f46270 */
[----:B------:R-:W-:Y:S02]  /*0470*/  @P0 IADD3 R4, R4, 0x1, RZ ;  /* 0x0000000104040810 */ /* 0x000fe40007ffe0ff */
[----:B------:R-:W-:-:S04]  /*0480*/  ISETP.GT.AND P0, PT, R3, 0x1f, PT ;  /* 0x0000001f0300780c */ /* 0x000fc80003f04270 */
[----:B------:R-:W-:Y:S01]  /*0490*/  @!P2 IMAD.MOV R4, RZ, RZ, -R4 ;  /* 0x000000ffff04a224 */ /* 0x000fe200078e0a04 */
[----:B------:R-:W-:-:S05]  /*04a0*/  @!P1 LOP3.LUT R4, RZ, R6, RZ, 0x33, !PT ;  /* 0x00000006ff049212 */ /* 0x000fca00078e33ff */
[----:B------:R-:W-:Y:S02]  /*04b0*/  IMAD.MOV R5, RZ, RZ, -R4 ;  /* 0x000000ffff057224 */ /* 0x000fe400078e0a04 */
[----:B------:R-:W-:Y:S02]  /*04c0*/  IMAD.SHL.U32 R0, R4, 0x200, RZ ;  /* 0x0000020004007824 */ /* 0x000fe400078e00ff */
[----:B------:R-:W-:-:S04]  /*04d0*/  IMAD R5, R6, R5, R13 ;  /* 0x0000000506057224 */ /* 0x000fc800078e020d */
[----:B------:R-:W-:-:S04]  /*04e0*/  IMAD.IADD R5, R2, 0x1, R5 ;  /* 0x0000000102057824 */ /* 0x000fc800078e0205 */
[----:B------:R-:W-:-:S05]  /*04f0*/  IMAD R2, R5, 0x200, R12 ;  /* 0x0000020005027824 */ /* 0x000fca00078e020c */
[----:B------:R-:W-:Y:S01]  /*0500*/  IADD3 R4, R2, 0x100, RZ ;  /* 0x0000010002047810 */ /* 0x000fe20007ffe0ff */
[----:B------:R0:W-:Y:S04]  /*0510*/  STL [R1+0xc4], R2 ;  /* 0x0000c40201007387 */ /* 0x0001e80000100800 */
[----:B------:R0:W-:Y:S04]  /*0520*/  STL [R1+0xc0], R0 ;  /* 0x0000c00001007387 */ /* 0x0001e80000100800 */
[----:B------:R0:W-:Y:S01]  /*0530*/  STL [R1+0xc8], R4 ;  /* 0x0000c80401007387 */ /* 0x0001e20000100800 */
[----:B------:R-:W-:Y:S05]  /*0540*/  @P0 BRA `(.L_x_0) ;  /* 0x00001f7000000947 */ /* 0x000fea0003800000 */
[----:B0-----:R-:W-:Y:S01]  /*0550*/  IMAD.SHL.U32 R0, R28, 0x2, RZ ;  /* 0x000000021c007824 */ /* 0x001fe200078e00ff */
[----:B------:R-:W-:Y:S01]  /*0560*/  CS2R R12, SRZ ;  /* 0x00000000000c7805 */ /* 0x000fe2000001ff00 */
[----:B------:R-:W-:Y:S01]  /*0570*/  CS2R R14, SRZ ;  /* 0x00000000000e7805 */ /* 0x000fe2000001ff00 */
[----:B------:R-:W-:Y:S01]  /*0580*/  CS2R R8, SRZ ;  /* 0x0000000000087805 */ /* 0x000fe2000001ff00 */
[----:B------:R-:W-:Y:S01]  /*0590*/  CS2R R10, SRZ ;  /* 0x00000000000a7805 */ /* 0x000fe2000001ff00 */
[----:B------:R0:W-:Y:S01]  /*05a0*/  STL [R1+0x1570], R0 ;  /* 0x0015700001007387 */ /* 0x0001e20000100800 */
[----:B------:R-:W-:Y:S01]  /*05b0*/  CS2R R4, SRZ ;  /* 0x0000000000047805 */ /* 0x000fe2000001ff00 */
[----:B------:R-:W-:Y:S01]  /*05c0*/  CS2R R6, SRZ ;  /* 0x0000000000067805 */ /* 0x000fe2000001ff00 */
[----:B------:R-:W-:Y:S01]  /*05d0*/  CS2R R16, SRZ ;  /* 0x0000000000107805 */ /* 0x000fe2000001ff00 */
[----:B------:R0:W-:Y:S01]  /*05e0*/  STL [R1], RZ ;  /* 0x000000ff01007387 */ /* 0x0001e20000100800 */
[----:B------:R-:W-:Y:S01]  /*05f0*/  CS2R R18, SRZ ;  /* 0x0000000000127805 */ /* 0x000fe2000001ff00 */
[----:B------:R-:W-:Y:S01]  /*0600*/  CS2R R20, SRZ ;  /* 0x0000000000147805 */ /* 0x000fe2000001ff00 */
[----:B------:R-:W-:Y:S01]  /*0610*/  CS2R R22, SRZ ;  /* 0x0000000000167805 */ /* 0x000fe2000001ff00 */
[----:B------:R0:W-:Y:S01]  /*0620*/  STL [R1+0x4], RZ ;  /* 0x000004ff01007387 */ /* 0x0001e20000100800 */
[----:B------:R-:W-:Y:S01]  /*0630*/  CS2R R24, SRZ ;  /* 0x0000000000187805 */ /* 0x000fe2000001ff00 */
[----:B------:R-:W-:-:S02]  /*0640*/  CS2R R26, SRZ ;  /* 0x00000000001a7805 */ /* 0x000fc4000001ff00 */
[----:B------:R0:W-:Y:S04]  /*0650*/  STL [R1+0x8], RZ ;  /* 0x000008ff01007387 */ /* 0x0001e80000100800 */
        /* <DEDUP_REMOVED lines=484> */
[----:B------:R0:W-:Y:S01]  /*24a0*/  STL [R1+0x123c], RZ ;  /* 0x00123cff01007387 */ /* 0x0001e20000100800 */
[----:B------:R-:W-:Y:S05]  /*24b0*/  BRA `(.L_x_1) ;  /* 0x0003aaf000007947 */ /* 0x000fea0003800000 */
.L_x_0:
[----:B------:R-:W2:Y:S01]  /*24c0*/  LDL R24, [R1+0xc8] ;  /* 0x0000c80001187983 */ /* 0x000ea20000100800 */
[----:B------:R-:W-:Y:S01]  /*24d0*/  IMAD.MOV.U32 R26, RZ, RZ, R2 ;  /* 0x000000ffff1a7224 */ /* 0x000fe200078e0002 */
[----:B0-----:R-:W-:Y:S01]  /*24e0*/  IABS R2, c[0x0][0x178] ;  /* 0x00005e0000027a13 */ /* 0x001fe20000000000 */
[----:B------:R-:W-:Y:S01]  /*24f0*/  IMAD.MOV.U32 R27, RZ, RZ, R0 ;  /* 0x000000ffff1b7224 */ /* 0x000fe200078e0000 */
[----:B------:R-:W-:Y:S01]  /*2500*/  IABS R7, c[0x0][0x17c] ;  /* 0x00005f0000077a13 */ /* 0x000fe20000000000 */
[----:B------:R-:W-:Y:S01]  /*2510*/  STL [R1+0x1574], R29 ;  /* 0x0015741d01007387 */ /* 0x000fe20000100800 */
[----:B------:R-:W0:Y:S01]  /*2520*/  I2F.RP R6, R2 ;  /* 0x0000000200067306 */ /* 0x000e220000209400 */
[----:B------:R-:W-:-:S02]  /*2530*/  SHF.R.U32.HI R25, RZ, 0x5, R28 ;  /* 0x00000005ff197819 */ /* 0x000fc4000001161c */
[----:B------:R-:W-:Y:S02]  /*2540*/  IABS R12, R26 ;  /* 0x0000001a000c7213 */ /* 0x000fe40000000000 */
[----:B------:R-:W-:-:S03]  /*2550*/  SGXT.U32 R25, R25, 0x3 ;  /* 0x000000031919781a */ /* 0x000fc60000000000 */
[----:B------:R-:W1:Y:S01]  /*2560*/  I2F.RP R0, R7 ;  /* 0x0000000700007306 */ /* 0x000e620000209400 */
[----:B------:R-:W-:-:S04]  /*2570*/  LOP3.LUT R25, R27, R25, RZ, 0xfc, !PT ;  /* 0x000000191b197212 */ /* 0x000fc800078efcff */
[C---:B------:R-:W-:Y:S02]  /*2580*/  LOP3.LUT R14, R25.reuse, 0x1f0, RZ, 0xfc, !PT ;  /* 0x000001f0190e7812 */ /* 0x040fe400078efcff */
[C---:B------:R-:W-:Y:S01]  /*2590*/  LOP3.LUT R17, R25.reuse, 0x180, RZ, 0xfc, !PT ;  /* 0x0000018019117812 */ /* 0x040fe200078efcff */
[----:B0-----:R-:W0:Y:S01]  /*25a0*/  MUFU.RCP R6, R6 ;  /* 0x0000000600067308 */ /* 0x001e220000001000 */
[----:B------:R-:W-:Y:S02]  /*25b0*/  ISETP.GE.AND P4, PT, R14, RZ, PT ;  /* 0x000000ff0e00720c */ /* 0x000fe40003f86270 */
[----:B------:R-:W-:-:S05]  /*25c0*/  LOP3.LUT R23, R25, 0x10, RZ, 0xfc, !PT ;  /* 0x0000001019177812 */ /* 0x000fca00078efcff */
[----:B-1----:R-:W1:Y:S01]  /*25d0*/  MUFU.RCP R0, R0 ;  /* 0x0000000000007308 */ /* 0x002e620000001000 */
[----:B0-----:R-:W-:-:S07]  /*25e0*/  IADD3 R8, R6, 0xffffffe, RZ ;  /* 0x0ffffffe06087810 */ /* 0x001fce0007ffe0ff */
[----:B------:R0:W3:Y:S01]  /*25f0*/  F2I.FTZ.U32.TRUNC.NTZ R9, R8 ;  /* 0x0000000800097305 */ /* 0x0000e2000021f000 */
[----:B-1----:R-:W-:-:S07]  /*2600*/  IADD3 R4, R0, 0xffffffe, RZ ;  /* 0x0ffffffe00047810 */ /* 0x002fce0007ffe0ff */
[----:B------:R-:W1:Y:S01]  /*2610*/  F2I.FTZ.U32.TRUNC.NTZ R5, R4 ;  /* 0x0000000400057305 */ /* 0x000e62000021f000 */
[----:B0-----:R-:W-:Y:S02]  /*2620*/  IMAD.MOV.U32 R8, RZ, RZ, RZ ;  /* 0x000000ffff087224 */ /* 0x001fe400078e00ff */
[----:B---3--:R-:W-:-:S04]  /*2630*/  IMAD.MOV R11, RZ, RZ, -R9 ;  /* 0x000000ffff0b7224 */ /* 0x008fc800078e0a09 */
[----:B------:R-:W-:-:S04]  /*2640*/  IMAD R11, R11, R2, RZ ;  /* 0x000000020b0b7224 */ /* 0x000fc800078e02ff */
[----:B------:R-:W-:Y:S01]  /*2650*/  IMAD.HI.U32 R9, R9, R11, R8 ;  /* 0x0000000b09097227 */ /* 0x000fe200078e0008 */
[----:B------:R-:W-:Y:S02]  /*2660*/  IABS R8, R14 ;  /* 0x0000000e00087213 */ /* 0x000fe40000000000 */
[----:B------:R-:W-:Y:S01]  /*2670*/  LOP3.LUT R14, R25, 0x1c0, RZ, 0xfc, !PT ;  /* 0x000001c0190e7812 */ /* 0x000fe200078efcff */
[----:B-1----:R-:W-:Y:S02]  /*2680*/  IMAD.MOV R4, RZ, RZ, -R5 ;  /* 0x000000ffff047224 */ /* 0x002fe400078e0a05 */
[----:B------:R-:W-:Y:S01]  /*2690*/  IMAD.HI.U32 R6, R9, R12, RZ ;  /* 0x0000000c09067227 */ /* 0x000fe200078e00ff */
[----:B------:R-:W-:-:S03]  /*26a0*/  IABS R15, R14 ;  /* 0x0000000e000f7213 */ /* 0x000fc60000000000 */
[----:B------:R-:W-:Y:S02]  /*26b0*/  IMAD R11, R4, R7, RZ ;  /* 0x00000007040b7224 */ /* 0x000fe400078e02ff */
[----:B------:R-:W-:Y:S01]  /*26c0*/  IMAD.MOV.U32 R4, RZ, RZ, RZ ;  /* 0x000000ffff047224 */ /* 0x000fe200078e00ff */
[----:B--2---:R-:W-:Y:S02]  /*26d0*/  IABS R10, R24 ;  /* 0x00000018000a7213 */ /* 0x004fe40000000000 */
[----:B------:R-:W-:-:S03]  /*26e0*/  ISETP.GE.AND P5, PT, R24, RZ, PT ;  /* 0x000000ff1800720c */ /* 0x000fc60003fa6270 */
[----:B------:R-:W-:-:S04]  /*26f0*/  IMAD.HI.U32 R0, R9, R10, RZ ;  /* 0x0000000a09007227 */ /* 0x000fc800078e00ff */
[----:B------:R-:W-:Y:S02]  /*2700*/  IMAD.MOV R13, RZ, RZ, -R0 ;  /* 0x000000ffff0d7224 */ /* 0x000fe400078e0a00 */
[----:B------:R-:W-:Y:S01]  /*2710*/  IMAD.HI.U32 R0, R5, R11, R4 ;  /* 0x0000000b05007227 */ /* 0x000fe200078e0004 */
[----:B------:R-:W-:-:S03]  /*2720*/  SHF.R.S32.HI R4, RZ, 0x1f, R3 ;  /* 0x0000001fff047819 */ /* 0x000fc60000011403 */
[----:B------:R-:W-:Y:S01]  /*2730*/  IMAD R9, R2, R13, R10 ;  /* 0x0000000d02097224 */ /* 0x000fe200078e020a */
[----:B------:R-:W-:Y:S01]  /*2740*/  LEA.HI R3, R4, R3, RZ, 0x5 ;  /* 0x0000000304037211 */ /* 0x000fe200078f28ff */
[----:B------:R-:W-:Y:S01]  /*2750*/  IMAD.MOV R5, RZ, RZ, -R6 ;  /* 0x000000ffff057224 */ /* 0x000fe200078e0a06 */
[C---:B------:R-:W-:Y:S01]  /*2760*/  LOP3.LUT R10, R25.reuse, 0x1e8, RZ, 0xfc, !PT ;  /* 0x000001e8190a7812 */ /* 0x040fe200078efcff */
[----:B------:R-:W-:Y:S01]  /*2770*/  IMAD.HI.U32 R6, R0, R8, RZ ;  /* 0x0000000800067227 */ /* 0x000fe200078e00ff */
[C---:B------:R-:W-:Y:S01]  /*2780*/  ISETP.GT.U32.AND P0, PT, R2.reuse, R9, PT ;  /* 0x000000090200720c */ /* 0x040fe20003f04070 */
[----:B------:R0:W-:Y:S01]  /*2790*/  STL [R1+0x10d8], R3 ;  /* 0x0010d80301007387 */ /* 0x0001e20000100800 */
[C---:B------:R-:W-:Y:S01]  /*27a0*/  LOP3.LUT R13, R25.reuse, 0x1c8, RZ, 0xfc, !PT ;  /* 0x000001c8190d7812 */ /* 0x040fe200078efcff */
[----:B------:R-:W-:Y:S02]  /*27b0*/  IMAD.MOV R6, RZ, RZ, -R6 ;  /* 0x000000ffff067224 */ /* 0x000fe400078e0a06 */
[----:B------:R-:W-:Y:S01]  /*27c0*/  IMAD R5, R2, R5, R12 ;  /* 0x0000000502057224 */ /* 0x000fe200078e020c */
[----:B------:R-:W-:Y:S01]  /*27d0*/  LOP3.LUT R12, R25, 0x1d0, RZ, 0xfc, !PT ;  /* 0x000001d0190c7812 */ /* 0x000fe200078efcff */
[----:B------:R-:W-:Y:S01]  /*27e0*/  IMAD R4, R7, R6, R8 ;  /* 0x0000000607047224 */ /* 0x000fe200078e0208 */
[----:B------:R-:W-:-:S02]  /*27f0*/  LOP3.LUT R6, R25, 0x1e0, RZ, 0xfc, !PT ;  /* 0x000001e019067812 */ /* 0x000fc400078efcff */
[----:B------:R-:W-:Y:S02]  /*2800*/  ISETP.GT.U32.AND P1, PT, R2, R5, PT ;  /* 0x000000050200720c */ /* 0x000fe40003f24070 */
[----:B------:R-:W-:Y:S01]  /*2810*/  ISETP.GT.U32.AND P2, PT, R7, R4, PT ;  /* 0x000000040700720c */ /* 0x000fe20003f44070 */
[----:B------:R-:W-:Y:S01]  /*2820*/  @!P0 IMAD.IADD R9, R9, 0x1, -R2 ;  /* 0x0000000109098824 */ /* 0x000fe200078e0a02 */
[----:B------:R-:W-:Y:S02]  /*2830*/  IABS R8, R10 ;  /* 0x0000000a00087213 */ /* 0x000fe40000000000 */
[----:B------:R-:W-:Y:S02]  /*2840*/  ISETP.GE.AND P0, PT, R10, RZ, PT ;  /* 0x000000ff0a00720c */ /* 0x000fe40003f06270 */
[----:B------:R-:W-:Y:S01]  /*2850*/  ISETP.GT.U32.AND P6, PT, R2, R9, PT ;  /* 0x000000090200720c */ /* 0x000fe20003fc4070 */
[----:B0-----:R-:W-:Y:S01]  /*2860*/  IMAD.HI.U32 R3, R0, R8, RZ ;  /* 0x0000000800037227 */ /* 0x001fe200078e00ff */
[----:B------:R-:W-:-:S02]  /*2870*/  IABS R10, R6 ;  /* 0x00000006000a7213 */ /* 0x000fc40000000000 */
[----:B------:R-:W-:Y:S01]  /*2880*/  ISETP.GE.AND P3, PT, R6, RZ, PT ;  /* 0x000000ff0600720c */ /* 0x000fe20003f66270 */
[--C-:B------:R-:W-:Y:S01]  /*2890*/  @!P1 IMAD.IADD R5, R5, 0x1, -R2.reuse ;  /* 0x0000000105059824 */ /* 0x100fe200078e0a02 */
[----:B------:R-:W-:Y:S01]  /*28a0*/  IABS R11, R12 ;  /* 0x0000000c000b7213 */ /* 0x000fe20000000000 */
[----:B------:R-:W-:Y:S02]  /*28b0*/  @!P2 IMAD.IADD R4, R4, 0x1, -R7 ;  /* 0x000000010404a824 */ /* 0x000fe400078e0a07 */
[----:B------:R-:W-:Y:S01]  /*28c0*/  IMAD.HI.U32 R6, R0, R10, RZ ;  /* 0x0000000a00067227 */ /* 0x000fe200078e00ff */
[----:B------:R-:W-:Y:S02]  /*28d0*/  ISETP.GT.U32.AND P1, PT, R2, R5, PT ;  /* 0x000000050200720c */ /* 0x000fe40003f24070 */
[----:B------:R-:W-:Y:S01]  /*28e0*/  ISETP.GT.U32.AND P2, PT, R7, R4, PT ;  /* 0x000000040700720c */ /* 0x000fe20003f44070 */
[----:B------:R-:W-:Y:S02]  /*28f0*/  IMAD.MOV R3, RZ, RZ, -R3 ;  /* 0x000000ffff037224 */ /* 0x000fe400078e0a03 */
[----:B------:R-:W-:Y:S01]  /*2900*/  @!P6 IMAD.IADD R9, R9, 0x1, -R2 ;  /* 0x000000010909e824 */ /* 0x000fe200078e0a02 */
[----:B------:R-:W-:Y:S01]  /*2910*/  ISETP.GE.AND P6, PT, R12, RZ, PT ;  /* 0x000000ff0c00720c */ /* 0x000fe20003fc6270 */
[----:B------:R-:W-:Y:S01]  /*2920*/  IMAD.MOV R6, RZ, RZ, -R6 ;  /* 0x000000ffff067224 */ /* 0x000fe200078e0a06 */
[----:B------:R-:W-:Y:S01]  /*2930*/  IABS R12, R13 ;  /* 0x0000000d000c7213 */ /* 0x000fe20000000000 */
[----:B------:R-:W-:-:S02]  /*2940*/  IMAD R8, R7, R3, R8 ;  /* 0x0000000307087224 */ /* 0x000fc400078e0208 */
[----:B------:R-:W-:Y:S02]  /*2950*/  IMAD.MOV.U32 R3, RZ, RZ, R9 ;  /* 0x000000ffff037224 */ /* 0x000fe400078e0009 */
[----:B------:R-:W-:Y:S01]  /*2960*/  IMAD R6, R7, R6, R10 ;  /* 0x0000000607067224 */ /* 0x000fe200078e020a */
[----:B------:R-:W-:Y:S01]  /*2970*/  LOP3.LUT R10, RZ, c[0x0][0x178], RZ, 0x33, !PT ;  /* 0x00005e00ff0a7a12 */ /* 0x000fe200078e33ff */
[----:B------:R-:W-:Y:S01]  /*2980*/  @!P1 IMAD.IADD R5, R5, 0x1, -R2 ;  /* 0x0000000105059824 */ /* 0x000fe200078e0a02 */
[----:B------:R-:W-:Y:S01]  /*2990*/  ISETP.GT.U32.AND P1, PT, R7, R8, PT ;  /* 0x000000080700720c */ /* 0x000fe20003f24070 */
[----:B------:R-:W-:Y:S01]  /*29a0*/  @!P5 IMAD.MOV R3, RZ, RZ, -R3 ;  /* 0x000000ffff03d224 */ /* 0x000fe200078e0a03 */
[----:B------:R-:W-:Y:S01]  /*29b0*/  ISETP.GE.AND P5, PT, R26, RZ, PT ;  /* 0x000000ff1a00720c */ /* 0x000fe20003fa6270 */
[----:B------:R-:W-:-:S04]  /*29c0*/  IMAD.HI.U32 R2, R0, R11, RZ ;  /* 0x0000000b00027227 */ /* 0x000fc800078e00ff */
[----:B------:R-:W-:Y:S01]  /*29d0*/  @!P2 IMAD.IADD R4, R4, 0x1, -R7 ;  /* 0x000000010404a824 */ /* 0x000fe200078e0a07 */
[----:B------:R-:W-:Y:S01]  /*29e0*/  ISETP.GT.U32.AND P2, PT, R7, R6, PT ;  /* 0x000000060700720c */ /* 0x000fe20003f44070 */
[----:B------:R-:W-:Y:S02]  /*29f0*/  IMAD.MOV R2, RZ, RZ, -R2 ;  /* 0x000000ffff027224 */ /* 0x000fe400078e0a02 */
[----:B------:R-:W-:Y:S01]  /*2a00*/  @!P4 IMAD.MOV R4, RZ, RZ, -R4 ;  /* 0x000000ffff04c224 */ /* 0x000fe200078e0a04 */
[----:B------:R-:W-:Y:S01]  /*2a10*/  ISETP.GE.AND P4, PT, R13, RZ, PT ;  /* 0x000000ff0d00720c */ /* 0x000fe20003f86270 */
[----:B------:R-:W-:Y:S02]  /*2a20*/  IMAD R2, R7, R2, R11 ;  /* 0x0000000207027224 */ /* 0x000fe400078e020b */
[----:B------:R-:W-:Y:S02]  /*2a30*/  IMAD.MOV.U32 R11, RZ, RZ, R5 ;  /* 0x000000ffff0b7224 */ /* 0x000fe400078e0005 */
[----:B------:R-:W-:-:S02]  /*2a40*/  @!P1 IMAD.IADD R8, R8, 0x1, -R7 ;  /* 0x0000000108089824 */ /* 0x000fc400078e0a07 */
[----:B------:R-:W-:Y:S01]  /*2a50*/  @!P5 IMAD.MOV R11, RZ, RZ, -R11 ;  /* 0x000000ffff0bd224 */ /* 0x000fe200078e0a0b */
[----:B------:R-:W-:Y:S01]  /*2a60*/  ISETP.NE.AND P5, PT, RZ, c[0x0][0x178], PT ;  /* 0x00005e00ff007a0c */ /* 0x000fe20003fa5270 */
[----:B------:R-:W-:Y:S01]  /*2a70*/  @!P2 IMAD.IADD R6, R6, 0x1, -R7 ;  /* 0x000000010606a824 */ /* 0x000fe200078e0a07 */
[C---:B------:R-:W-:Y:S01]  /*2a80*/  ISETP.GT.U32.AND P1, PT, R7.reuse, R8, PT ;  /* 0x000000080700720c */ /* 0x040fe20003f24070 */
[----:B------:R-:W-:Y:S01]  /*2a90*/  IMAD.HI.U32 R5, R0, R12, RZ ;  /* 0x0000000c00057227 */ /* 0x000fe200078e00ff */
[C---:B------:R-:W-:Y:S02]  /*2aa0*/  SEL R3, R10.reuse, R3, !P5 ;  /* 0x000000030a037207 */ /* 0x040fe40006800000 */
[----:B------:R-:W-:Y:S01]  /*2ab0*/  SEL R29, R10, R11, !P5 ;  /* 0x0000000b0a1d7207 */ /* 0x000fe20006800000 */
[----:B------:R-:W-:Y:S01]  /*2ac0*/  IMAD.MOV R5, RZ, RZ, -R5 ;  /* 0x000000ffff057224 */ /* 0x000fe200078e0a05 */
[C---:B------:R-:W-:Y:S01]  /*2ad0*/  ISETP.GT.U32.AND P5, PT, R7.reuse, R6, PT ;  /* 0x000000060700720c */ /* 0x040fe20003fa4070 */
[----:B------:R-:W-:Y:S01]  /*2ae0*/  IMAD.HI.U32 R9, R0, R15, RZ ;  /* 0x0000000f00097227 */ /* 0x000fe200078e00ff */
[----:B------:R-:W-:Y:S01]  /*2af0*/  ISETP.GT.U32.AND P2, PT, R7, R2, PT ;  /* 0x000000020700720c */ /* 0x000fe20003f44070 */
[----:B------:R-:W-:Y:S02]  /*2b00*/  STL [R1+0x1628], R29 ;  /* 0x0016281d01007387 */ /* 0x000fe40000100800 */
[----:B------:R-:W-:Y:S01]  /*2b10*/  IMAD.MOV R10, RZ, RZ, -R9 ;  /* 0x000000ffff0a7224 */ /* 0x000fe200078e0a09 */
[----:B------:R-:W-:Y:S01]  /*2b20*/  LOP3.LUT R9, R25, 0x1a8, RZ, 0xfc, !PT ;  /* 0x000001a819097812 */ /* 0x000fe200078efcff */
[----:B------:R0:W-:Y:S01]  /*2b30*/  STL [R1+0x10e4], R3 ;  /* 0x0010e40301007387 */ /* 0x0001e20000100800 */
[----:B------:R-:W-:Y:S01]  /*2b40*/  @!P1 IMAD.IADD R8, R8, 0x1, -R7 ;  /* 0x0000000108089824 */ /* 0x000fe200078e0a07 */
[----:B------:R-:W-:-:S02]  /*2b50*/  ISETP.GE.AND P1, PT, R14, RZ, PT ;  /* 0x000000ff0e00720c */ /* 0x000fc40003f26270 */
[----:B------:R1:W-:Y:S01]  /*2b60*/  STL [R1+0xcc], R4 ;  /* 0x0000cc0401007387 */ /* 0x0003e20000100800 */
[----:B------:R-:W-:Y:S01]  /*2b70*/  IABS R18, R9 ;  /* 0x0000000900127213 */ /* 0x000fe20000000000 */
[--C-:B------:R-:W-:Y:S02]  /*2b80*/  @!P5 IMAD.IADD R6, R6, 0x1, -R7.reuse ;  /* 0x000000010606d824 */ /* 0x100fe400078e0a07 */
[----:B------:R-:W-:Y:S02]  /*2b90*/  @!P2 IMAD.IADD R2, R2, 0x1, -R7 ;  /* 0x000000010202a824 */ /* 0x000fe400078e0a07 */
[----:B0-----:R-:W-:Y:S02]  /*2ba0*/  IMAD.MOV.U32 R3, RZ, RZ, R8 ;  /* 0x000000ffff037224 */ /* 0x001fe400078e0008 */
[----:B------:R-:W-:Y:S02]  /*2bb0*/  IMAD.MOV.U32 R8, RZ, RZ, R6 ;  /* 0x000000ffff087224 */ /* 0x000fe400078e0006 */
[----:B-1----:R-:W-:Y:S01]  /*2bc0*/  IMAD R4, R7, R5, R12 ;  /* 0x0000000507047224 */ /* 0x002fe200078e020c */
[----:B------:R-:W-:Y:S01]  /*2bd0*/  LOP3.LUT R5, R25, 0x1a0, RZ, 0xfc, !PT ;  /* 0x000001a019057812 */ /* 0x000fe200078efcff */
[----:B------:R-:W-:Y:S01]  /*2be0*/  IMAD R12, R7, R10, R15 ;  /* 0x0000000a070c7224 */ /* 0x000fe200078e020f */
[----:B------:R-:W-:Y:S01]  /*2bf0*/  LOP3.LUT R10, R25, 0x1b0, RZ, 0xfc, !PT ;  /* 0x000001b0190a7812 */ /* 0x000fe200078efcff */
[----:B------:R-:W-:Y:S01]  /*2c00*/  @!P0 IMAD.MOV R3, RZ, RZ, -R3 ;  /* 0x000000ffff038224 */ /* 0x000fe200078e0a03 */
[C---:B------:R-:W-:Y:S01]  /*2c10*/  ISETP.GT.U32.AND P5, PT, R7.reuse, R4, PT ;  /* 0x000000040700720c */ /* 0x040fe20003fa4070 */
[----:B------:R-:W-:Y:S01]  /*2c20*/  @!P3 IMAD.MOV R8, RZ, RZ, -R8 ;  /* 0x000000ffff08b224 */ /* 0x000fe200078e0a08 */
[----:B------:R-:W-:Y:S01]  /*2c30*/  IABS R19, R10 ;  /* 0x0000000a00137213 */ /* 0x000fe20000000000 */
[----:B------:R-:W-:Y:S01]  /*2c40*/  IMAD.HI.U32 R6, R0, R18, RZ ;  /* 0x0000001200067227 */ /* 0x000fe200078e00ff */
[C---:B------:R-:W-:Y:S01]  /*2c50*/  ISETP.GT.U32.AND P0, PT, R7.reuse, R2, PT ;  /* 0x000000020700720c */ /* 0x040fe20003f04070 */
[----:B------:R0:W-:Y:S01]  /*2c60*/  STL [R1+0xbc], R3 ;  /* 0x0000bc0301007387 */ /* 0x0001e20000100800 */
[----:B------:R-:W-:Y:S01]  /*2c70*/  ISETP.GE.AND P3, PT, R10, RZ, PT ;  /* 0x000000ff0a00720c */ /* 0x000fe20003f66270 */
[----:B------:R-:W-:Y:S01]  /*2c80*/  IMAD.MOV R6, RZ, RZ, -R6 ;  /* 0x000000ffff067224 */ /* 0x000fe200078e0a06 */
[C---:B------:R-:W-:Y:S01]  /*2c90*/  ISETP.GT.U32.AND P2, PT, R7.reuse, R12, PT ;  /* 0x0000000c0700720c */ /* 0x040fe20003f44070 */
[----:B------:R1:W-:Y:S02]  /*2ca0*/  STL [R1+0xb8], R8 ;  /* 0x0000b80801007387 */ /* 0x0003e40000100800 */
[----:B------:R-:W-:Y:S01]  /*2cb0*/  IMAD R18, R7, R6, R18 ;  /* 0x0000000607127224 */ /* 0x000fe200078e0212 */
[----:B------:R-:W-:Y:S01]  /*2cc0*/  LOP3.LUT R6, R25, 0x190, RZ, 0xfc, !PT ;  /* 0x0000019019067812 */ /* 0x000fe200078efcff */
[----:B------:R-:W-:-:S02]  /*2cd0*/  @!P5 IMAD.IADD R4, R4, 0x1, -R7 ;  /* 0x000000010404d824 */ /* 0x000fc400078e0a07 */
[----:B0-----:R-:W-:Y:S01]  /*2ce0*/  IMAD.HI.U32 R3, R0, R19, RZ ;  /* 0x0000001300037227 */ /* 0x001fe200078e00ff */
[----:B------:R-:W-:Y:S02]  /*2cf0*/  IABS R11, R6 ;  /* 0x00000006000b7213 */ /* 0x000fe40000000000 */
[----:B------:R-:W-:Y:S01]  /*2d00*/  ISETP.GT.U32.AND P5, PT, R7, R4, PT ;  /* 0x000000040700720c */ /* 0x000fe20003fa4070 */
[----:B------:R-:W-:Y:S01]  /*2d10*/  IMAD.MOV R10, RZ, RZ, -R3 ;  /* 0x000000ffff0a7224 */ /* 0x000fe200078e0a03 */
[----:B-1----:R-:W-:Y:S01]  /*2d20*/  IABS R8, R5 ;  /* 0x0000000500087213 */ /* 0x002fe20000000000 */
[----:B------:R-:W-:Y:S01]  /*2d30*/  @!P0 IMAD.IADD R2, R2, 0x1, -R7 ;  /* 0x0000000102028824 */ /* 0x000fe200078e0a07 */
[----:B------:R-:W-:Y:S01]  /*2d40*/  ISETP.GE.AND P0, PT, R9, RZ, PT ;  /* 0x000000ff0900720c */ /* 0x000fe20003f06270 */
[----:B------:R-:W-:Y:S01]  /*2d50*/  IMAD R19, R7, R10, R19 ;  /* 0x0000000a07137224 */ /* 0x000fe200078e0213 */
[----:B------:R-:W-:Y:S01]  /*2d60*/  IABS R9, R17 ;  /* 0x0000001100097213 */ /* 0x000fe20000000000 */
[----:B------:R-:W-:-:S02]  /*2d70*/  IMAD.MOV.U32 R14, RZ, RZ, R2 ;  /* 0x000000ffff0e7224 */ /* 0x000fc400078e0002 */
[--C-:B------:R-:W-:Y:S02]  /*2d80*/  @!P2 IMAD.IADD R12, R12, 0x1, -R7.reuse ;  /* 0x000000010c0ca824 */ /* 0x100fe400078e0a07 */
[----:B------:R-:W-:Y:S01]  /*2d90*/  @!P6 IMAD.MOV R14, RZ, RZ, -R14 ;  /* 0x000000ffff0ee224 */ /* 0x000fe200078e0a0e */
[C---:B------:R-:W-:Y:S01]  /*2da0*/  ISETP.GT.U32.AND P6, PT, R7.reuse, R18, PT ;  /* 0x000000120700720c */ /* 0x040fe20003fc4070 */
[----:B------:R-:W-:Y:S01]  /*2db0*/  @!P5 IMAD.IADD R4, R4, 0x1, -R7 ;  /* 0x000000010404d824 */ /* 0x000fe200078e0a07 */
[C---:B------:R-:W-:Y:S01]  /*2dc0*/  ISETP.GT.U32.AND P5, PT, R7.reuse, R19, PT ;  /* 0x000000130700720c */ /* 0x040fe20003fa4070 */
[----:B------:R-:W-:Y:S01]  /*2dd0*/  IMAD.HI.U32 R3, R0, R8, RZ ;  /* 0x0000000800037227 */ /* 0x000fe200078e00ff */
[----:B------:R-:W-:Y:S01]  /*2de0*/  ISETP.GT.U32.AND P2, PT, R7, R12, PT ;  /* 0x0000000c0700720c */ /* 0x000fe20003f44070 */
[----:B------:R-:W-:Y:S02]  /*2df0*/  STL [R1+0xb4], R14 ;  /* 0x0000b40e01007387 */ /* 0x000fe40000100800 */
[----:B------:R-:W-:Y:S01]  /*2e00*/  IMAD.MOV.U32 R13, RZ, RZ, R4 ;  /* 0x000000ffff0d7224 */ /* 0x000fe200078e0004 */
[----:B------:R-:W-:Y:S01]  /*2e10*/  LOP3.LUT R4, R25, 0x188, RZ, 0xfc, !PT ;  /* 0x0000018819047812 */ /* 0x000fe200078efcff */
[----:B------:R-:W-:-:S02]  /*2e20*/  IMAD.MOV R3, RZ, RZ, -R3 ;  /* 0x000000ffff037224 */ /* 0x000fc400078e0a03 */
[----:B------:R-:W-:Y:S01]  /*2e30*/  IMAD.HI.U32 R2, R0, R11, RZ ;  /* 0x0000000b00027227 */ /* 0x000fe200078e00ff */
[----:B------:R-:W-:-:S03]  /*2e40*/  IABS R10, R4 ;  /* 0x00000004000a7213 */ /* 0x000fc60000000000 */
[--C-:B------:R-:W-:Y:S02]  /*2e50*/  @!P5 IMAD.IADD R19, R19, 0x1, -R7.reuse ;  /* 0x000000011313d824 */ /* 0x100fe400078e0a07 */
[--C-:B------:R-:W-:Y:S02]  /*2e60*/  @!P6 IMAD.IADD R18, R18, 0x1, -R7.reuse ;  /* 0x000000011212e824 */ /* 0x100fe400078e0a07 */
[C---:B------:R-:W-:Y:S01]  /*2e70*/  IMAD R8, R7.reuse, R3, R8 ;  /* 0x0000000307087224 */ /* 0x040fe200078e0208 */
[C---:B------:R-:W-:Y:S01]  /*2e80*/  ISETP.GT.U32.AND P5, PT, R7.reuse, R19, PT ;  /* 0x000000130700720c */ /* 0x040fe20003fa4070 */
[----:B------:R-:W-:Y:S01]  /*2e90*/  IMAD.MOV R2, RZ, RZ, -R2 ;  /* 0x000000ffff027224 */ /* 0x000fe200078e0a02 */
[C---:B------:R-:W-:Y:S01]  /*2ea0*/  ISETP.GT.U32.AND P6, PT, R7.reuse, R18, PT ;  /* 0x000000120700720c */ /* 0x040fe20003fc4070 */
[----:B------:R-:W-:Y:S01]  /*2eb0*/  @!P2 IMAD.IADD R12, R12, 0x1, -R7 ;  /* 0x000000010c0ca824 */ /* 0x000fe200078e0a07 */
[----:B------:R-:W-:Y:S01]  /*2ec0*/  ISETP.GE.AND P2, PT, R6, RZ, PT ;  /* 0x000000ff0600720c */ /* 0x000fe20003f46270 */
[----:B------:R-:W-:Y:S01]  /*2ed0*/  IMAD R11, R7, R2, R11 ;  /* 0x00000002070b7224 */ /* 0x000fe200078e020b */
[----:B------:R-:W-:Y:S01]  /*2ee0*/  LOP3.LUT R2, R25, 0x168, RZ, 0xfc, !PT ;  /* 0x0000016819027812 */ /* 0x000fe200078efcff */
[----:B------:R-:W-:-:S03]  /*2ef0*/  IMAD.HI.U32 R6, R0, R10, RZ ;  /* 0x0000000a00067227 */ /* 0x000fc600078e00ff */
[----:B------:R-:W-:Y:S01]  /*2f00*/  IABS R16, R2 ;  /* 0x0000000200107213 */ /* 0x000fe20000000000 */
[----:B------:R-:W-:-:S04]  /*2f10*/  IMAD.HI.U32 R3, R0, R9, RZ ;  /* 0x0000000900037227 */ /* 0x000fc800078e00ff */
[--C-:B------:R-:W-:Y:S01]  /*2f20*/  @!P5 IMAD.IADD R19, R19, 0x1, -R7.reuse ;  /* 0x000000011313d824 */ /* 0x100fe200078e0a07 */
[C---:B------:R-:W-:Y:S01]  /*2f30*/  ISETP.GT.U32.AND P5, PT, R7.reuse, R8, PT ;  /* 0x000000080700720c */ /* 0x040fe20003fa4070 */
[----:B------:R-:W-:Y:S01]  /*2f40*/  @!P6 IMAD.IADD R18, R18, 0x1, -R7 ;  /* 0x000000011212e824 */ /* 0x000fe200078e0a07 */
[C---:B------:R-:W-:Y:S01]  /*2f50*/  ISETP.GT.U32.AND P6, PT, R7.reuse, R11, PT ;  /* 0x0000000b0700720c */ /* 0x040fe20003fc4070 */
[----:B------:R-:W-:Y:S02]  /*2f60*/  IMAD.MOV R6, RZ, RZ, -R6 ;  /* 0x000000ffff067224 */ /* 0x000fe400078e0a06 */
[----:B------:R-:W-:Y:S02]  /*2f70*/  IMAD.MOV R3, RZ, RZ, -R3 ;  /* 0x000000ffff037224 */ /* 0x000fe400078e0a03 */
[----:B------:R-:W-:Y:S01]  /*2f80*/  IMAD R10, R7, R6, R10 ;  /* 0x00000006070a7224 */ /* 0x000fe200078e020a */
[----:B------:R-:W-:Y:S01]  /*2f90*/  LOP3.LUT R6, R25, 0x150, RZ, 0xfc, !PT ;  /* 0x0000015019067812 */ /* 0x000fe200078efcff */
[----:B------:R-:W-:Y:S01]  /*2fa0*/  IMAD R9, R7, R3, R9 ;  /* 0x0000000307097224 */ /* 0x000fe200078e0209 */
[----:B------:R-:W-:Y:S01]  /*2fb0*/  LOP3.LUT R3, R25, 0x160, RZ, 0xfc, !PT ;  /* 0x0000016019037812 */ /* 0x000fe200078efcff */
[----:B------:R-:W-:Y:S01]  /*2fc0*/  @!P4 IMAD.MOV R13, RZ, RZ, -R13 ;  /* 0x000000ffff0dc224 */ /* 0x000fe200078e0a0d */
[----:B------:R-:W-:Y:S01]  /*2fd0*/  ISETP.GE.AND P4, PT, R5, RZ, PT ;  /* 0x000000ff0500720c */ /* 0x000fe20003f86270 */
[--C-:B------:R-:W-:Y:S01]  /*2fe0*/  @!P5 IMAD.IADD R8, R8, 0x1, -R7.reuse ;  /* 0x000000010808d824 */ /* 0x100fe200078e0a07 */
[----:B------:R-:W-:Y:S01]  /*2ff0*/  ISETP.GT.U32.AND P5, PT, R7, R10, PT ;  /* 0x0000000a0700720c */ /* 0x000fe20003fa4070 */
[----:B------:R-:W-:Y:S01]  /*3000*/  @!P6 IMAD.IADD R11, R11, 0x1, -R7 ;  /* 0x000000010b0be824 */ /* 0x000fe200078e0a07 */
[----:B------:R-:W-:Y:S01]  /*3010*/  ISETP.GT.U32.AND P6, PT, R7, R9, PT ;  /* 0x000000090700720c */ /* 0x000fe20003fc4070 */
[----:B------:R0:W-:Y:S01]  /*3020*/  STL [R1+0xb0], R13 ;  /* 0x0000b00d01007387 */ /* 0x0001e20000100800 */
[----:B------:R-:W-:Y:S01]  /*3030*/  IABS R15, R3 ;  /* 0x00000003000f7213 */ /* 0x000fe20000000000 */
[----:B------:R-:W-:-:S02]  /*3040*/  IMAD.MOV.U32 R21, RZ, RZ, R12 ;  /* 0x000000ffff157224 */ /* 0x000fc400078e000c */
[----:B------:R-:W-:Y:S02]  /*3050*/  @!P3 IMAD.MOV R19, RZ, RZ, -R19 ;  /* 0x000000ffff13b224 */ /* 0x000fe400078e0a13 */
[----:B------:R-:W-:Y:S01]  /*3060*/  IMAD.HI.U32 R12, R0, R15, RZ ;  /* 0x0000000f000c7227 */ /* 0x000fe200078e00ff */
[----:B0-----:R-:W-:-:S03]  /*3070*/  LOP3.LUT R13, R25, 0x170, RZ, 0xfc, !PT ;  /* 0x00000170190d7812 */ /* 0x001fc600078efcff */
[--C-:B------:R-:W-:Y:S01]  /*3080*/  @!P5 IMAD.IADD R10, R10, 0x1, -R7.reuse ;  /* 0x000000010a0ad824 */ /* 0x100fe200078e0a07 */
[----:B------:R-:W-:Y:S01]  /*3090*/  ISETP.GT.U32.AND P5, PT, R7, R8, PT ;  /* 0x000000080700720c */ /* 0x000fe20003fa4070 */
[----:B------:R-:W-:Y:S01]  /*30a0*/  @!P6 IMAD.IADD R9, R9, 0x1, -R7 ;  /* 0x000000010909e824 */ /* 0x000fe200078e0a07 */
[----:B------:R-:W-:Y:S01]  /*30b0*/  IABS R5, R13 ;  /* 0x0000000d00057213 */ /* 0x000fe20000000000 */
[----:B------:R-:W-:Y:S01]  /*30c0*/  @!P1 IMAD.MOV R21, RZ, RZ, -R21 ;  /* 0x000000ffff159224 */ /* 0x000fe200078e0a15 */
[C---:B------:R-:W-:Y:S01]  /*30d0*/  ISETP.GT.U32.AND P6, PT, R7.reuse, R10, PT ;  /* 0x0000000a0700720c */ /* 0x040fe20003fc4070 */
[----:B------:R-:W-:Y:S01]  /*30e0*/  IMAD.MOV R12, RZ, RZ, -R12 ;  /* 0x000000ffff0c7224 */ /* 0x000fe200078e0a0c */
[C---:B------:R-:W-:Y:S01]  /*30f0*/  ISETP.GT.U32.AND P1, PT, R7.reuse, R11, PT ;  /* 0x0000000b0700720c */ /* 0x040fe20003f24070 */
[----:B------:R-:W-:Y:S01]  /*3100*/  IMAD.HI.U32 R20, R0, R5, RZ ;  /* 0x0000000500147227 */ /* 0x000fe200078e00ff */
[----:B------:R-:W-:Y:S01]  /*3110*/  ISETP.GT.U32.AND P3, PT, R7, R9, PT ;  /* 0x000000090700720c */ /* 0x000fe20003f64070 */
[----:B------:R-:W-:Y:S02]  /*3120*/  STL [R1+0xac], R21 ;  /* 0x0000ac1501007387 */ /* 0x000fe40000100800 */
[----:B------:R-:W-:-:S02]  /*3130*/  IMAD.MOV R20, RZ, RZ, -R20 ;  /* 0x000000ffff147224 */ /* 0x000fc400078e0a14 */
[C---:B------:R-:W-:Y:S01]  /*3140*/  IMAD R15, R7.reuse, R12, R15 ;  /* 0x0000000c070f7224 */ /* 0x040fe200078e020f */
[----:B------:R0:W-:Y:S01]  /*3150*/  STL [R1+0xa8], R19 ;  /* 0x0000a81301007387 */ /* 0x0001e20000100800 */
[C---:B------:R-:W-:Y:S02]  /*3160*/  IMAD R5, R7.reuse, R20, R5 ;  /* 0x0000001407057224 */ /* 0x040fe400078e0205 */
[----:B------:R-:W-:Y:S02]  /*3170*/  @!P0 IMAD.MOV R18, RZ, RZ, -R18 ;  /* 0x000000ffff128224 */ /* 0x000fe400078e0a12 */
[--C-:B------:R-:W-:Y:S01]  /*3180*/  @!P6 IMAD.IADD R10, R10, 0x1, -R7.reuse ;  /* 0x000000010a0ae824 */ /* 0x100fe200078e0a07 */
[C---:B------:R-:W-:Y:S01]  /*3190*/  ISETP.GT.U32.AND P0, PT, R7.reuse, R5, PT ;  /* 0x000000050700720c */ /* 0x040fe20003f04070 */
[----:B------:R-:W-:Y:S01]  /*31a0*/  IMAD.HI.U32 R14, R0, R16, RZ ;  /* 0x00000010000e7227 */ /* 0x000fe200078e00ff */
[----:B------:R-:W-:Y:S01]  /*31b0*/  ISETP.GT.U32.AND P6, PT, R7, R15, PT ;  /* 0x0000000f0700720c */ /* 0x000fe20003fc4070 */
[----:B------:R1:W-:Y:S02]  /*31c0*/  STL [R1+0xa4], R18 ;  /* 0x0000a41201007387 */ /* 0x0003e40000100800 */
[--C-:B------:R-:W-:Y:S01]  /*31d0*/  @!P1 IMAD.IADD R11, R11, 0x1, -R7.reuse ;  /* 0x000000010b0b9824 */ /* 0x100fe200078e0a07 */
[----:B------:R-:W-:Y:S01]  /*31e0*/  ISETP.GE.AND P1, PT, R4, RZ, PT ;  /* 0x000000ff0400720c */ /* 0x000fe20003f26270 */
[----:B------:R-:W-:Y:S01]  /*31f0*/  IMAD.MOV R14, RZ, RZ, -R14 ;  /* 0x000000ffff0e7224 */ /* 0x000fe200078e0a0e */
[----:B------:R-:W-:Y:S01]  /*3200*/  LOP3.LUT R4, R25, 0x148, RZ, 0xfc, !PT ;  /* 0x0000014819047812 */ /* 0x000fe200078efcff */
[--C-:B------:R-:W-:Y:S01]  /*3210*/  @!P3 IMAD.IADD R9, R9, 0x1, -R7.reuse ;  /* 0x000000010909b824 */ /* 0x100fe200078e0a07 */
[----:B------:R-:W-:Y:S01]  /*3220*/  ISETP.GE.AND P3, PT, R17, RZ, PT ;  /* 0x000000ff1100720c */ /* 0x000fe20003f66270 */
[----:B------:R-:W-:Y:S01]  /*3230*/  IMAD R16, R7, R14, R16 ;  /* 0x0000000e07107224 */ /* 0x000fe200078e0210 */
[----:B------:R-:W-:Y:S01]  /*3240*/  IABS R14, R6 ;  /* 0x00000006000e7213 */ /* 0x000fe20000000000 */
[--C-:B------:R-:W-:Y:S01]  /*3250*/  @!P5 IMAD.IADD R8, R8, 0x1, -R7.reuse ;  /* 0x000000010808d824 */ /* 0x100fe200078e0a07 */
[----:B------:R-:W-:Y:S01]  /*3260*/  IABS R17, R4 ;  /* 0x0000000400117213 */ /* 0x000fe20000000000 */
[--C-:B------:R-:W-:Y:S01]  /*3270*/  @!P0 IMAD.IADD R5, R5, 0x1, -R7.reuse ;  /* 0x0000000105058824 */ /* 0x100fe200078e0a07 */
[----:B------:R-:W-:Y:S01]  /*3280*/  ISETP.GT.U32.AND P5, PT, R7, R16, PT ;  /* 0x000000100700720c */ /* 0x000fe20003fa4070 */
[----:B------:R-:W-:Y:S01]  /*3290*/  @!P6 IMAD.IADD R15, R15, 0x1, -R7 ;  /* 0x000000010f0fe824 */ /* 0x000fe200078e0a07 */
[----:B------:R-:W-:Y:S01]  /*32a0*/  ISETP.GE.AND P0, PT, R13, RZ, PT ;  /* 0x000000ff0d00720c */ /* 0x000fe20003f06270 */
[----:B------:R-:W-:-:S03]  /*32b0*/  IMAD.HI.U32 R12, R0, R14, RZ ;  /* 0x0000000e000c7227 */ /* 0x000fc600078e00ff */
[----:B------:R-:W-:Y:S01]  /*32c0*/  ISETP.GT.U32.AND P6, PT, R7, R15, PT ;  /* 0x0000000f0700720c */ /* 0x000fe20003fc4070 */
[----:B------:R-:W-:Y:S02]  /*32d0*/  IMAD.MOV.U32 R13, RZ, RZ, R17 ;  /* 0x000000ffff0d7224 */ /* 0x000fe400078e0011 */
[----:B0-----:R-:W-:Y:S02]  /*32e0*/  IMAD.MOV.U32 R19, RZ, RZ, R8 ;  /* 0x000000ffff137224 */ /* 0x001fe400078e0008 */
[----:B------:R-:W-:Y:S02]  /*32f0*/  IMAD.MOV R12, RZ, RZ, -R12 ;  /* 0x000000ffff0c7224 */ /* 0x000fe400078e0a0c */
[----:B------:R-:W-:-:S04]  /*3300*/  IMAD.HI.U32 R8, R0, R13, RZ ;  /* 0x0000000d00087227 */ /* 0x000fc800078e00ff */
[C---:B------:R-:W-:Y:S02]  /*3310*/  IMAD R14, R7.reuse, R12, R14 ;  /* 0x0000000c070e7224 */ /* 0x040fe400078e020e */
[----:B------:R-:W-:Y:S01]  /*3320*/  @!P4 IMAD.MOV R19, RZ, RZ, -R19 ;  /* 0x000000ffff13c224 */ /* 0x000fe200078e0a13 */
[----:B------:R-:W-:Y:S01]  /*3330*/  ISETP.GT.U32.AND P4, PT, R7, R5, PT ;  /* 0x000000050700720c */ /* 0x000fe20003f84070 */
[----:B------:R-:W-:Y:S02]  /*3340*/  IMAD.MOV R8, RZ, RZ, -R8 ;  /* 0x000000ffff087224 */ /* 0x000fe400078e0a08 */
[----:B------:R-:W-:Y:S01]  /*3350*/  @!P5 IMAD.IADD R16, R16, 0x1, -R7 ;  /* 0x000000011010d824 */ /* 0x000fe200078e0a07 */
[----:B------:R-:W-:Y:S01]  /*3360*/  ISETP.GE.AND P5, PT, R2, RZ, PT ;  /* 0x000000ff0200720c */ /* 0x000fe20003fa6270 */
[----:B-1----:R-:W-:Y:S01]  /*3370*/  IMAD.MOV.U32 R18, RZ, RZ, R11 ;  /* 0x000000ffff127224 */ /* 0x002fe200078e000b */
[----:B------:R-:W-:Y:S01]  /*3380*/  LOP3.LUT R2, R25, 0x140, RZ, 0xfc, !PT ;  /* 0x0000014019027812 */ /* 0x000fe200078efcff */
[----:B------:R-:W-:Y:S01]  /*3390*/  @!P3 IMAD.MOV R9, RZ, RZ, -R9 ;  /* 0x000000ffff09b224 */ /* 0x000fe200078e0a09 */
[C---:B------:R-:W-:Y:S01]  /*33a0*/  ISETP.GT.U32.AND P3, PT, R7.reuse, R14, PT ;  /* 0x0000000e0700720c */ /* 0x040fe20003f64070 */
[C---:B------:R-:W-:Y:S01]  /*33b0*/  IMAD R13, R7.reuse, R8, R13 ;  /* 0x00000008070d7224 */ /* 0x040fe200078e020d */
[----:B------:R-:W-:Y:S01]  /*33c0*/  STL [R1+0xa0], R19 ;  /* 0x0000a01301007387 */ /* 0x000fe20000100800 */
[----:B------:R-:W-:Y:S01]  /*33d0*/  @!P2 IMAD.MOV R18, RZ, RZ, -R18 ;  /* 0x000000ffff12a224 */ /* 0x000fe200078e0a12 */
[----:B------:R-:W-:Y:S01]  /*33e0*/  ISETP.GT.U32.AND P2, PT, R7, R16, PT ;  /* 0x000000100700720c */ /* 0x000fe20003f44070 */
[--C-:B------:R-:W-:Y:S01]  /*33f0*/  @!P6 IMAD.IADD R15, R15, 0x1, -R7.reuse ;  /* 0x000000010f0fe824 */ /* 0x100fe200078e0a07 */
[----:B------:R-:W-:Y:S01]  /*3400*/  ISETP.GT.U32.AND P6, PT, R7, R13, PT ;  /* 0x0000000d0700720c */ /* 0x000fe20003fc4070 */
[----:B------:R-:W-:Y:S01]  /*3410*/  @!P1 IMAD.MOV R10, RZ, RZ, -R10 ;  /* 0x000000ffff0a9224 */ /* 0x000fe200078e0a0a */
[----:B------:R-:W-:Y:S01]  /*3420*/  STL [R1+0x9c], R18 ;  /* 0x00009c1201007387 */ /* 0x000fe20000100800 */
[----:B------:R-:W-:Y:S01]  /*3430*/  @!P4 IMAD.IADD R5, R5, 0x1, -R7 ;  /* 0x000000010505c824 */ /* 0x000fe200078e0a07 */
[----:B------:R-:W-:-:S02]  /*3440*/  ISETP.GE.AND P1, PT, R3, RZ, PT ;  /* 0x000000ff0300720c */ /* 0x000fc40003f26270 */
[----:B------:R0:W-:Y:S01]  /*3450*/  STL [R1+0x94], R10 ;  /* 0x0000940a01007387 */ /* 0x0001e20000100800 */
[--C-:B------:R-:W-:Y:S01]  /*3460*/  @!P3 IMAD.IADD R14, R14, 0x1, -R7.reuse ;  /* 0x000000010e0eb824 */ /* 0x100fe200078e0a07 */
[----:B------:R-:W-:Y:S02]  /*3470*/  IABS R3, R2 ;  /* 0x0000000200037213 */ /* 0x000fe40000000000 */
[----:B------:R1:W-:Y:S01]  /*3480*/  STL [R1+0x90], R9 ;  /* 0x0000900901007387 */ /* 0x0003e20000100800 */
[----:B------:R-:W-:Y:S01]  /*3490*/  ISETP.GE.AND P4, PT, R6, RZ, PT ;  /* 0x000000ff0600720c */ /* 0x000fe20003f86270 */
[--C-:B------:R-:W-:Y:S01]  /*34a0*/  @!P2 IMAD.IADD R16, R16, 0x1, -R7.reuse ;  /* 0x000000011010a824 */ /* 0x100fe200078e0a07 */
[----:B------:R-:W-:Y:S01]  /*34b0*/  ISETP.GE.AND P2, PT, R4, RZ, PT ;  /* 0x000000ff0400720c */ /* 0x000fe20003f46270 */
[----:B------:R-:W-:Y:S01]  /*34c0*/  @!P6 IMAD.IADD R13, R13, 0x1, -R7 ;  /* 0x000000010d0de824 */ /* 0x000fe200078e0a07 */
[----:B------:R-:W-:Y:S01]  /*34d0*/  LOP3.LUT R8, R25, 0x110, RZ, 0xfc, !PT ;  /* 0x0000011019087812 */ /* 0x000fe200078efcff */
[----:B0-----:R-:W-:Y:S01]  /*34e0*/  IMAD.MOV.U32 R10, RZ, RZ, R5 ;  /* 0x000000ffff0a7224 */ /* 0x001fe200078e0005 */
[----:B------:R-:W-:Y:S01]  /*34f0*/  ISETP.GE.AND P3, PT, R2, RZ, PT ;  /* 0x000000ff0200720c */ /* 0x000fe20003f66270 */
[----:B------:R-:W-:Y:S01]  /*3500*/  IMAD.HI.U32 R4, R0, R3, RZ ;  /* 0x0000000300047227 */ /* 0x000fe200078e00ff */
[----:B------:R-:W-:-:S02]  /*3510*/  ISETP.GT.U32.AND P6, PT, R7, R13, PT ;  /* 0x0000000d0700720c */ /* 0x000fc40003fc4070 */
[----:B-1----:R-:W-:Y:S01]  /*3520*/  LOP3.LUT R9, R25, 0x130, RZ, 0xfc, !PT ;  /* 0x0000013019097812 */ /* 0x002fe200078efcff */
[----:B------:R-:W-:Y:S01]  /*3530*/  @!P0 IMAD.MOV R10, RZ, RZ, -R10 ;  /* 0x000000ffff0a8224 */ /* 0x000fe200078e0a0a */
[C---:B------:R-:W-:Y:S01]  /*3540*/  ISETP.GT.U32.AND P0, PT, R7.reuse, R14, PT ;  /* 0x0000000e0700720c */ /* 0x040fe20003f04070 */
[----:B------:R-:W-:Y:S01]  /*3550*/  IMAD.MOV R4, RZ, RZ, -R4 ;  /* 0x000000ffff047224 */ /* 0x000fe200078e0a04 */
[----:B------:R-:W-:Y:S01]  /*3560*/  IABS R6, R9 ;  /* 0x0000000900067213 */ /* 0x000fe20000000000 */
[----:B------:R-:W-:Y:S01]  /*3570*/  @!P5 IMAD.MOV R16, RZ, RZ, -R16 ;  /* 0x000000ffff10d224 */ /* 0x000fe200078e0a10 */
[----:B------:R0:W-:Y:S01]  /*3580*/  STL [R1+0x8c], R10 ;  /* 0x00008c0a01007387 */ /* 0x0001e20000100800 */
[----:B------:R-:W-:Y:S01]  /*3590*/  IMAD R3, R7, R4, R3 ;  /* 0x0000000407037224 */ /* 0x000fe200078e0203 */
[C---:B------:R-:W-:Y:S01]  /*35a0*/  LOP3.LUT R4, R25.reuse, 0x128, RZ, 0xfc, !PT ;  /* 0x0000012819047812 */ /* 0x040fe200078efcff */
[----:B------:R-:W-:Y:S01]  /*35b0*/  IMAD.HI.U32 R5, R0, R6, RZ ;  /* 0x0000000600057227 */ /* 0x000fe200078e00ff */
[----:B------:R-:W-:Y:S01]  /*35c0*/  IABS R11, R8 ;  /* 0x00000008000b7213 */ /* 0x000fe20000000000 */
[----:B------:R-:W-:Y:S01]  /*35d0*/  STL [R1+0x88], R16 ;  /* 0x0000881001007387 */ /* 0x000fe20000100800 */
[----:B------:R-:W-:Y:S01]  /*35e0*/  LOP3.LUT R2, R25, 0x120, RZ, 0xfc, !PT ;  /* 0x0000012019027812 */ /* 0x000fe200078efcff */
[----:B------:R-:W-:-:S02]  /*35f0*/  IMAD.MOV R5, RZ, RZ, -R5 ;  /* 0x000000ffff057224 */ /* 0x000fc400078e0a05 */
[--C-:B------:R-:W-:Y:S01]  /*3600*/  @!P0 IMAD.IADD R14, R14, 0x1, -R7.reuse ;  /* 0x000000010e0e8824 */ /* 0x100fe200078e0a07 */
[C---:B------:R-:W-:Y:S01]  /*3610*/  ISETP.GT.U32.AND P0, PT, R7.reuse, R3, PT ;  /* 0x000000030700720c */ /* 0x040fe20003f04070 */
[----:B------:R-:W-:Y:S01]  /*3620*/  IMAD R6, R7, R5, R6 ;  /* 0x0000000507067224 */ /* 0x000fe200078e0206 */
[----:B0-----:R-:W-:Y:S01]  /*3630*/  IABS R10, R4 ;  /* 0x00000004000a7213 */ /* 0x001fe20000000000 */
[----:B------:R-:W-:Y:S01]  /*3640*/  @!P6 IMAD.IADD R13, R13, 0x1, -R7 ;  /* 0x000000010d0de824 */ /* 0x000fe200078e0a07 */
[----:B------:R-:W-:Y:S01]  /*3650*/  IABS R12, R2 ;  /* 0x00000002000c7213 */ /* 0x000fe20000000000 */
[C---:B------:R-:W-:Y:S01]  /*3660*/  IMAD.HI.U32 R17, R0.reuse, R11, RZ ;  /* 0x0000000b00117227 */ /* 0x040fe200078e00ff */
[----:B------:R-:W-:Y:S02]  /*3670*/  ISETP.GT.U32.AND P6, PT, R7, R6, PT ;  /* 0x000000060700720c */ /* 0x000fe40003fc4070 */
[----:B------:R-:W-:Y:S01]  /*3680*/  LOP3.LUT R5, R25, 0x108, RZ, 0xfc, !PT ;  /* 0x0000010819057812 */ /* 0x000fe200078efcff */
[----:B------:R-:W-:-:S04]  /*3690*/  IMAD.HI.U32 R19, R0, R10, RZ ;  /* 0x0000000a00137227 */ /* 0x000fc800078e00ff */
[----:B------:R-:W-:Y:S01]  /*36a0*/  @!P0 IMAD.IADD R3, R3, 0x1, -R7 ;  /* 0x0000000103038824 */ /* 0x000fe200078e0a07 */
[----:B------:R-:W-:Y:S01]  /*36b0*/  ISETP.GE.AND P0, PT, R9, RZ, PT ;  /* 0x000000ff0900720c */ /* 0x000fe20003f06270 */
[----:B------:R-:W-:Y:S02]  /*36c0*/  IMAD.MOV R19, RZ, RZ, -R19 ;  /* 0x000000ffff137224 */ /* 0x000fe400078e0a13 */
[----:B------:R-:W-:Y:S02]  /*36d0*/  IMAD.MOV R17, RZ, RZ, -R17 ;  /* 0x000000ffff117224 */ /* 0x000fe400078e0a11 */
[----:B------:R-:W-:Y:S01]  /*36e0*/  @!P6 IMAD.IADD R6, R6, 0x1, -R7 ;  /* 0x000000010606e824 */ /* 0x000fe200078e0a07 */
[C---:B------:R-:W-:Y:S01]  /*36f0*/  ISETP.GT.U32.AND P6, PT, R7.reuse, R3, PT ;  /* 0x000000030700720c */ /* 0x040fe20003fc4070 */
[----:B------:R-:W-:Y:S02]  /*3700*/  @!P1 IMAD.MOV R15, RZ, RZ, -R15 ;  /* 0x000000ffff0f9224 */ /* 0x000fe400078e0a0f */
[----:B------:R-:W-:Y:S01]  /*3710*/  IMAD.HI.U32 R18, R0, R12, RZ ;  /* 0x0000000c00127227 */ /* 0x000fe200078e00ff */
[----:B------:R-:W-:-:S02]  /*3720*/  ISETP.GT.U32.AND P1, PT, R7, R6, PT ;  /* 0x000000060700720c */ /* 0x000fc40003f24070 */
[----:B------:R0:W-:Y:S01]  /*3730*/  STL [R1+0x84], R15 ;  /* 0x0000840f01007387 */ /* 0x0001e20000100800 */
[C---:B------:R-:W-:Y:S01]  /*3740*/  IMAD R9, R7.reuse, R19, R10 ;  /* 0x0000001307097224 */ /* 0x040fe200078e020a */
[----:B------:R-:W-:Y:S01]  /*3750*/  IABS R10, R5 ;  /* 0x00000005000a7213 */ /* 0x000fe20000000000 */
[----:B------:R-:W-:Y:S01]  /*3760*/  IMAD R11, R7, R17, R11 ;  /* 0x00000011070b7224 */ /* 0x000fe200078e020b */
[----:B------:R-:W-:Y:S01]  /*3770*/  LOP3.LUT R17, R25, 0x70, RZ, 0xfc, !PT ;  /* 0x0000007019117812 */ /* 0x000fe200078efcff */
[----:B------:R-:W-:Y:S01]  /*3780*/  IMAD.MOV R18, RZ, RZ, -R18 ;  /* 0x000000ffff127224 */ /* 0x000fe200078e0a12 */
[----:B------:R-:W-:Y:S01]  /*3790*/  ISETP.GT.U32.AND P5, PT, R7, R9, PT ;  /* 0x000000090700720c */ /* 0x000fe20003fa4070 */
[----:B------:R-:W-:Y:S01]  /*37a0*/  @!P6 IMAD.IADD R3, R3, 0x1, -R7 ;  /* 0x000000010303e824 */ /* 0x000fe200078e0a07 */
[C---:B------:R-:W-:Y:S01]  /*37b0*/  ISETP.GT.U32.AND P6, PT, R7.reuse, R11, PT ;  /* 0x0000000b0700720c */ /* 0x040fe20003fc4070 */
[----:B------:R-:W-:Y:S01]  /*37c0*/  IMAD R12, R7, R18, R12 ;  /* 0x00000012070c7224 */ /* 0x000fe200078e020c */
[----:B------:R-:W-:Y:S01]  /*37d0*/  LOP3.LUT R19, R25, 0x8, RZ, 0xfc, !PT ;  /* 0x0000000819137812 */ /* 0x000fe200078efcff */
[----:B0-----:R-:W-:-:S02]  /*37e0*/  IMAD.MOV.U32 R15, RZ, RZ, R13 ;  /* 0x000000ffff0f7224 */ /* 0x001fc400078e000d */
[----:B------:R-:W-:Y:S01]  /*37f0*/  @!P4 IMAD.MOV R14, RZ, RZ, -R14 ;  /* 0x000000ffff0ec224 */ /* 0x000fe200078e0a0e */
[----:B------:R-:W-:Y:S01]  /*3800*/  ISETP.GT.U32.AND P4, PT, R7, R12, PT ;  /* 0x0000000c0700720c */ /* 0x000fe20003f84070 */
[----:B------:R-:W-:Y:S01]  /*3810*/  @!P2 IMAD.MOV R15, RZ, RZ, -R15 ;  /* 0x000000ffff0fa224 */ /* 0x000fe200078e0a0f */
[----:B------:R-:W-:Y:S01]  /*3820*/  ISETP.GE.AND P2, PT, R4, RZ, PT ;  /* 0x000000ff0400720c */ /* 0x000fe20003f46270 */
[----:B------:R-:W-:Y:S01]  /*3830*/  IMAD.HI.U32 R13, R0, R10, RZ ;  /* 0x0000000a000d7227 */ /* 0x000fe200078e00ff */
[----:B------:R-:W-:Y:S01]  /*3840*/  LOP3.LUT R4, R25, 0x100, RZ, 0xfc, !PT ;  /* 0x0000010019047812 */ /* 0x000fe200078efcff */
[----:B------:R0:W-:Y:S02]  /*3850*/  STL [R1+0x78], R14 ;  /* 0x0000780e01007387 */ /* 0x0001e40000100800 */
[--C-:B------:R-:W-:Y:S01]  /*3860*/  @!P5 IMAD.IADD R9, R9, 0x1, -R7.reuse ;  /* 0x000000010909d824 */ /* 0x100fe200078e0a07 */
[----:B------:R-:W-:Y:S01]  /*3870*/  ISETP.GE.AND P5, PT, R8, RZ, PT ;  /* 0x000000ff0800720c */ /* 0x000fe20003fa6270 */
[----:B------:R-:W-:Y:S01]  /*3880*/  @!P6 IMAD.IADD R11, R11, 0x1, -R7 ;  /* 0x000000010b0be824 */ /* 0x000fe200078e0a07 */
[----:B------:R1:W-:Y:S01]  /*3890*/  STL [R1+0x74], R15 ;  /* 0x0000740f01007387 */ /* 0x0003e20000100800 */
[----:B------:R-:W-:-:S02]  /*38a0*/  IMAD.MOV R13, RZ, RZ, -R13 ;  /* 0x000000ffff0d7224 */ /* 0x000fc400078e0a0d */
[--C-:B------:R-:W-:Y:S01]  /*38b0*/  @!P1 IMAD.IADD R6, R6, 0x1, -R7.reuse ;  /* 0x0000000106069824 */ /* 0x100fe200078e0a07 */
[----:B------:R-:W-:Y:S01]  /*38c0*/  ISETP.GE.AND P1, PT, R2, RZ, PT ;  /* 0x000000ff0200720c */ /* 0x000fe20003f26270 */
[C---:B------:R-:W-:Y:S01]  /*38d0*/  IMAD R2, R7.reuse, R13, R10 ;  /* 0x0000000d07027224 */ /* 0x040fe200078e020a */
[----:B0-----:R-:W-:Y:S01]  /*38e0*/  IABS R14, R4 ;  /* 0x00000004000e7213 */ /* 0x001fe20000000000 */
[----:B------:R-:W-:Y:S01]  /*38f0*/  @!P4 IMAD.IADD R12, R12, 0x1, -R7 ;  /* 0x000000010c0cc824 */ /* 0x000fe200078e0a07 */
[C---:B------:R-:W-:Y:S01]  /*3900*/  ISETP.GT.U32.AND P6, PT, R7.reuse, R11, PT ;  /* 0x0000000b0700720c */ /* 0x040fe20003fc4070 */
[----:B------:R-:W-:Y:S01]  /*3910*/  @!P0 IMAD.MOV R6, RZ, RZ, -R6 ;  /* 0x000000ffff068224 */ /* 0x000fe200078e0a06 */
[C---:B------:R-:W-:Y:S01]  /*3920*/  ISETP.GT.U32.AND P4, PT, R7.reuse, R9, PT ;  /* 0x000000090700720c */ /* 0x040fe20003f84070 */
[----:B------:R-:W-:Y:S01]  /*3930*/  IMAD.MOV.U32 R8, RZ, RZ, R14 ;  /* 0x000000ffff087224 */ /* 0x000fe200078e000e */
[----:B------:R-:W-:Y:S01]  /*3940*/  ISETP.GT.U32.AND P0, PT, R7, R2, PT ;  /* 0x000000020700720c */ /* 0x000fe20003f04070 */
[----:B-1----:R-:W-:Y:S01]  /*3950*/  IMAD.MOV.U32 R15, RZ, RZ, R3 ;  /* 0x000000ffff0f7224 */ /* 0x002fe200078e0003 */
[----:B------:R-:W-:Y:S01]  /*3960*/  LOP3.LUT R3, R25, 0xf0, RZ, 0xfc, !PT ;  /* 0x000000f019037812 */ /* 0x000fe200078efcff */
[----:B------:R-:W-:-:S03]  /*3970*/  IMAD.HI.U32 R10, R0, R8, RZ ;  /* 0x00000008000a7227 */ /* 0x000fc600078e00ff */
[----:B------:R-:W-:Y:S01]  /*3980*/  IABS R14, R3 ;  /* 0x00000003000e7213 */ /* 0x000fe20000000000 */
[----:B------:R-:W-:Y:S02]  /*3990*/  IMAD.MOV R10, RZ, RZ, -R10 ;  /* 0x000000ffff0a7224 */ /* 0x000fe400078e0a0a */
[----:B------:R-:W-:Y:S01]  /*39a0*/  @!P3 IMAD.MOV R15, RZ, RZ, -R15 ;  /* 0x000000ffff0fb224 */ /* 0x000fe200078e0a0f */
[C---:B------:R-:W-:Y:S01]  /*39b0*/  ISETP.GT.U32.AND P3, PT, R7.reuse, R12, PT ;  /* 0x0000000c0700720c */ /* 0x040fe20003f64070 */
[----:B------:R-:W-:Y:S01]  /*39c0*/  IMAD R8, R7, R10, R8 ;  /* 0x0000000a07087224 */ /* 0x000fe200078e0208 */
[----:B------:R-:W-:Y:S01]  /*39d0*/  LOP3.LUT R10, R25, 0xe8, RZ, 0xfc, !PT ;  /* 0x000000e8190a7812 */ /* 0x000fe200078efcff */
[--C-:B------:R-:W-:Y:S01]  /*39e0*/  @!P6 IMAD.IADD R11, R11, 0x1, -R7.reuse ;  /* 0x000000010b0be824 */ /* 0x100fe200078e0a07 */
[----:B------:R0:W-:Y:S01]  /*39f0*/  STL [R1+0x6c], R15 ;  /* 0x00006c0f01007387 */ /* 0x0001e20000100800 */
[--C-:B------:R-:W-:Y:S01]  /*3a00*/  @!P4 IMAD.IADD R9, R9, 0x1, -R7.reuse ;  /* 0x000000010909c824 */ /* 0x100fe200078e0a07 */
[----:B------:R-:W-:Y:S01]  /*3a10*/  ISETP.GT.U32.AND P6, PT, R7, R8, PT ;  /* 0x000000080700720c */ /* 0x000fe20003fc4070 */
[--C-:B------:R-:W-:Y:S01]  /*3a20*/  @!P0 IMAD.IADD R2, R2, 0x1, -R7.reuse ;  /* 0x0000000102028824 */ /* 0x100fe200078e0a07 */
[----:B------:R-:W-:Y:S01]  /*3a30*/  ISETP.GE.AND P4, PT, R5, RZ, PT ;  /* 0x000000ff0500720c */ /* 0x000fe20003f86270 */
[----:B------:R-:W-:Y:S01]  /*3a40*/  IMAD.HI.U32 R5, R0, R14, RZ ;  /* 0x0000000e00057227 */ /* 0x000fe200078e00ff */
[----:B------:R-:W-:Y:S01]  /*3a50*/  ISETP.GE.AND P0, PT, R3, RZ, PT ;  /* 0x000000ff0300720c */ /* 0x000fe20003f06270 */
[----:B------:R1:W-:Y:S01]  /*3a60*/  STL [R1+0x64], R6 ;  /* 0x0000640601007387 */ /* 0x0003e20000100800 */
[C---:B------:R-:W-:Y:S01]  /*3a70*/  LOP3.LUT R3, R25.reuse, 0xd0, RZ, 0xfc, !PT ;  /* 0x000000d019037812 */ /* 0x040fe200078efcff */
[----:B------:R-:W-:Y:S01]  /*3a80*/  @!P3 IMAD.IADD R12, R12, 0x1, -R7 ;  /* 0x000000010c0cb824 */ /* 0x000fe200078e0a07 */
[----:B0-----:R-:W-:Y:S01]  /*3a90*/  IABS R15, R10 ;  /* 0x0000000a000f7213 */ /* 0x001fe20000000000 */
[----:B------:R-:W-:Y:S01]  /*3aa0*/  IMAD.MOV R5, RZ, RZ, -R5 ;  /* 0x000000ffff057224 */ /* 0x000fe200078e0a05 */
[----:B------:R-:W-:Y:S01]  /*3ab0*/  ISETP.GE.AND P3, PT, R4, RZ, PT ;  /* 0x000000ff0400720c */ /* 0x000fe20003f66270 */
[----:B------:R-:W-:Y:S01]  /*3ac0*/  IMAD.MOV.U32 R13, RZ, RZ, R12 ;  /* 0x000000ffff0d7224 */ /* 0x000fe200078e000c */
[----:B------:R-:W-:Y:S01]  /*3ad0*/  LOP3.LUT R4, R25, 0xe0, RZ, 0xfc, !PT ;  /* 0x000000e019047812 */ /* 0x000fe200078efcff */
[C---:B------:R-:W-:Y:S01]  /*3ae0*/  IMAD R14, R7.reuse, R5, R14 ;  /* 0x00000005070e7224 */ /* 0x040fe200078e020e */
[----:B------:R-:W-:Y:S01]  /*3af0*/  IABS R5, R3 ;  /* 0x0000000300057213 */ /* 0x000fe20000000000 */
[----:B------:R-:W-:Y:S01]  /*3b00*/  @!P6 IMAD.IADD R8, R8, 0x1, -R7 ;  /* 0x000000010808e824 */ /* 0x000fe200078e0a07 */
[C---:B------:R-:W-:Y:S01]  /*3b10*/  ISETP.GT.U32.AND P6, PT, R7.reuse, R2, PT ;  /* 0x000000020700720c */ /* 0x040fe20003fc4070 */
[----:B------:R-:W-:Y:S01]  /*3b20*/  @!P1 IMAD.MOV R13, RZ, RZ, -R13 ;  /* 0x000000ffff0d9224 */ /* 0x000fe200078e0a0d */
[----:B------:R-:W-:Y:S01]  /*3b30*/  ISETP.GT.U32.AND P1, PT, R7, R14, PT ;  /* 0x0000000e0700720c */ /* 0x000fe20003f24070 */
[----:B------:R-:W-:Y:S01]  /*3b40*/  IMAD.MOV.U32 R16, RZ, RZ, R9 ;  /* 0x000000ffff107224 */ /* 0x000fe200078e0009 */
[----:B-1----:R-:W-:Y:S01]  /*3b50*/  IABS R6, R4 ;  /* 0x0000000400067213 */ /* 0x002fe20000000000 */
[----:B------:R-:W-:-:S04]  /*3b60*/  IMAD.HI.U32 R9, R0, R15, RZ ;  /* 0x0000000f00097227 */ /* 0x000fc800078e00ff */
[----:B------:R-:W-:Y:S01]  /*3b70*/  @!P2 IMAD.MOV R16, RZ, RZ, -R16 ;  /* 0x000000ffff10a224 */ /* 0x000fe200078e0a10 */
[----:B------:R-:W-:Y:S01]  /*3b80*/  ISETP.GT.U32.AND P2, PT, R7, R8, PT ;  /* 0x000000080700720c */ /* 0x000fe20003f44070 */
[----:B------:R-:W-:Y:S02]  /*3b90*/  IMAD.MOV R9, RZ, RZ, -R9 ;  /* 0x000000ffff097224 */ /* 0x000fe400078e0a09 */
[--C-:B------:R-:W-:Y:S01]  /*3ba0*/  @!P6 IMAD.IADD R2, R2, 0x1, -R7.reuse ;  /* 0x000000010202e824 */ /* 0x100fe200078e0a07 */
[----:B------:R-:W-:Y:S01]  /*3bb0*/  STL [R1+0x5c], R16 ;  /* 0x00005c1001007387 */ /* 0x000fe20000100800 */
[----:B------:R-:W-:Y:S01]  /*3bc0*/  @!P1 IMAD.IADD R14, R14, 0x1, -R7 ;  /* 0x000000010e0e9824 */ /* 0x000fe200078e0a07 */
[----:B------:R-:W-:Y:S01]  /*3bd0*/  ISETP.GE.AND P1, PT, R3, RZ, PT ;  /* 0x000000ff0300720c */ /* 0x000fe20003f26270 */
[----:B------:R-:W-:Y:S01]  /*3be0*/  IMAD.MOV.U32 R12, RZ, RZ, R2 ;  /* 0x000000ffff0c7224 */ /* 0x000fe200078e0002 */
[----:B------:R-:W-:Y:S01]  /*3bf0*/  LOP3.LUT R3, R25, 0xc8, RZ, 0xfc, !PT ;  /* 0x000000c819037812 */ /* 0x000fe200078efcff */
[C---:B------:R-:W-:Y:S01]  /*3c00*/  IMAD R15, R7.reuse, R9, R15 ;  /* 0x00000009070f7224 */ /* 0x040fe200078e020f */
[----:B------:R-:W-:Y:S01]  /*3c10*/  STL [R1+0x58], R13 ;  /* 0x0000580d01007387 */ /* 0x000fe20000100800 */
[----:B------:R-:W-:Y:S01]  /*3c20*/  @!P5 IMAD.MOV R11, RZ, RZ, -R11 ;  /* 0x000000ffff0bd224 */ /* 0x000fe200078e0a0b */
[----:B------:R-:W-:Y:S01]  /*3c30*/  ISETP.GE.AND P5, PT, R10, RZ, PT ;  /* 0x000000ff0a00720c */ /* 0x000fe20003fa6270 */
[----:B------:R-:W-:Y:S01]  /*3c40*/  @!P4 IMAD.MOV R12, RZ, RZ, -R12 ;  /* 0x000000ffff0cc224 */ /* 0x000fe200078e0a0c */
[C---:B------:R-:W-:Y:S01]  /*3c50*/  ISETP.GT.U32.AND P4, PT, R7.reuse, R14, PT ;  /* 0x0000000e0700720c */ /* 0x040fe20003f84070 */
[----:B------:R-:W-:Y:S01]  /*3c60*/  IMAD.HI.U32 R10, R0, R5, RZ ;  /* 0x00000005000a7227 */ /* 0x000fe200078e00ff */
[----:B------:R-:W-:Y:S01]  /*3c70*/  ISETP.GT.U32.AND P6, PT, R7, R15, PT ;  /* 0x0000000f0700720c */ /* 0x000fe20003fc4070 */
[----:B------:R0:W-:Y:S01]  /*3c80*/  STL [R1+0x54], R11 ;  /* 0x0000540b01007387 */ /* 0x0001e20000100800 */
[----:B------:R-:W-:Y:S01]  /*3c90*/  LOP3.LUT R2, R25, 0xa8, RZ, 0xfc, !PT ;  /* 0x000000a819027812 */ /* 0x000fe200078efcff */
[----:B------:R-:W-:Y:S01]  /*3ca0*/  @!P2 IMAD.IADD R8, R8, 0x1, -R7 ;  /* 0x000000010808a824 */ /* 0x000fe200078e0a07 */
[----:B------:R-:W-:Y:S01]  /*3cb0*/  ISETP.GE.AND P2, PT, R4, RZ, PT ;  /* 0x000000ff0400720c */ /* 0x000fe20003f46270 */
[----:B------:R-:W-:Y:S01]  /*3cc0*/  IMAD.MOV R4, RZ, RZ, -R10 ;  /* 0x000000ffff047224 */ /* 0x000fe200078e0a0a */
[----:B------:R1:W-:Y:S01]  /*3cd0*/  STL [R1+0x50], R12 ;  /* 0x0000500c01007387 */ /* 0x0003e20000100800 */
[----:B------:R-:W-:-:S04]  /*3ce0*/  IMAD.HI.U32 R9, R0, R6, RZ ;  /* 0x0000000600097227 */ /* 0x000fc800078e00ff */
[----:B------:R-:W-:Y:S01]  /*3cf0*/  IMAD R5, R7, R4, R5 ;  /* 0x0000000407057224 */ /* 0x000fe200078e0205 */
[C---:B------:R-:W-:Y:S01]  /*3d00*/  LOP3.LUT R4, R25.reuse, 0xb0, RZ, 0xfc, !PT ;  /* 0x000000b019047812 */ /* 0x040fe200078efcff */
[--C-:B------:R-:W-:Y:S01]  /*3d10*/  @!P4 IMAD.IADD R14, R14, 0x1, -R7.reuse ;  /* 0x000000010e0ec824 */ /* 0x100fe200078e0a07 */
[----:B0-----:R-:W-:Y:S01]  /*3d20*/  LOP3.LUT R11, R25, 0xc0, RZ, 0xfc, !PT ;  /* 0x000000c0190b7812 */ /* 0x001fe200078efcff */
[----:B------:R-:W-:Y:S01]  /*3d30*/  @!P6 IMAD.IADD R15, R15, 0x1, -R7 ;  /* 0x000000010f0fe824 */ /* 0x000fe200078e0a07 */
[C---:B------:R-:W-:Y:S01]  /*3d40*/  ISETP.GT.U32.AND P4, PT, R7.reuse, R5, PT ;  /* 0x000000050700720c */ /* 0x040fe20003f84070 */
[----:B------:R-:W-:Y:S01]  /*3d50*/  IMAD.MOV R9, RZ, RZ, -R9 ;  /* 0x000000ffff097224 */ /* 0x000fe200078e0a09 */
[----:B------:R-:W-:Y:S01]  /*3d60*/  IABS R10, R4 ;  /* 0x00000004000a7213 */ /* 0x000fe20000000000 */
[----:B------:R-:W-:Y:S01]  /*3d70*/  @!P3 IMAD.MOV R8, RZ, RZ, -R8 ;  /* 0x000000ffff08b224 */ /* 0x000fe200078e0a08 */
[C---:B------:R-:W-:Y:S01]  /*3d80*/  ISETP.GT.U32.AND P6, PT, R7.reuse, R15, PT ;  /* 0x0000000f0700720c */ /* 0x040fe20003fc4070 */
[----:B------:R-:W-:Y:S01]  /*3d90*/  IMAD R6, R7, R9, R6 ;  /* 0x0000000907067224 */ /* 0x000fe200078e0206 */
[----:B------:R-:W-:Y:S01]  /*3da0*/  IABS R9, R3 ;  /* 0x0000000300097213 */ /* 0x000fe20000000000 */
[----:B------:R-:W-:Y:S01]  /*3db0*/  IMAD.MOV.U32 R16, RZ, RZ, R14 ;  /* 0x000000ffff107224 */ /* 0x000fe200078e000e */
[----:B------:R0:W-:Y:S01]  /*3dc0*/  STL [R1+0x4c], R8 ;  /* 0x00004c0801007387 */ /* 0x0001e20000100800 */
[----:B-1----:R-:W-:-:S02]  /*3dd0*/  IABS R12, R11 ;  /* 0x0000000b000c7213 */ /* 0x002fc40000000000 */
[----:B------:R-:W-:Y:S01]  /*3de0*/  ISETP.GT.U32.AND P3, PT, R7, R6, PT ;  /* 0x000000060700720c */ /* 0x000fe20003f64070 */
[----:B------:R-:W-:-:S04]  /*3df0*/  IMAD.HI.U32 R13, R0, R9, RZ ;  /* 0x00000009000d7227 */ /* 0x000fc800078e00ff */
[----:B------:R-:W-:Y:S02]  /*3e00*/  @!P4 IMAD.IADD R5, R5, 0x1, -R7 ;  /* 0x000000010505c824 */ /* 0x000fe400078e0a07 */
[----:B------:R-:W-:Y:S01]  /*3e10*/  @!P0 IMAD.MOV R16, RZ, RZ, -R16 ;  /* 0x000000ffff108224 */ /* 0x000fe200078e0a10 */
[----:B0-----:R-:W-:Y:S01]  /*3e20*/  IABS R8, R2 ;  /* 0x0000000200087213 */ /* 0x001fe20000000000 */
[----:B------:R-:W-:Y:S01]  /*3e30*/  IMAD.MOV R13, RZ, RZ, -R13 ;  /* 0x000000ffff0d7224 */ /* 0x000fe200078e0a0d */
[----:B------:R-:W-:Y:S01]  /*3e40*/  ISETP.GT.U32.AND P0, PT, R7, R5, PT ;  /* 0x000000050700720c */ /* 0x000fe20003f04070 */
[----:B------:R-:W-:Y:S01]  /*3e50*/  @!P6 IMAD.IADD R15, R15, 0x1, -R7 ;  /* 0x000000010f0fe824 */ /* 0x000fe200078e0a07 */
[----:B------:R-:W-:Y:S01]  /*3e60*/  ISETP.GE.AND P6, PT, R3, RZ, PT ;  /* 0x000000ff0300720c */ /* 0x000fe20003fc6270 */
[----:B------:R-:W-:Y:S01]  /*3e70*/  IMAD.HI.U32 R3, R0, R10, RZ ;  /* 0x0000000a00037227 */ /* 0x000fe200078e00ff */
[----:B------:R-:W-:Y:S03]  /*3e80*/  STL [R1+0x48], R16 ;  /* 0x0000481001007387 */ /* 0x000fe60000100800 */
[----:B------:R-:W-:-:S02]  /*3e90*/  IMAD R9, R7, R13, R9 ;  /* 0x0000000d07097224 */ /* 0x000fc400078e0209 */
[----:B------:R-:W-:Y:S02]  /*3ea0*/  IMAD.MOV R3, RZ, RZ, -R3 ;  /* 0x000000ffff037224 */ /* 0x000fe400078e0a03 */
[----:B------:R-:W-:Y:S01]  /*3eb0*/  @!P3 IMAD.IADD R6, R6, 0x1, -R7 ;  /* 0x000000010606b824 */ /* 0x000fe200078e0a07 */
[----:B------:R-:W-:Y:S01]  /*3ec0*/  ISETP.GT.U32.AND P3, PT, R7, R9, PT ;  /* 0x000000090700720c */ /* 0x000fe20003f64070 */
[----:B------:R-:W-:-:S03]  /*3ed0*/  IMAD.HI.U32 R14, R0, R8, RZ ;  /* 0x00000008000e7227 */ /* 0x000fc600078e00ff */
[----:B------:R-:W-:Y:S01]  /*3ee0*/  ISETP.GT.U32.AND P4, PT, R7, R6, PT ;  /* 0x000000060700720c */ /* 0x000fe20003f84070 */
[----:B------:R-:W-:Y:S01]  /*3ef0*/  @!P5 IMAD.MOV R15, RZ, RZ, -R15 ;  /* 0x000000ffff0fd224 */ /* 0x000fe200078e0a0f */
[----:B------:R-:W-:Y:S01]  /*3f00*/  ISETP.GE.AND P5, PT, R11, RZ, PT ;  /* 0x000000ff0b00720c */ /* 0x000fe20003fa6270 */
[----:B------:R-:W-:Y:S01]  /*3f10*/  IMAD R10, R7, R3, R10 ;  /* 0x00000003070a7224 */ /* 0x000fe200078e020a */
[----:B------:R-:W-:Y:S01]  /*3f20*/  LOP3.LUT R3, R25, 0xa0, RZ, 0xfc, !PT ;  /* 0x000000a019037812 */ /* 0x000fe200078efcff */
[----:B------:R-:W-:Y:S01]  /*3f30*/  IMAD.MOV R11, RZ, RZ, -R14 ;  /* 0x000000ffff0b7224 */ /* 0x000fe200078e0a0e */
[----:B------:R0:W-:Y:S01]  /*3f40*/  STL [R1+0x3c], R15 ;  /* 0x00003c0f01007387 */ /* 0x0001e20000100800 */
[----:B------:R-:W-:Y:S01]  /*3f50*/  @!P0 IMAD.IADD R5, R5, 0x1, -R7 ;  /* 0x0000000105058824 */ /* 0x000fe200078e0a07 */
[----:B------:R-:W-:Y:S01]  /*3f60*/  ISETP.GT.U32.AND P0, PT, R7, R10, PT ;  /* 0x0000000a0700720c */ /* 0x000fe20003f04070 */
[----:B------:R-:W-:-:S04]  /*3f70*/  IMAD.HI.U32 R13, R0, R12, RZ ;  /* 0x0000000c000d7227 */ /* 0x000fc800078e00ff */
[----:B------:R-:W-:Y:S01]  /*3f80*/  IMAD R8, R7, R11, R8 ;  /* 0x0000000b07087224 */ /* 0x000fe200078e0208 */
[----:B------:R-:W-:Y:S01]  /*3f90*/  IABS R11, R3 ;  /* 0x00000003000b7213 */ /* 0x000fe20000000000 */
[----:B------:R-:W-:Y:S02]  /*3fa0*/  IMAD.MOV R13, RZ, RZ, -R13 ;  /* 0x000000ffff0d7224 */ /* 0x000fe400078e0a0d */
[----:B0-----:R-:W-:Y:S01]  /*3fb0*/  IMAD.MOV.U32 R15, RZ, RZ, R5 ;  /* 0x000000ffff0f7224 */ /* 0x001fe200078e0005 */
[----:B------:R-:W-:Y:S01]  /*3fc0*/  LOP3.LUT R5, R25, 0x90, RZ, 0xfc, !PT ;  /* 0x0000009019057812 */ /* 0x000fe200078efcff */
[C---:B------:R-:W-:Y:S02]  /*3fd0*/  IMAD R12, R7.reuse, R13, R12 ;  /* 0x0000000d070c7224 */ /* 0x040fe400078e020c */
[----:B------:R-:W-:Y:S01]  /*3fe0*/  @!P1 IMAD.MOV R15, RZ, RZ, -R15 ;  /* 0x000000ffff0f9224 */ /* 0x000fe200078e0a0f */
[----:B------:R-:W-:Y:S01]  /*3ff0*/  ISETP.GT.U32.AND P1, PT, R7, R8, PT ;  /* 0x000000080700720c */ /* 0x000fe20003f24070 */
[----:B------:R-:W-:-:S02]  /*4000*/  @!P3 IMAD.IADD R9, R9, 0x1, -R7 ;  /* 0x000000010909b824 */ /* 0x000fc400078e0a07 */
[--C-:B------:R-:W-:Y:S01]  /*4010*/  @!P4 IMAD.IADD R6, R6, 0x1, -R7.reuse ;  /* 0x000000010606c824 */ /* 0x100fe200078e0a07 */
[C---:B------:R-:W-:Y:S01]  /*4020*/  ISETP.GT.U32.AND P4, PT, R7.reuse, R12, PT ;  /* 0x0000000c0700720c */ /* 0x040fe20003f84070 */
[----:B------:R-:W-:Y:S01]  /*4030*/  @!P0 IMAD.IADD R10, R10, 0x1, -R7 ;  /* 0x000000010a0a8824 */ /* 0x000fe200078e0a07 */
[C---:B------:R-:W-:Y:S01]  /*4040*/  ISETP.GT.U32.AND P3, PT, R7.reuse, R9, PT ;  /* 0x000000090700720c */ /* 0x040fe20003f64070 */
[----:B------:R-:W-:Y:S02]  /*4050*/  IMAD.MOV.U32 R16, RZ, RZ, R6 ;  /* 0x000000ffff107224 */ /* 0x000fe400078e0006 */
[----:B------:R-:W-:Y:S01]  /*4060*/  IMAD.MOV.U32 R6, RZ, RZ, R11 ;  /* 0x000000ffff067224 */ /* 0x000fe200078e000b */
[C---:B------:R-:W-:Y:S01]  /*4070*/  ISETP.GT.U32.AND P0, PT, R7.reuse, R10, PT ;  /* 0x0000000a0700720c */ /* 0x040fe20003f04070 */
[----:B------:R-:W-:Y:S01]  /*4080*/  @!P2 IMAD.MOV R16, RZ, RZ, -R16 ;  /* 0x000000ffff10a224 */ /* 0x000fe200078e0a10 */
[----:B------:R-:W-:Y:S01]  /*4090*/  IABS R11, R5 ;  /* 0x00000005000b7213 */ /* 0x000fe20000000000 */
[--C-:B------:R-:W-:Y:S01]  /*40a0*/  @!P1 IMAD.IADD R8, R8, 0x1, -R7.reuse ;  /* 0x0000000108089824 */ /* 0x100fe200078e0a07 */
[----:B------:R-:W-:Y:S01]  /*40b0*/  ISETP.GE.AND P2, PT, R4, RZ, PT ;  /* 0x000000ff0400720c */ /* 0x000fe20003f46270 */
[----:B------:R-:W-:Y:S01]  /*40c0*/  IMAD.HI.U32 R4, R0, R6, RZ ;  /* 0x0000000600047227 */ /* 0x000fe200078e00ff */
[----:B------:R-:W-:Y:S02]  /*40d0*/  STL [R1+0x38], R16 ;  /* 0x0000381001007387 */ /* 0x000fe40000100800 */
[----:B------:R-:W-:Y:S01]  /*40e0*/  ISETP.GT.U32.AND P1, PT, R7, R8, PT ;  /* 0x000000080700720c */ /* 0x000fe20003f24070 */
[--C-:B------:R-:W-:Y:S01]  /*40f0*/  @!P4 IMAD.IADD R12, R12, 0x1, -R7.reuse ;  /* 0x000000010c0cc824 */ /* 0x100fe200078e0a07 */
[----:B------:R0:W-:Y:S01]  /*4100*/  STL [R1+0x34], R15 ;  /* 0x0000340f01007387 */ /* 0x0001e20000100800 */
[----:B------:R-:W-:Y:S01]  /*4110*/  @!P3 IMAD.IADD R9, R9, 0x1, -R7 ;  /* 0x000000010909b824 */ /* 0x000fe200078e0a07 */
[----:B------:R-:W-:Y:S01]  /*4120*/  ISETP.GE.AND P3, PT, R2, RZ, PT ;  /* 0x000000ff0200720c */ /* 0x000fe20003f66270 */
[----:B------:R-:W-:Y:S01]  /*4130*/  IMAD.HI.U32 R13, R0, R11, RZ ;  /* 0x0000000b000d7227 */ /* 0x000fe200078e00ff */
[----:B------:R-:W-:-:S03]  /*4140*/  ISETP.GT.U32.AND P4, PT, R7, R12, PT ;  /* 0x0000000c0700720c */ /* 0x000fc60003f84070 */
[----:B------:R-:W-:Y:S01]  /*4150*/  IMAD.MOV R2, RZ, RZ, -R4 ;  /* 0x000000ffff027224 */ /* 0x000fe200078e0a04 */
[----:B------:R-:W-:Y:S01]  /*4160*/  LOP3.LUT R4, R25, 0x88, RZ, 0xfc, !PT ;  /* 0x0000008819047812 */ /* 0x000fe200078efcff */
[----:B------:R-:W-:Y:S01]  /*4170*/  IMAD.MOV R13, RZ, RZ, -R13 ;  /* 0x000000ffff0d7224 */ /* 0x000fe200078e0a0d */
[----:B0-----:R-:W-:Y:S01]  /*4180*/  IABS R15, R19 ;  /* 0x00000013000f7213 */ /* 0x001fe20000000000 */
[----:B------:R-:W-:Y:S01]  /*4190*/  IMAD R6, R7, R2, R6 ;  /* 0x0000000207067224 */ /* 0x000fe200078e0206 */
[----:B------:R-:W-:Y:S01]  /*41a0*/  IABS R2, R4 ;  /* 0x0000000400027213 */ /* 0x000fe20000000000 */
[----:B------:R-:W-:Y:S01]  /*41b0*/  @!P0 IMAD.IADD R10, R10, 0x1, -R7 ;  /* 0x000000010a0a8824 */ /* 0x000fe200078e0a07 */
[----:B------:R-:W-:Y:S01]  /*41c0*/  ISETP.GE.AND P0, PT, R5, RZ, PT ;  /* 0x000000ff0500720c */ /* 0x000fe20003f06270 */
[----:B------:R-:W-:Y:S02]  /*41d0*/  IMAD R5, R7, R13, R11 ;  /* 0x0000000d07057224 */ /* 0x000fe400078e020b */
[----:B------:R-:W-:-:S02]  /*41e0*/  IMAD.MOV.U32 R14, RZ, RZ, R9 ;  /* 0x000000ffff0e7224 */ /* 0x000fc400078e0009 */
[----:B------:R-:W-:-:S04]  /*41f0*/  IMAD.HI.U32 R9, R0, R2, RZ ;  /* 0x0000000200097227 */ /* 0x000fc800078e00ff */
[----:B------:R-:W-:Y:S01]  /*4200*/  @!P1 IMAD.IADD R8, R8, 0x1, -R7 ;  /* 0x0000000108089824 */ /* 0x000fe200078e0a07 */
[C---:B------:R-:W-:Y:S01]  /*4210*/  ISETP.GT.U32.AND P1, PT, R7.reuse, R5, PT ;  /* 0x000000050700720c */ /* 0x040fe20003f24070 */
[----:B------:R-:W-:Y:S01]  /*4220*/  @!P6 IMAD.MOV R14, RZ, RZ, -R14 ;  /* 0x000000ffff0ee224 */ /* 0x000fe200078e0a0e */
[----:B------:R-:W-:Y:S01]  /*4230*/  ISETP.GT.U32.AND P6, PT, R7, R6, PT ;  /* 0x000000060700720c */ /* 0x000fe20003fc4070 */
[----:B------:R-:W-:Y:S02]  /*4240*/  IMAD.MOV R9, RZ, RZ, -R9 ;  /* 0x000000ffff097224 */ /* 0x000fe400078e0a09 */
[----:B------:R-:W-:Y:S01]  /*4250*/  @!P4 IMAD.IADD R12, R12, 0x1, -R7 ;  /* 0x000000010c0cc824 */ /* 0x000fe200078e0a07 */
[----:B------:R-:W-:Y:S01]  /*4260*/  ISETP.GE.AND P4, PT, R3, RZ, PT ;  /* 0x000000ff0300720c */ /* 0x000fe20003f86270 */
[----:B------:R-:W-:Y:S01]  /*4270*/  IMAD R2, R7, R9, R2 ;  /* 0x0000000907027224 */ /* 0x000fe200078e0202 */
[----:B------:R-:W-:Y:S01]  /*4280*/  LOP3.LUT R3, R25, 0x80, RZ, 0xfc, !PT ;  /* 0x0000008019037812 */ /* 0x000fe200078efcff */
[----:B------:R0:W-:Y:S01]  /*4290*/  STL [R1+0x30], R14 ;  /* 0x0000300e01007387 */ /* 0x0001e20000100800 */
[----:B------:R-:W-:-:S02]  /*42a0*/  @!P3 IMAD.MOV R8, RZ, RZ, -R8 ;  /* 0x000000ffff08b224 */ /* 0x000fc400078e0a08 */
[----:B------:R-:W-:Y:S01]  /*42b0*/  IABS R11, R3 ;  /* 0x00000003000b7213 */ /* 0x000fe20000000000 */
[--C-:B------:R-:W-:Y:S01]  /*42c0*/  @!P1 IMAD.IADD R5, R5, 0x1, -R7.reuse ;  /* 0x0000000105059824 */ /* 0x100fe200078e0a07 */
[C---:B------:R-:W-:Y:S01]  /*42d0*/  ISETP.GT.U32.AND P3, PT, R7.reuse, R2, PT ;  /* 0x000000020700720c */ /* 0x040fe20003f64070 */
[----:B------:R-:W-:Y:S02]  /*42e0*/  @!P6 IMAD.IADD R6, R6, 0x1, -R7 ;  /* 0x000000010606e824 */ /* 0x000fe400078e0a07 */
[----:B------:R-:W-:Y:S01]  /*42f0*/  @!P2 IMAD.MOV R10, RZ, RZ, -R10 ;  /* 0x000000ffff0aa224 */ /* 0x000fe200078e0a0a */
[C---:B------:R-:W-:Y:S01]  /*4300*/  ISETP.GT.U32.AND P1, PT, R7.reuse, R5, PT ;  /* 0x000000050700720c */ /* 0x040fe20003f24070 */
[----:B0-----:R-:W-:Y:S01]  /*4310*/  IMAD.MOV.U32 R14, RZ, RZ, R12 ;  /* 0x000000ffff0e7224 */ /* 0x001fe200078e000c */
[----:B------:R-:W-:Y:S01]  /*4320*/  ISETP.GT.U32.AND P6, PT, R7, R6, PT ;  /* 0x000000060700720c */ /* 0x000fe20003fc4070 */
[----:B------:R-:W-:Y:S01]  /*4330*/  IMAD.HI.U32 R22, R0, R15, RZ ;  /* 0x0000000f00167227 */ /* 0x000fe200078e00ff */
[----:B------:R-:W-:-:S02]  /*4340*/  ISETP.GE.AND P2, PT, R3, RZ, PT ;  /* 0x000000ff0300720c */ /* 0x000fc40003f46270 */
[----:B------:R-:W-:Y:S01]  /*4350*/  LOP3.LUT R3, R25, 0x60, RZ, 0xfc, !PT ;  /* 0x0000006019037812 */ /* 0x000fe200078efcff */
[----:B------:R-:W-:Y:S01]  /*4360*/  @!P5 IMAD.MOV R14, RZ, RZ, -R14 ;  /* 0x000000ffff0ed224 */ /* 0x000fe200078e0a0e */
[----:B------:R-:W-:Y:S01]  /*4370*/  ISETP.GE.AND P5, PT, R4, RZ, PT ;  /* 0x000000ff0400720c */ /* 0x000fe20003fa6270 */
[----:B------:R-:W-:Y:S01]  /*4380*/  IMAD.MOV.U32 R4, RZ, RZ, R11 ;  /* 0x000000ffff047224 */ /* 0x000fe200078e000b */
[----:B------:R-:W-:Y:S01]  /*4390*/  IABS R16, R3 ;  /* 0x0000000300107213 */ /* 0x000fe20000000000 */
[----:B------:R-:W-:Y:S01]  /*43a0*/  @!P3 IMAD.IADD R2, R2, 0x1, -R7 ;  /* 0x000000010202b824 */ /* 0x000fe200078e0a07 */
[----:B------:R0:W-:Y:S01]  /*43b0*/  STL [R1+0x2c], R14 ;  /* 0x00002c0e01007387 */ /* 0x0001e20000100800 */
[----:B------:R-:W-:-:S03]  /*43c0*/  IMAD.HI.U32 R9, R0, R4, RZ ;  /* 0x0000000400097227 */ /* 0x000fc600078e00ff */
[----:B------:R1:W-:Y:S01]  /*43d0*/  STL [R1+0x28], R10 ;  /* 0x0000280a01007387 */ /* 0x0003e20000100800 */
[----:B------:R-:W-:Y:S01]  /*43e0*/  IMAD.MOV R9, RZ, RZ, -R9 ;  /* 0x000000ffff097224 */ /* 0x000fe200078e0a09 */
[----:B------:R-:W-:Y:S01]  /*43f0*/  ISETP.GT.U32.AND P3, PT, R7, R2, PT ;  /* 0x000000020700720c */ /* 0x000fe20003f64070 */
[--C-:B------:R-:W-:Y:S01]  /*4400*/  @!P1 IMAD.IADD R5, R5, 0x1, -R7.reuse ;  /* 0x0000000105059824 */ /* 0x100fe200078e0a07 */
[----:B------:R2:W-:Y:S01]  /*4410*/  STL [R1+0x24], R8 ;  /* 0x0000240801007387 */ /* 0x0005e20000100800 */
[----:B------:R-:W-:Y:S01]  /*4420*/  IMAD R4, R7, R9, R4 ;  /* 0x0000000907047224 */ /* 0x000fe200078e0204 */
[----:B0-----:R-:W-:Y:S01]  /*4430*/  IABS R14, R23 ;  /* 0x00000017000e7213 */ /* 0x001fe20000000000 */
[----:B------:R-:W-:Y:S01]  /*4440*/  @!P6 IMAD.IADD R6, R6, 0x1, -R7 ;  /* 0x000000010606e824 */ /* 0x000fe200078e0a07 */
[----:B------:R-:W-:Y:S01]  /*4450*/  ISETP.GE.AND P6, PT, R17, RZ, PT ;  /* 0x000000ff1100720c */ /* 0x000fe20003fc6270 */
[----:B------:R-:W-:Y:S01]  /*4460*/  IMAD.MOV.U32 R9, RZ, RZ, R5 ;  /* 0x000000ffff097224 */ /* 0x000fe200078e0005 */
[----:B------:R-:W-:Y:S01]  /*4470*/  ISETP.GT.U32.AND P1, PT, R7, R4, PT ;  /* 0x000000040700720c */ /* 0x000fe20003f24070 */
[----:B-1----:R-:W-:Y:S01]  /*4480*/  IMAD.MOV.U32 R10, RZ, RZ, R6 ;  /* 0x000000ffff0a7224 */ /* 0x002fe200078e0006 */
[----:B------:R-:W-:Y:S01]  /*4490*/  IABS R17, R17 ;  /* 0x0000001100117213 */ /* 0x000fe20000000000 */
[----:B------:R-:W-:Y:S01]  /*44a0*/  @!P0 IMAD.MOV R9, RZ, RZ, -R9 ;  /* 0x000000ffff098224 */ /* 0x000fe200078e0a09 */
[----:B--2---:R-:W-:Y:S01]  /*44b0*/  LOP3.LUT R8, R25, 0x68, RZ, 0xfc, !PT ;  /* 0x0000006819087812 */ /* 0x004fe200078efcff */
[----:B------:R-:W-:Y:S01]  /*44c0*/  @!P3 IMAD.IADD R2, R2, 0x1, -R7 ;  /* 0x000000010202b824 */ /* 0x000fe200078e0a07 */
[----:B------:R-:W-:Y:S01]  /*44d0*/  ISETP.GE.AND P0, PT, R3, RZ, PT ;  /* 0x000000ff0300720c */ /* 0x000fe20003f06270 */
[----:B------:R-:W-:Y:S01]  /*44e0*/  @!P4 IMAD.MOV R10, RZ, RZ, -R10 ;  /* 0x000000ffff0ac224 */ /* 0x000fe200078e0a0a */
[----:B------:R-:W-:Y:S01]  /*44f0*/  IABS R18, R8 ;  /* 0x0000000800127213 */ /* 0x000fe20000000000 */
[----:B------:R-:W-:Y:S01]  /*4500*/  IMAD.HI.U32 R3, R0, R16, RZ ;  /* 0x0000001000037227 */ /* 0x000fe200078e00ff */
[----:B------:R-:W-:-:S02]  /*4510*/  ISETP.GE.AND P4, PT, R8, RZ, PT ;  /* 0x000000ff0800720c */ /* 0x000fc40003f86270 */
[----:B------:R0:W-:Y:S01]  /*4520*/  STL [R1+0x20], R10 ;  /* 0x0000200a01007387 */ /* 0x0001e20000100800 */
[----:B------:R-:W-:-:S03]  /*4530*/  IMAD.HI.U32 R5, R0, R18, RZ ;  /* 0x0000001200057227 */ /* 0x000fc600078e00ff */
[----:B------:R-:W-:Y:S01]  /*4540*/  STL [R1+0x1c], R9 ;  /* 0x00001c0901007387 */ /* 0x000fe20000100800 */
[----:B------:R-:W-:Y:S02]  /*4550*/  IMAD.MOV R5, RZ, RZ, -R5 ;  /* 0x000000ffff057224 */ /* 0x000fe400078e0a05 */
[----:B------:R-:W-:Y:S02]  /*4560*/  @!P1 IMAD.IADD R4, R4, 0x1, -R7 ;  /* 0x0000000104049824 */ /* 0x000fe400078e0a07 */
[C---:B------:R-:W-:Y:S02]  /*4570*/  IMAD R18, R7.reuse, R5, R18 ;  /* 0x0000000507127224 */ /* 0x040fe400078e0212 */
[----:B------:R-:W-:Y:S01]  /*4580*/  IMAD.MOV.U32 R8, RZ, RZ, R2 ;  /* 0x000000ffff087224 */ /* 0x000fe200078e0002 */
[----:B------:R-:W-:Y:S01]  /*4590*/  ISETP.GT.U32.AND P1, PT, R7, R4, PT ;  /* 0x000000040700720c */ /* 0x000fe20003f24070 */
[----:B------:R-:W-:Y:S01]  /*45a0*/  IMAD.HI.U32 R6, R0, R17, RZ ;  /* 0x0000001100067227 */ /* 0x000fe200078e00ff */
[----:B------:R-:W-:-:S03]  /*45b0*/  LOP3.LUT R2, R25, 0x40, RZ, 0xfc, !PT ;  /* 0x0000004019027812 */ /* 0x000fc600078efcff */
[----:B------:R-:W-:Y:S01]  /*45c0*/  @!P5 IMAD.MOV R8, RZ, RZ, -R8 ;  /* 0x000000ffff08d224 */ /* 0x000fe200078e0a08 */
[C---:B------:R-:W-:Y:S01]  /*45d0*/  ISETP.GT.U32.AND P5, PT, R7.reuse, R18, PT ;  /* 0x000000120700720c */ /* 0x040fe20003fa4070 */
[----:B------:R-:W-:Y:S01]  /*45e0*/  IMAD.MOV R3, RZ, RZ, -R3 ;  /* 0x000000ffff037224 */ /* 0x000fe200078e0a03 */
[----:B0-----:R-:W-:Y:S01]  /*45f0*/  IABS R10, R2 ;  /* 0x00000002000a7213 */ /* 0x001fe20000000000 */
[----:B------:R-:W-:Y:S01]  /*4600*/  IMAD.MOV R6, RZ, RZ, -R6 ;  /* 0x000000ffff067224 */ /* 0x000fe200078e0a06 */
[----:B------:R0:W-:Y:S01]  /*4610*/  STL [R1+0x18], R8 ;  /* 0x0000180801007387 */ /* 0x0001e20000100800 */
[----:B------:R-:W-:Y:S01]  /*4620*/  IMAD R16, R7, R3, R16 ;  /* 0x0000000307107224 */ /* 0x000fe200078e0210 */
[----:B------:R-:W-:Y:S01]  /*4630*/  LOP3.LUT R3, R25, 0x48, RZ, 0xfc, !PT ;  /* 0x0000004819037812 */ /* 0x000fe200078efcff */
[----:B------:R-:W-:Y:S01]  /*4640*/  IMAD R17, R7, R6, R17 ;  /* 0x0000000607117224 */ /* 0x000fe200078e0211 */
[----:B------:R-:W-:Y:S01]  /*4650*/  LOP3.LUT R6, R25, 0x50, RZ, 0xfc, !PT ;  /* 0x0000005019067812 */ /* 0x000fe200078efcff */
[--C-:B------:R-:W-:Y:S01]  /*4660*/  @!P1 IMAD.IADD R4, R4, 0x1, -R7.reuse ;  /* 0x0000000104049824 */ /* 0x100fe200078e0a07 */
[C---:B------:R-:W-:Y:S01]  /*4670*/  ISETP.GT.U32.AND P1, PT, R7.reuse, R16, PT ;  /* 0x000000100700720c */ /* 0x040fe20003f24070 */
[----:B------:R-:W-:Y:S01]  /*4680*/  IMAD.MOV R22, RZ, RZ, -R22 ;  /* 0x000000ffff167224 */ /* 0x000fe200078e0a16 */
[C---:B------:R-:W-:Y:S01]  /*4690*/  ISETP.GT.U32.AND P3, PT, R7.reuse, R17, PT ;  /* 0x000000110700720c */ /* 0x040fe20003f64070 */
[----:B------:R-:W-:Y:S01]  /*46a0*/  @!P5 IMAD.IADD R18, R18, 0x1, -R7 ;  /* 0x000000011212d824 */ /* 0x000fe200078e0a07 */
[----:B0-----:R-:W-:Y:S01]  /*46b0*/  IABS R8, R6 ;  /* 0x0000000600087213 */ /* 0x001fe20000000000 */
[----:B------:R-:W-:Y:S01]  /*46c0*/  IMAD.MOV.U32 R11, RZ, RZ, R4 ;  /* 0x000000ffff0b7224 */ /* 0x000fe200078e0004 */
[----:B------:R-:W-:Y:S01]  /*46d0*/  IABS R9, R3 ;  /* 0x0000000300097213 */ /* 0x000fe20000000000 */
[C---:B------:R-:W-:Y:S01]  /*46e0*/  IMAD R15, R7.reuse, R22, R15 ;  /* 0x00000016070f7224 */ /* 0x040fe200078e020f */
[----:B------:R-:W-:Y:S01]  /*46f0*/  ISETP.GT.U32.AND P5, PT, R7, R18, PT ;  /* 0x000000120700720c */ /* 0x000fe20003fa4070 */
[----:B------:R-:W-:-:S04]  /*4700*/  IMAD.HI.U32 R4, R0, R8, RZ ;  /* 0x0000000800047227 */ /* 0x000fc800078e00ff */
[----:B------:R-:W-:Y:S02]  /*4710*/  IMAD.MOV R4, RZ, RZ, -R4 ;  /* 0x000000ffff047224 */ /* 0x000fe400078e0a04 */
[--C-:B------:R-:W-:Y:S02]  /*4720*/  @!P1 IMAD.IADD R16, R16, 0x1, -R7.reuse ;  /* 0x0000000110109824 */ /* 0x100fe400078e0a07 */
[--C-:B------:R-:W-:Y:S02]  /*4730*/  @!P3 IMAD.IADD R17, R17, 0x1, -R7.reuse ;  /* 0x000000011111b824 */ /* 0x100fe400078e0a07 */
[C---:B------:R-:W-:Y:S01]  /*4740*/  IMAD R8, R7.reuse, R4, R8 ;  /* 0x0000000407087224 */ /* 0x040fe200078e0208 */
[C---:B------:R-:W-:Y:S01]  /*4750*/  ISETP.GT.U32.AND P1, PT, R7.reuse, R16, PT ;  /* 0x000000100700720c */ /* 0x040fe20003f24070 */
[----:B------:R-:W-:Y:S01]  /*4760*/  @!P5 IMAD.IADD R18, R18, 0x1, -R7 ;  /* 0x000000011212d824 */ /* 0x000fe200078e0a07 */
[C---:B------:R-:W-:Y:S01]  /*4770*/  ISETP.GT.U32.AND P3, PT, R7.reuse, R17, PT ;  /* 0x000000110700720c */ /* 0x040fe20003f64070 */
[----:B------:R-:W-:Y:S01]  /*4780*/  @!P2 IMAD.MOV R11, RZ, RZ, -R11 ;  /* 0x000000ffff0ba224 */ /* 0x000fe200078e0a0b */
[----:B------:R-:W-:Y:S01]  /*4790*/  ISETP.GT.U32.AND P5, PT, R7, R8, PT ;  /* 0x000000080700720c */ /* 0x000fe20003fa4070 */
[----:B------:R-:W-:Y:S01]  /*47a0*/  IMAD.HI.U32 R5, R0, R9, RZ ;  /* 0x0000000900057227 */ /* 0x000fe200078e00ff */
[----:B------:R-:W-:-:S02]  /*47b0*/  LOP3.LUT R4, R25, 0x28, RZ, 0xfc, !PT ;  /* 0x0000002819047812 */ /* 0x000fc400078efcff */
[----:B------:R0:W-:Y:S01]  /*47c0*/  STL [R1+0x14], R11 ;  /* 0x0000140b01007387 */ /* 0x0001e20000100800 */
[----:B------:R-:W-:Y:S01]  /*47d0*/  IMAD.MOV R5, RZ, RZ, -R5 ;  /* 0x000000ffff057224 */ /* 0x000fe200078e0a05 */
[----:B------:R-:W-:Y:S01]  /*47e0*/  IABS R12, R4 ;  /* 0x00000004000c7213 */ /* 0x000fe20000000000 */
[----:B------:R-:W-:Y:S01]  /*47f0*/  @!P4 IMAD.MOV R18, RZ, RZ, -R18 ;  /* 0x000000ffff12c224 */ /* 0x000fe200078e0a12 */
[----:B------:R-:W-:Y:S01]  /*4800*/  ISETP.GE.AND P2, PT, R6, RZ, PT ;  /* 0x000000ff0600720c */ /* 0x000fe20003f46270 */
[--C-:B------:R-:W-:Y:S02]  /*4810*/  @!P1 IMAD.IADD R16, R16, 0x1, -R7.reuse ;  /* 0x0000000110109824 */ /* 0x100fe400078e0a07 */
[--C-:B------:R-:W-:Y:S01]  /*4820*/  @!P3 IMAD.IADD R17, R17, 0x1, -R7.reuse ;  /* 0x000000011111b824 */ /* 0x100fe200078e0a07 */
[----:B------:R-:W-:Y:S01]  /*4830*/  ISETP.GE.AND P3, PT, R3, RZ, PT ;  /* 0x000000ff0300720c */ /* 0x000fe20003f66270 */
[----:B------:R-:W-:Y:S01]  /*4840*/  @!P5 IMAD.IADD R8, R8, 0x1, -R7 ;  /* 0x000000010808d824 */ /* 0x000fe200078e0a07 */
[----:B0-----:R-:W-:Y:S01]  /*4850*/  LOP3.LUT R11, R25, 0x30, RZ, 0xfc, !PT ;  /* 0x00000030190b7812 */ /* 0x001fe200078efcff */
[----:B------:R-:W-:-:S03]  /*4860*/  IMAD.HI.U32 R3, R0, R10, RZ ;  /* 0x0000000a00037227 */ /* 0x000fc600078e00ff */
[----:B------:R-:W-:Y:S01]  /*4870*/  ISETP.GE.AND P1, PT, R11, RZ, PT ;  /* 0x000000ff0b00720c */ /* 0x000fe20003f26270 */
[C---:B------:R-:W-:Y:S01]  /*4880*/  IMAD R9, R7.reuse, R5, R9 ;  /* 0x0000000507097224 */ /* 0x040fe200078e0209 */
[----:B------:R-:W-:Y:S01]  /*4890*/  IABS R11, R11 ;  /* 0x0000000b000b7213 */ /* 0x000fe20000000000 */
[----:B------:R-:W-:Y:S01]  /*48a0*/  IMAD.MOV R3, RZ, RZ, -R3 ;  /* 0x000000ffff037224 */ /* 0x000fe200078e0a03 */
[C---:B------:R-:W-:Y:S01]  /*48b0*/  ISETP.GT.U32.AND P5, PT, R7.reuse, R8, PT ;  /* 0x000000080700720c */ /* 0x040fe20003fa4070 */
[----:B------:R-:W-:Y:S01]  /*48c0*/  @!P0 IMAD.MOV R16, RZ, RZ, -R16 ;  /* 0x000000ffff108224 */ /* 0x000fe200078e0a10 */
[----:B------:R-:W-:Y:S01]  /*48d0*/  ISETP.GT.U32.AND P4, PT, R7, R9, PT ;  /* 0x000000090700720c */ /* 0x000fe20003f84070 */
[----:B------:R-:W-:-:S04]  /*48e0*/  IMAD.HI.U32 R5, R0, R11, RZ ;  /* 0x0000000b00057227 */ /* 0x000fc800078e00ff */
[C---:B------:R-:W-:Y:S02]  /*48f0*/  IMAD R10, R7.reuse, R3, R10 ;  /* 0x00000003070a7224 */ /* 0x040fe400078e020a */
[----:B------:R-:W-:Y:S02]  /*4900*/  IMAD.MOV R5, RZ, RZ, -R5 ;  /* 0x000000ffff057224 */ /* 0x000fe400078e0a05 */
[----:B------:R-:W-:Y:S01]  /*4910*/  IMAD.HI.U32 R3, R0, R12, RZ ;  /* 0x0000000c00037227 */ /* 0x000fe200078e00ff */
[----:B------:R-:W-:-:S03]  /*4920*/  ISETP.GT.U32.AND P0, PT, R7, R10, PT ;  /* 0x0000000a0700720c */ /* 0x000fc60003f04070 */
[C---:B------:R-:W-:Y:S02]  /*4930*/  IMAD R11, R7.reuse, R5, R11 ;  /* 0x00000005070b7224 */ /* 0x040fe400078e020b */
[----:B------:R-:W-:Y:S02]  /*4940*/  IMAD.MOV R5, RZ, RZ, -R3 ;  /* 0x000000ffff057224 */ /* 0x000fe400078e0a03 */
[--C-:B------:R-:W-:Y:S01]  /*4950*/  @!P5 IMAD.IADD R8, R8, 0x1, -R7.reuse ;  /* 0x000000010808d824 */ /* 0x100fe200078e0a07 */
[----:B------:R-:W-:Y:S01]  /*4960*/  ISETP.GE.AND P5, PT, R4, RZ, PT ;  /* 0x000000ff0400720c */ /* 0x000fe20003fa6270 */
[----:B------:R-:W-:Y:S02]  /*4970*/  IMAD R12, R7, R5, R12 ;  /* 0x00000005070c7224 */ /* 0x000fe400078e020c */
[----:B------:R-:W-:Y:S02]  /*4980*/  @!P4 IMAD.IADD R9, R9, 0x1, -R7 ;  /* 0x000000010909c824 */ /* 0x000fe400078e0a07 */
[----:B------:R-:W-:Y:S01]  /*4990*/  @!P2 IMAD.MOV R8, RZ, RZ, -R8 ;  /* 0x000000ffff08a224 */ /* 0x000fe200078e0a08 */
[C---:B------:R-:W-:Y:S01]  /*49a0*/  ISETP.GT.U32.AND P2, PT, R7.reuse, R12, PT ;  /* 0x0000000c0700720c */ /* 0x040fe20003f44070 */
[----:B------:R-:W-:Y:S01]  /*49b0*/  @!P6 IMAD.MOV R17, RZ, RZ, -R17 ;  /* 0x000000ffff11e224 */ /* 0x000fe200078e0a11 */
[----:B------:R-:W-:Y:S01]  /*49c0*/  ISETP.GT.U32.AND P4, PT, R7, R9, PT ;  /* 0x000000090700720c */ /* 0x000fe20003f84070 */
[----:B------:R-:W-:Y:S01]  /*49d0*/  @!P0 IMAD.IADD R10, R10, 0x1, -R7 ;  /* 0x000000010a0a8824 */ /* 0x000fe200078e0a07 */
[----:B------:R-:W-:Y:S01]  /*49e0*/  ISETP.GE.AND P6, PT, R2, RZ, PT ;  /* 0x000000ff0200720c */ /* 0x000fe20003fc6270 */
[----:B------:R-:W-:Y:S01]  /*49f0*/  IMAD.HI.U32 R3, R0, R14, RZ ;  /* 0x0000000e00037227 */ /* 0x000fe200078e00ff */
[----:B------:R-:W-:Y:S01]  /*4a00*/  LOP3.LUT R2, R25, 0x20, RZ, 0xfc, !PT ;  /* 0x0000002019027812 */ /* 0x000fe200078efcff */
[----:B------:R-:W-:Y:S01]  /*4a10*/  STL [R1+0x162c], R17 ;  /* 0x00162c1101007387 */ /* 0x000fe20000100800 */
[----:B------:R-:W-:Y:S01]  /*4a20*/  ISETP.GT.U32.AND P0, PT, R7, R10, PT ;  /* 0x0000000a0700720c */ /* 0x000fe20003f04070 */
[----:B------:R-:W-:Y:S01]  /*4a30*/  IMAD.MOV R3, RZ, RZ, -R3 ;  /* 0x000000ffff037224 */ /* 0x000fe200078e0a03 */
[----:B------:R-:W-:Y:S01]  /*4a40*/  IABS R13, R2 ;  /* 0x00000002000d7213 */ /* 0x000fe20000000000 */
[----:B------:R-:W-:Y:S02]  /*4a50*/  STL [R1+0x1630], R18 ;  /* 0x0016301201007387 */ /* 0x000fe40000100800 */
[----:B------:R-:W-:-:S02]  /*4a60*/  @!P2 IMAD.IADD R12, R12, 0x1, -R7 ;  /* 0x000000010c0ca824 */ /* 0x000fc400078e0a07 */
[----:B------:R-:W-:Y:S01]  /*4a70*/  @!P4 IMAD.IADD R9, R9, 0x1, -R7 ;  /* 0x000000010909c824 */ /* 0x000fe200078e0a07 */
[C---:B------:R-:W-:Y:S01]  /*4a80*/  ISETP.GT.U32.AND P4, PT, R7.reuse, R11, PT ;  /* 0x0000000b0700720c */ /* 0x040fe20003f84070 */
[----:B------:R-:W-:Y:S01]  /*4a90*/  IMAD.HI.U32 R4, R0, R13, RZ ;  /* 0x0000000d00047227 */ /* 0x000fe200078e00ff */
[C---:B------:R-:W-:Y:S01]  /*4aa0*/  ISETP.GT.U32.AND P2, PT, R7.reuse, R12, PT ;  /* 0x0000000c0700720c */ /* 0x040fe20003f44070 */
[----:B------:R-:W-:Y:S02]  /*4ab0*/  STL [R1+0x1634], R16 ;  /* 0x0016341001007387 */ /* 0x000fe40000100800 */
[----:B------:R-:W-:Y:S02]  /*4ac0*/  IMAD.MOV R4, RZ, RZ, -R4 ;  /* 0x000000ffff047224 */ /* 0x000fe400078e0a04 */
[C---:B------:R-:W-:Y:S01]  /*4ad0*/  IMAD R14, R7.reuse, R3, R14 ;  /* 0x00000003070e7224 */ /* 0x040fe200078e020e */
[----:B------:R0:W-:Y:S01]  /*4ae0*/  STL [R1+0x1638], R8 ;  /* 0x0016380801007387 */ /* 0x0001e20000100800 */
[----:B------:R-:W-:-:S02]  /*4af0*/  IMAD R13, R7, R4, R13 ;  /* 0x00000004070d7224 */ /* 0x000fc400078e020d */
[--C-:B------:R-:W-:Y:S02]  /*4b00*/  @!P0 IMAD.IADD R10, R10, 0x1, -R7.reuse ;  /* 0x000000010a0a8824 */ /* 0x100fe400078e0a07 */
[--C-:B------:R-:W-:Y:S02]  /*4b10*/  @!P4 IMAD.IADD R11, R11, 0x1, -R7.reuse ;  /* 0x000000010b0bc824 */ /* 0x100fe400078e0a07 */
[----:B------:R-:W-:Y:S01]  /*4b20*/  @!P6 IMAD.MOV R10, RZ, RZ, -R10 ;  /* 0x000000ffff0ae224 */ /* 0x000fe200078e0a0a */
[C---:B------:R-:W-:Y:S01]  /*4b30*/  ISETP.GT.U32.AND P6, PT, R7.reuse, R13, PT ;  /* 0x0000000d0700720c */ /* 0x040fe20003fc4070 */
[----:B------:R-:W-:Y:S01]  /*4b40*/  @!P2 IMAD.IADD R12, R12, 0x1, -R7 ;  /* 0x000000010c0ca824 */ /* 0x000fe200078e0a07 */
[C---:B------:R-:W-:Y:S01]  /*4b50*/  ISETP.GT.U32.AND P2, PT, R7.reuse, R14, PT ;  /* 0x0000000e0700720c */ /* 0x040fe20003f44070 */
[----:B------:R-:W-:Y:S01]  /*4b60*/  @!P3 IMAD.MOV R9, RZ, RZ, -R9 ;  /* 0x000000ffff09b224 */ /* 0x000fe200078e0a09 */
[----:B------:R-:W-:Y:S01]  /*4b70*/  ISETP.GT.U32.AND P4, PT, R7, R11, PT ;  /* 0x0000000b0700720c */ /* 0x000fe20003f84070 */
[----:B------:R-:W-:Y:S01]  /*4b80*/  @!P5 IMAD.MOV R12, RZ, RZ, -R12 ;  /* 0x000000ffff0cd224 */ /* 0x000fe200078e0a0c */
[----:B------:R-:W-:-:S02]  /*4b90*/  ISETP.GE.AND P3, PT, R2, RZ, PT ;  /* 0x000000ff0200720c */ /* 0x000fc40003f66270 */
[----:B------:R-:W-:Y:S01]  /*4ba0*/  LEA.HI R2, R28, R27, RZ, 0x1b ;  /* 0x0000001b1c027211 */ /* 0x000fe200078fd8ff */
[----:B------:R-:W-:Y:S03]  /*4bb0*/  STL [R1+0x163c], R9 ;  /* 0x00163c0901007387 */ /* 0x000fe60000100800 */
[C---:B------:R-:W-:Y:S01]  /*4bc0*/  IADD3 R3, R2.reuse, 0x1f8, RZ ;  /* 0x000001f802037810 */ /* 0x040fe20007ffe0ff */
[--C-:B------:R-:W-:Y:S01]  /*4bd0*/  @!P6 IMAD.IADD R13, R13, 0x1, -R7.reuse ;  /* 0x000000010d0de824 */ /* 0x100fe200078e0a07 */
[----:B------:R-:W-:Y:S01]  /*4be0*/  IADD3 R6, R2, 0x1b8, RZ ;  /* 0x000001b802067810 */ /* 0x000fe20007ffe0ff */
[--C-:B------:R-:W-:Y:S01]  /*4bf0*/  @!P2 IMAD.IADD R14, R14, 0x1, -R7.reuse ;  /* 0x000000010e0ea824 */ /* 0x100fe200078e0a07 */
[----:B------:R-:W-:Y:S01]  /*4c00*/  IADD3 R4, R2, 0x1d8, RZ ;  /* 0x000001d802047810 */ /* 0x000fe20007ffe0ff */
[----:B------:R-:W-:Y:S01]  /*4c10*/  @!P4 IMAD.IADD R11, R11, 0x1, -R7 ;  /* 0x000000010b0bc824 */ /* 0x000fe200078e0a07 */
[----:B------:R-:W-:Y:S01]  /*4c20*/  ISETP.GE.AND P0, PT, R3, RZ, PT ;  /* 0x000000ff0300720c */ /* 0x000fe20003f06270 */
[----:B------:R1:W-:Y:S01]  /*4c30*/  STL [R1+0x1640], R10 ;  /* 0x0016400a01007387 */ /* 0x0003e20000100800 */
[----:B------:R-:W-:Y:S01]  /*4c40*/  IABS R3, R3 ;  /* 0x0000000300037213 */ /* 0x000fe20000000000 */
[----:B------:R-:W-:Y:S01]  /*4c50*/  @!P1 IMAD.MOV R11, RZ, RZ, -R11 ;  /* 0x000000ffff0b9224 */ /* 0x000fe200078e0a0b */
[----:B------:R-:W-:-:S02]  /*4c60*/  IABS R28, R6 ;  /* 0x00000006001c7213 */ /* 0x000fc40000000000 */
[----:B------:R-:W-:Y:S01]  /*4c70*/  ISETP.GE.AND P4, PT, R4, RZ, PT ;  /* 0x000000ff0400720c */ /* 0x000fe20003f86270 */
[C---:B------:R-:W-:Y:S01]  /*4c80*/  IMAD.HI.U32 R21, R0.reuse, R3, RZ ;  /* 0x0000000300157227 */ /* 0x040fe200078e00ff */
[----:B------:R-:W-:Y:S01]  /*4c90*/  IABS R4, R4 ;  /* 0x0000000400047213 */ /* 0x000fe20000000000 */
[----:B------:R-:W-:Y:S01]  /*4ca0*/  STL [R1+0x1644], R11 ;  /* 0x0016440b01007387 */ /* 0x000fe20000100800 */
[C---:B------:R-:W-:Y:S01]  /*4cb0*/  ISETP.GT.U32.AND P6, PT, R7.reuse, R13, PT ;  /* 0x0000000d0700720c */ /* 0x040fe20003fc4070 */
[----:B------:R-:W-:Y:S01]  /*4cc0*/  IMAD.HI.U32 R5, R0, R28, RZ ;  /* 0x0000001c00057227 */ /* 0x000fe200078e00ff */
[----:B------:R-:W-:Y:S01]  /*4cd0*/  ISETP.GT.U32.AND P2, PT, R7, R14, PT ;  /* 0x0000000e0700720c */ /* 0x000fe20003f44070 */
[----:B------:R-:W-:Y:S01]  /*4ce0*/  STL [R1+0x1648], R12 ;  /* 0x0016480c01007387 */ /* 0x000fe20000100800 */
[----:B0-----:R-:W-:Y:S01]  /*4cf0*/  IADD3 R8, R2, 0x198, RZ ;  /* 0x0000019802087810 */ /* 0x001fe20007ffe0ff */
[----:B------:R-:W-:Y:S01]  /*4d00*/  IMAD.HI.U32 R20, R0, R4, RZ ;  /* 0x0000000400147227 */ /* 0x000fe200078e00ff */
[----:B------:R-:W-:-:S02]  /*4d10*/  IADD3 R22, R2, 0x138, RZ ;  /* 0x0000013802167810 */ /* 0x000fc40007ffe0ff */
[----:B------:R-:W-:Y:S01]  /*4d20*/  IABS R27, R8 ;  /* 0x00000008001b7213 */ /* 0x000fe20000000000 */
[----:B------:R-:W-:Y:S01]  /*4d30*/  IMAD.MOV R21, RZ, RZ, -R21 ;  /* 0x000000ffff157224 */ /* 0x000fe200078e0a15 */
[C---:B------:R-:W-:Y:S01]  /*4d40*/  IADD3 R18, R2.reuse, 0xf8, RZ ;  /* 0x000000f802127810 */ /* 0x040fe20007ffe0ff */
[----:B------:R-:W-:Y:S01]  /*4d50*/  IMAD.MOV R5, RZ, RZ, -R5 ;  /* 0x000000ffff057224 */ /* 0x000fe200078e0a05 */
[C---:B------:R-:W-:Y:S01]  /*4d60*/  IADD3 R17, R2.reuse, 0xd8, RZ ;  /* 0x000000d802117810 */ /* 0x040fe20007ffe0ff */
[----:B------:R-:W-:Y:S01]  /*4d70*/  IMAD.MOV R20, RZ, RZ, -R20 ;  /* 0x000000ffff147224 */ /* 0x000fe200078e0a14 */
[C---:B-1----:R-:W-:Y:S01]  /*4d80*/  IADD3 R10, R2.reuse, 0x78, RZ ;  /* 0x00000078020a7810 */ /* 0x042fe20007ffe0ff */
[C---:B------:R-:W-:Y:S01]  /*4d90*/  IMAD R3, R7.reuse, R21, R3 ;  /* 0x0000001507037224 */ /* 0x040fe200078e0203 */
[C---:B------:R-:W-:Y:S01]  /*4da0*/  IADD3 R21, R2.reuse, 0x158, RZ ;  /* 0x0000015802157810 */ /* 0x040fe20007ffe0ff */
[C---:B------:R-:W-:Y:S01]  /*4db0*/  IMAD R28, R7.reuse, R5, R28 ;  /* 0x00000005071c7224 */ /* 0x040fe200078e021c */
[----:B------:R-:W-:Y:S01]  /*4dc0*/  IADD3 R5, R2, 0x178, RZ ;  /* 0x0000017802057810 */ /* 0x000fe20007ffe0ff */
[C---:B------:R-:W-:Y:S01]  /*4dd0*/  IMAD R4, R7.reuse, R20, R4 ;  /* 0x0000001407047224 */ /* 0x040fe200078e0204 */
[----:B------:R-:W-:Y:S01]  /*4de0*/  ISETP.GT.U32.AND P1, PT, R7, R3, PT ;  /* 0x000000030700720c */ /* 0x000fe20003f24070 */
[--C-:B------:R-:W-:Y:S01]  /*4df0*/  @!P6 IMAD.IADD R13, R13, 0x1, -R7.reuse ;  /* 0x000000010d0de824 */ /* 0x100fe200078e0a07 */
[C---:B------:R-:W-:Y:S01]  /*4e00*/  ISETP.GT.U32.AND P6, PT, R7.reuse, R15, PT ;  /* 0x0000000f0700720c */ /* 0x040fe20003fc4070 */
[----:B------:R-:W-:Y:S01]  /*4e10*/  @!P2 IMAD.IADD R14, R14, 0x1, -R7 ;  /* 0x000000010e0ea824 */ /* 0x000fe200078e0a07 */
[C---:B------:R-:W-:Y:S01]  /*4e20*/  ISETP.GT.U32.AND P2, PT, R7.reuse, R28, PT ;  /* 0x0000001c0700720c */ /* 0x040fe20003f44070 */
[----:B------:R-:W-:Y:S01]  /*4e30*/  @!P3 IMAD.MOV R13, RZ, RZ, -R13 ;  /* 0x000000ffff0db224 */ /* 0x000fe200078e0a0d */
[----:B------:R-:W-:Y:S01]  /*4e40*/  ISETP.GT.U32.AND P5, PT, R7, R4, PT ;  /* 0x000000040700720c */ /* 0x000fe20003fa4070 */
[----:B------:R-:W-:Y:S01]  /*4e50*/  IMAD.HI.U32 R20, R0, R27, RZ ;  /* 0x0000001b00147227 */ /* 0x000fe200078e00ff */
[----:B------:R-:W-:-:S02]  /*4e60*/  ISETP.GE.AND P3, PT, R23, RZ, PT ;  /* 0x000000ff1700720c */ /* 0x000fc40003f66270 */
[----:B------:R-:W-:Y:S01]  /*4e70*/  IABS R26, R5 ;  /* 0x00000005001a7213 */ /* 0x000fe20000000000 */
[----:B------:R-:W-:Y:S01]  /*4e80*/  IMAD.MOV R20, RZ, RZ, -R20 ;  /* 0x000000ffff147224 */ /* 0x000fe200078e0a14 */
[----:B------:R-:W-:Y:S01]  /*4e90*/  IABS R24, R21 ;  /* 0x0000001500187213 */ /* 0x000fe20000000000 */
[--C-:B------:R-:W-:Y:S01]  /*4ea0*/  @!P1 IMAD.IADD R3, R3, 0x1, -R7.reuse ;  /* 0x0000000103039824 */ /* 0x100fe200078e0a07 */
[----:B------:R-:W-:Y:S01]  /*4eb0*/  IADD3 R23, R2, 0x118, RZ ;  /* 0x0000011802177810 */ /* 0x000fe20007ffe0ff */
[--C-:B------:R-:W-:Y:S01]  /*4ec0*/  @!P6 IMAD.IADD R15, R15, 0x1, -R7.reuse ;  /* 0x000000010f0fe824 */ /* 0x100fe200078e0a07 */
[----:B------:R-:W-:Y:S01]  /*4ed0*/  ISETP.GE.AND P6, PT, R6, RZ, PT ;  /* 0x000000ff0600720c */ /* 0x000fe20003fc6270 */
[--C-:B------:R-:W-:Y:S01]  /*4ee0*/  @!P2 IMAD.IADD R28, R28, 0x1, -R7.reuse ;  /* 0x000000011c1ca824 */ /* 0x100fe200078e0a07 */
[----:B------:R0:W-:Y:S01]  /*4ef0*/  STL [R1+0x164c], R13 ;  /* 0x00164c0d01007387 */ /* 0x0001e20000100800 */
[----:B------:R-:W-:Y:S01]  /*4f00*/  @!P5 IMAD.IADD R4, R4, 0x1, -R7 ;  /* 0x000000010404d824 */ /* 0x000fe200078e0a07 */
[C---:B------:R-:W-:Y:S01]  /*4f10*/  ISETP.GT.U32.AND P5, PT, R7.reuse, R3, PT ;  /* 0x000000030700720c */ /* 0x040fe20003fa4070 */
[----:B------:R-:W-:Y:S01]  /*4f20*/  IMAD.HI.U32 R6, R0, R26, RZ ;  /* 0x0000001a00067227 */ /* 0x000fe200078e00ff */
[----:B------:R-:W-:-:S02]  /*4f30*/  ISETP.GT.U32.AND P1, PT, R7, R15, PT ;  /* 0x0000000f0700720c */ /* 0x000fc40003f24070 */
[C---:B------:R-:W-:Y:S01]  /*4f40*/  ISETP.GT.U32.AND P2, PT, R7.reuse, R4, PT ;  /* 0x000000040700720c */ /* 0x040fe20003f44070 */
[----:B------:R-:W-:Y:S01]  /*4f50*/  @!P3 IMAD.MOV R14, RZ, RZ, -R14 ;  /* 0x000000ffff0eb224 */ /* 0x000fe200078e0a0e */
[C---:B------:R-:W-:Y:S01]  /*4f60*/  ISETP.GT.U32.AND P3, PT, R7.reuse, R28, PT ;  /* 0x0000001c0700720c */ /* 0x040fe20003f64070 */
[----:B------:R-:W-:Y:S01]  /*4f70*/  IMAD.MOV R6, RZ, RZ, -R6 ;  /* 0x000000ffff067224 */ /* 0x000fe200078e0a06 */
[C---:B0-----:R-:W-:Y:S01]  /*4f80*/  IADD3 R13, R2.reuse, 0xb8, RZ ;  /* 0x000000b8020d7810 */ /* 0x041fe20007ffe0ff */
[C---:B------:R-:W-:Y:S01]  /*4f90*/  IMAD R27, R7.reuse, R20, R27 ;  /* 0x00000014071b7224 */ /* 0x040fe200078e021b */
[----:B------:R-:W-:Y:S01]  /*4fa0*/  IABS R20, R23 ;  /* 0x0000001700147213 */ /* 0x000fe20000000000 */
[----:B------:R-:W-:Y:S01]  /*4fb0*/  IMAD R26, R7, R6, R26 ;  /* 0x00000006071a7224 */ /* 0x000fe200078e021a */
[----:B------:R-:W-:Y:S01]  /*4fc0*/  IADD3 R9, R2, 0x58, RZ ;  /* 0x0000005802097810 */ /* 0x000fe20007ffe0ff */
[----:B------:R-:W-:Y:S01]  /*4fd0*/  IMAD.HI.U32 R6, R0, R24, RZ ;  /* 0x0000001800067227 */ /* 0x000fe200078e00ff */
[----:B------:R0:W-:Y:S01]  /*4fe0*/  STL [R1+0x1650], R14 ;  /* 0x0016500e01007387 */ /* 0x0001e20000100800 */
[----:B------:R-:W-:-:S02]  /*4ff0*/  IADD3 R11, R2, 0x98, RZ ;  /* 0x00000098020b7810 */ /* 0x000fc40007ffe0ff */
[--C-:B------:R-:W-:Y:S01]  /*5000*/  @!P5 IMAD.IADD R3, R3, 0x1, -R7.reuse ;  /* 0x000000010303d824 */ /* 0x100fe200078e0a07 */
[C---:B------:R-:W-:Y:S01]  /*5010*/  ISETP.GT.U32.AND P5, PT, R7.reuse, R27, PT ;  /* 0x0000001b0700720c */ /* 0x040fe20003fa4070 */
[----:B------:R-:W-:Y:S02]  /*5020*/  IMAD.MOV R6, RZ, RZ, -R6 ;  /* 0x000000ffff067224 */ /* 0x000fe400078e0a06 */
[----:B------:R-:W-:Y:S01]  /*5030*/  @!P3 IMAD.IADD R28, R28, 0x1, -R7 ;  /* 0x000000011c1cb824 */ /* 0x000fe200078e0a07 */
[----:B------:R-:W-:Y:S01]  /*5040*/  ISETP.GE.AND P3, PT, R8, RZ, PT ;  /* 0x000000ff0800720c */ /* 0x000fe20003f66270 */
[----:B------:R-:W-:Y:S01]  /*5050*/  IMAD R24, R7, R6, R24 ;  /* 0x0000000607187224 */ /* 0x000fe200078e0218 */
[----:B0-----:R-:W-:Y:S01]  /*5060*/  IABS R14, R9 ;  /* 0x00000009000e7213 */ /* 0x001fe20000000000 */
[----:B------:R-:W-:Y:S01]  /*5070*/  IMAD.MOV.U32 R8, RZ, RZ, R3 ;  /* 0x000000ffff087224 */ /* 0x000fe200078e0003 */
[----:B------:R-:W-:Y:S01]  /*5080*/  IABS R6, R11 ;  /* 0x0000000b00067213 */ /* 0x000fe20000000000 */
[--C-:B------:R-:W-:Y:S01]  /*5090*/  @!P1 IMAD.IADD R15, R15, 0x1, -R7.reuse ;  /* 0x000000010f0f9824 */ /* 0x100fe200078e0a07 */
[----:B------:R-:W-:Y:S01]  /*50a0*/  ISETP.GE.AND P1, PT, R19, RZ, PT ;  /* 0x000000ff1300720c */ /* 0x000fe20003f26270 */
[----:B------:R-:W-:Y:S01]  /*50b0*/  @!P0 IMAD.MOV R8, RZ, RZ, -R8 ;  /* 0x000000ffff088224 */ /* 0x000fe200078e0a08 */
[----:B------:R-:W-:Y:S01]  /*50c0*/  ISETP.GT.U32.AND P0, PT, R7, R24, PT ;  /* 0x000000180700720c */ /* 0x000fe20003f04070 */
[--C-:B------:R-:W-:Y:S01]  /*50d0*/  @!P5 IMAD.IADD R27, R27, 0x1, -R7.reuse ;  /* 0x000000011b1bd824 */ /* 0x100fe200078e0a07 */
[----:B------:R-:W-:Y:S01]  /*50e0*/  IABS R19, R22 ;  /* 0x0000001600137213 */ /* 0x000fe20000000000 */
[----:B------:R-:W-:Y:S01]  /*50f0*/  @!P2 IMAD.IADD R4, R4, 0x1, -R7 ;  /* 0x000000010404a824 */ /* 0x000fe200078e0a07 */
[----:B------:R-:W-:Y:S01]  /*5100*/  ISETP.GE.AND P5, PT, R5, RZ, PT ;  /* 0x000000ff0500720c */ /* 0x000fe20003fa6270 */
[----:B------:R-:W-:Y:S01]  /*5110*/  @!P6 IMAD.MOV R28, RZ, RZ, -R28 ;  /* 0x000000ffff1ce224 */ /* 0x000fe200078e0a1c */
[----:B------:R-:W-:Y:S01]  /*5120*/  ISETP.GT.U32.AND P2, PT, R7, R26, PT ;  /* 0x0000001a0700720c */ /* 0x000fe20003f44070 */
[----:B------:R-:W-:Y:S01]  /*5130*/  IMAD.HI.U32 R5, R0, R19, RZ ;  /* 0x0000001300057227 */ /* 0x000fe200078e00ff */
[----:B------:R-:W-:-:S02]  /*5140*/  ISETP.GE.AND P6, PT, R22, RZ, PT ;  /* 0x000000ff1600720c */ /* 0x000fc40003fc6270 */
[----:B------:R-:W-:Y:S01]  /*5150*/  IABS R22, R17 ;  /* 0x0000001100167213 */ /* 0x000fe20000000000 */
[----:B------:R-:W-:Y:S02]  /*5160*/  IMAD.MOV R3, RZ, RZ, -R5 ;  /* 0x000000ffff037224 */ /* 0x000fe400078e0a05 */
[----:B------:R-:W-:Y:S02]  /*5170*/  @!P0 IMAD.IADD R24, R24, 0x1, -R7 ;  /* 0x0000000118188824 */ /* 0x000fe400078e0a07 */
[C---:B------:R-:W-:Y:S02]  /*5180*/  IMAD R19, R7.reuse, R3, R19 ;  /* 0x0000000307137224 */ /* 0x040fe400078e0213 */
[----:B------:R-:W-:Y:S01]  /*5190*/  IMAD.HI.U32 R3, R0, R20, RZ ;  /* 0x0000001400037227 */ /* 0x000fe200078e00ff */
[----:B------:R-:W-:-:S03]  /*51a0*/  ISETP.GT.U32.AND P0, PT, R7, R24, PT ;  /* 0x000000180700720c */ /* 0x000fc60003f04070 */
[----:B------:R-:W-:Y:S01]  /*51b0*/  @!P1 IMAD.MOV R15, RZ, RZ, -R15 ;  /* 0x000000ffff0f9224 */ /* 0x000fe200078e0a0f */
[C---:B------:R-:W-:Y:S01]  /*51c0*/  ISETP.GT.U32.AND P1, PT, R7.reuse, R27, PT ;  /* 0x0000001b0700720c */ /* 0x040fe20003f24070 */
[----:B------:R-:W-:Y:S02]  /*51d0*/  IMAD.MOV R3, RZ, RZ, -R3 ;  /* 0x000000ffff037224 */ /* 0x000fe400078e0a03 */
[----:B------:R-:W-:Y:S01]  /*51e0*/  IMAD.MOV.U32 R29, RZ, RZ, R4 ;  /* 0x000000ffff1d7224 */ /* 0x000fe200078e0004 */
[----:B------:R-:W-:Y:S01]  /*51f0*/  IABS R4, R13 ;  /* 0x0000000d00047213 */ /* 0x000fe20000000000 */
[----:B------:R-:W-:Y:S01]  /*5200*/  @!P2 IMAD.IADD R26, R26, 0x1, -R7 ;  /* 0x000000011a1aa824 */ /* 0x000fe200078e0a07 */
[----:B------:R0:W-:Y:S01]  /*5210*/  STL [R1+0x1654], R15 ;  /* 0x0016540f01007387 */ /* 0x0001e20000100800 */
[----:B------:R-:W-:Y:S02]  /*5220*/  IMAD R20, R7, R3, R20 ;  /* 0x0000000307147224 */ /* 0x000fe400078e0214 */
[----:B------:R-:W-:Y:S01]  /*5230*/  @!P4 IMAD.MOV R29, RZ, RZ, -R29 ;  /* 0x000000ffff1dc224 */ /* 0x000fe200078e0a1d */
[----:B------:R-:W-:Y:S01]  /*5240*/  ISETP.GE.AND P4, PT, R21, RZ, PT ;  /* 0x000000ff1500720c */ /* 0x000fe20003f86270 */
[--C-:B------:R-:W-:Y:S01]  /*5250*/  @!P0 IMAD.IADD R24, R24, 0x1, -R7.reuse ;  /* 0x0000000118188824 */ /* 0x100fe200078e0a07 */
[----:B------:R-:W-:Y:S01]  /*5260*/  ISETP.GT.U32.AND P2, PT, R7, R26, PT ;  /* 0x0000001a0700720c */ /* 0x000fe20003f44070 */
[----:B------:R-:W-:Y:S01]  /*5270*/  @!P1 IMAD.IADD R27, R27, 0x1, -R7 ;  /* 0x000000011b1b9824 */ /* 0x000fe200078e0a07 */
[----:B------:R-:W-:Y:S01]  /*5280*/  IABS R21, R18 ;  /* 0x0000001200157213 */ /* 0x000fe20000000000 */
[C---:B------:R-:W-:Y:S01]  /*5290*/  IMAD.HI.U32 R5, R0.reuse, R22, RZ ;  /* 0x0000001600057227 */ /* 0x040fe200078e00ff */
[C---:B------:R-:W-:Y:S01]  /*52a0*/  ISETP.GT.U32.AND P0, PT, R7.reuse, R20, PT ;  /* 0x000000140700720c */ /* 0x040fe20003f04070 */
[----:B------:R1:W-:Y:S01]  /*52b0*/  STL [R1+0x4], R8 ;  /* 0x0000040801007387 */ /* 0x0003e20000100800 */
[----:B------:R-:W-:Y:S01]  /*52c0*/  ISETP.GT.U32.AND P1, PT, R7, R19, PT ;  /* 0x000000130700720c */ /* 0x000fe20003f24070 */
[----:B------:R-:W-:Y:S01]  /*52d0*/  IMAD.HI.U32 R3, R0, R21, RZ ;  /* 0x0000001500037227 */ /* 0x000fe200078e00ff */
[----:B0-----:R-:W-:Y:S01]  /*52e0*/  IADD3 R15, R2, 0x18, RZ ;  /* 0x00000018020f7810 */ /* 0x001fe20007ffe0ff */
[----:B------:R-:W-:Y:S02]  /*52f0*/  STL [R1+0x1658], R29 ;  /* 0x0016581d01007387 */ /* 0x000fe40000100800 */
[----:B------:R-:W-:-:S02]  /*5300*/  IMAD.MOV R3, RZ, RZ, -R3 ;  /* 0x000000ffff037224 */ /* 0x000fc400078e0a03 */
[----:B------:R-:W-:Y:S01]  /*5310*/  @!P2 IMAD.IADD R26, R26, 0x1, -R7 ;  /* 0x000000011a1aa824 */ /* 0x000fe200078e0a07 */
[----:B------:R-:W-:Y:S01]  /*5320*/  ISETP.GE.AND P2, PT, R23, RZ, PT ;  /* 0x000000ff1700720c */ /* 0x000fe20003f46270 */
[----:B------:R-:W-:Y:S01]  /*5330*/  IMAD R21, R7, R3, R21 ;  /* 0x0000000307157224 */ /* 0x000fe200078e0215 */
[----:B-1----:R-:W-:Y:S01]  /*5340*/  IADD3 R8, R2, 0x38, RZ ;  /* 0x0000003802087810 */ /* 0x002fe20007ffe0ff */
[----:B------:R-:W-:Y:S01]  /*5350*/  @!P0 IMAD.IADD R20, R20, 0x1, -R7 ;  /* 0x0000000114148824 */ /* 0x000fe200078e0a07 */
[----:B------:R-:W-:Y:S01]  /*5360*/  STL [R1+0x165c], R28 ;  /* 0x00165c1c01007387 */ /* 0x000fe20000100800 */
[----:B------:R-:W-:Y:S01]  /*5370*/  IMAD.MOV R3, RZ, RZ, -R5 ;  /* 0x000000ffff037224 */ /* 0x000fe200078e0a05 */
[----:B------:R-:W-:Y:S01]  /*5380*/  IABS R5, R10 ;  /* 0x0000000a00057213 */ /* 0x000fe20000000000 */
[----:B------:R-:W-:-:S04]  /*5390*/  IMAD.HI.U32 R23, R0, R4, RZ ;  /* 0x0000000400177227 */ /* 0x000fc800078e00ff */
[----:B------:R-:W-:Y:S02]  /*53a0*/  @!P1 IMAD.IADD R19, R19, 0x1, -R7 ;  /* 0x0000000113139824 */ /* 0x000fe400078e0a07 */
[----:B------:R-:W-:Y:S01]  /*53b0*/  @!P3 IMAD.MOV R27, RZ, RZ, -R27 ;  /* 0x000000ffff1bb224 */ /* 0x000fe200078e0a1b */
[C---:B------:R-:W-:Y:S01]  /*53c0*/  ISETP.GT.U32.AND P3, PT, R7.reuse, R20, PT ;  /* 0x000000140700720c */ /* 0x040fe20003f64070 */
[----:B------:R-:W-:Y:S01]  /*53d0*/  IMAD.MOV R23, RZ, RZ, -R23 ;  /* 0x000000ffff177224 */ /* 0x000fe200078e0a17 */
[C---:B------:R-:W-:Y:S01]  /*53e0*/  ISETP.GT.U32.AND P1, PT, R7.reuse, R19, PT ;  /* 0x000000130700720c */ /* 0x040fe20003f24070 */
[----:B------:R-:W-:Y:S01]  /*53f0*/  IMAD.MOV.U32 R12, RZ, RZ, R5 ;  /* 0x000000ffff0c7224 */ /* 0x000fe200078e0005 */
[----:B------:R-:W-:Y:S01]  /*5400*/  STL [R1+0x1660], R27 ;  /* 0x0016601b01007387 */ /* 0x000fe20000100800 */
[----:B------:R-:W-:Y:S02]  /*5410*/  IMAD R23, R7, R23, R4 ;  /* 0x0000001707177224 */ /* 0x000fe400078e0204 */
[----:B------:R-:W-:-:S04]  /*5420*/  IMAD.HI.U32 R4, R0, R12, RZ ;  /* 0x0000000c00047227 */ /* 0x000fc800078e00ff */
[----:B------:R-:W-:Y:S02]  /*5430*/  IMAD.MOV R5, RZ, RZ, -R4 ;  /* 0x000000ffff057224 */ /* 0x000fe400078e0a04 */
[----:B------:R-:W-:Y:S02]  /*5440*/  IMAD.MOV.U32 R4, RZ, RZ, R14 ;  /* 0x000000ffff047224 */ /* 0x000fe400078e000e */
[C---:B------:R-:W-:Y:S02]  /*5450*/  IMAD R22, R7.reuse, R3, R22 ;  /* 0x0000000307167224 */ /* 0x040fe400078e0216 */
[----:B------:R-:W-:Y:S01]  /*5460*/  @!P3 IMAD.IADD R20, R20, 0x1, -R7 ;  /* 0x000000011414b824 */ /* 0x000fe200078e0a07 */
[C---:B------:R-:W-:Y:S01]  /*5470*/  ISETP.GT.U32.AND P3, PT, R7.reuse, R23, PT ;  /* 0x000000170700720c */ /* 0x040fe20003f64070 */
[----:B------:R-:W-:Y:S01]  /*5480*/  IMAD.HI.U32 R2, R0, R4, RZ ;  /* 0x0000000400027227 */ /* 0x000fe200078e00ff */
[----:B------:R-:W-:-:S03]  /*5490*/  ISETP.GT.U32.AND P0, PT, R7, R22, PT ;  /* 0x000000160700720c */ /* 0x000fc60003f04070 */
[----:B------:R-:W-:Y:S01]  /*54a0*/  @!P1 IMAD.IADD R19, R19, 0x1, -R7 ;  /* 0x0000000113139824 */ /* 0x000fe200078e0a07 */
[----:B------:R-:W-:Y:S01]  /*54b0*/  ISETP.GT.U32.AND P1, PT, R7, R21, PT ;  /* 0x000000150700720c */ /* 0x000fe20003f24070 */
[----:B------:R-:W-:Y:S02]  /*54c0*/  IMAD.MOV R2, RZ, RZ, -R2 ;  /* 0x000000ffff027224 */ /* 0x000fe400078e0a02 */
[----:B------:R-:W-:-:S04]  /*54d0*/  IMAD.HI.U32 R3, R0, R6, RZ ;  /* 0x0000000600037227 */ /* 0x000fc800078e00ff */
[----:B------:R-:W-:Y:S02]  /*54e0*/  IMAD R4, R7, R2, R4 ;  /* 0x0000000207047224 */ /* 0x000fe400078e0204 */
[--C-:B------:R-:W-:Y:S02]  /*54f0*/  @!P3 IMAD.IADD R23, R23, 0x1, -R7.reuse ;  /* 0x000000011717b824 */ /* 0x100fe400078e0a07 */
[--C-:B------:R-:W-:Y:S01]  /*5500*/  @!P0 IMAD.IADD R22, R22, 0x1, -R7.reuse ;  /* 0x0000000116168824 */ /* 0x100fe200078e0a07 */
[----:B------:R-:W-:Y:S01]  /*5510*/  ISETP.GT.U32.AND P3, PT, R7, R4, PT ;  /* 0x000000040700720c */ /* 0x000fe20003f64070 */
[----:B------:R-:W-:Y:S02]  /*5520*/  @!P1 IMAD.IADD R21, R21, 0x1, -R7 ;  /* 0x0000000115159824 */ /* 0x000fe400078e0a07 */
[----:B------:R-:W-:Y:S01]  /*5530*/  IMAD.MOV R3, RZ, RZ, -R3 ;  /* 0x000000ffff037224 */ /* 0x000fe200078e0a03 */
[C---:B------:R-:W-:Y:S01]  /*5540*/  ISETP.GT.U32.AND P0, PT, R7.reuse, R22, PT ;  /* 0x000000160700720c */ /* 0x040fe20003f04070 */
[C---:B------:R-:W-:Y:S01]  /*5550*/  IMAD R5, R7.reuse, R5, R12 ;  /* 0x0000000507057224 */ /* 0x040fe200078e020c */
[C---:B------:R-:W-:Y:S01]  /*5560*/  ISETP.GT.U32.AND P1, PT, R7.reuse, R21, PT ;  /* 0x000000150700720c */ /* 0x040fe20003f24070 */
[----:B------:R-:W-:Y:S01]  /*5570*/  IMAD R6, R7, R3, R6 ;  /* 0x0000000307067224 */ /* 0x000fe200078e0206 */
[----:B------:R-:W-:Y:S01]  /*5580*/  IABS R3, R8 ;  /* 0x0000000800037213 */ /* 0x000fe20000000000 */
[----:B------:R-:W-:Y:S01]  /*5590*/  @!P2 IMAD.MOV R20, RZ, RZ, -R20 ;  /* 0x000000ffff14a224 */ /* 0x000fe200078e0a14 */
[----:B------:R-:W-:Y:S01]  /*55a0*/  IABS R12, R15 ;  /* 0x0000000f000c7213 */ /* 0x000fe20000000000 */
[----:B------:R-:W-:-:S02]  /*55b0*/  @!P5 IMAD.MOV R26, RZ, RZ, -R26 ;  /* 0x000000ffff1ad224 */ /* 0x000fc400078e0a1a */
[--C-:B------:R-:W-:Y:S01]  /*55c0*/  @!P3 IMAD.IADD R4, R4, 0x1, -R7.reuse ;  /* 0x000000010404b824 */ /* 0x100fe200078e0a07 */
[C---:B------:R-:W-:Y:S01]  /*55d0*/  ISETP.GT.U32.AND P3, PT, R7.reuse, R23, PT ;  /* 0x000000170700720c */ /* 0x040fe20003f64070 */
[----:B------:R-:W-:Y:S01]  /*55e0*/  IMAD.HI.U32 R2, R0, R3, RZ ;  /* 0x0000000300027227 */ /* 0x000fe200078e00ff */
[----:B------:R-:W-:Y:S02]  /*55f0*/  STL [R1+0x1664], R26 ;  /* 0x0016641a01007387 */ /* 0x000fe40000100800 */
[----:B------:R-:W-:Y:S01]  /*5600*/  ISETP.GT.U32.AND P2, PT, R7, R4, PT ;  /* 0x000000040700720c */ /* 0x000fe20003f44070 */
[--C-:B------:R-:W-:Y:S01]  /*5610*/  @!P1 IMAD.IADD R21, R21, 0x1, -R7.reuse ;  /* 0x0000000115159824 */ /* 0x100fe200078e0a07 */
[C---:B------:R-:W-:Y:S01]  /*5620*/  ISETP.GT.U32.AND P1, PT, R7.reuse, R6, PT ;  /* 0x000000060700720c */ /* 0x040fe20003f24070 */
[----:B------:R-:W-:Y:S01]  /*5630*/  @!P0 IMAD.IADD R22, R22, 0x1, -R7 ;  /* 0x0000000116168824 */ /* 0x000fe200078e0a07 */
[----:B------:R-:W-:Y:S01]  /*5640*/  ISETP.GT.U32.AND P0, PT, R7, R5, PT ;  /* 0x000000050700720c */ /* 0x000fe20003f04070 */
[----:B------:R-:W-:-:S02]  /*5650*/  IMAD.MOV R2, RZ, RZ, -R2 ;  /* 0x000000ffff027224 */ /* 0x000fc400078e0a02 */
[----:B------:R-:W-:Y:S01]  /*5660*/  IMAD.MOV.U32 R16, RZ, RZ, R12 ;  /* 0x000000ffff107224 */ /* 0x000fe200078e000c */
[----:B------:R-:W-:Y:S01]  /*5670*/  IABS R12, R25 ;  /* 0x00000019000c7213 */ /* 0x000fe20000000000 */
[----:B------:R-:W-:Y:S01]  /*5680*/  @!P3 IMAD.IADD R23, R23, 0x1, -R7 ;  /* 0x000000011717b824 */ /* 0x000fe200078e0a07 */
[----:B------:R-:W-:Y:S01]  /*5690*/  ISETP.GE.AND P3, PT, R11, RZ, PT ;  /* 0x000000ff0b00720c */ /* 0x000fe20003f66270 */
[----:B------:R-:W-:Y:S01]  /*56a0*/  IMAD R3, R7, R2, R3 ;  /* 0x0000000207037224 */ /* 0x000fe200078e0203 */
[----:B------:R-:W0:Y:S01]  /*56b0*/  S2R R11, SR_TID.X ;  /* 0x00000000000b7919 */ /* 0x000e220000002100 */
[----:B------:R-:W-:Y:S02]  /*56c0*/  @!P6 IMAD.MOV R19, RZ, RZ, -R19 ;  /* 0x000000ffff13e224 */ /* 0x000fe400078e0a13 */
[--C-:B------:R-:W-:Y:S01]  /*56d0*/  @!P1 IMAD.IADD R6, R6, 0x1, -R7.reuse ;  /* 0x0000000106069824 */ /* 0x100fe200078e0a07 */
[----:B------:R-:W-:Y:S01]  /*56e0*/  ISETP.GE.AND P1, PT, R18, RZ, PT ;  /* 0x000000ff1200720c */ /* 0x000fe20003f26270 */
[----:B------:R-:W-:Y:S01]  /*56f0*/  @!P0 IMAD.IADD R5, R5, 0x1, -R7 ;  /* 0x0000000105058824 */ /* 0x000fe200078e0a07 */
[----:B------:R-:W-:Y:S01]  /*5700*/  ISETP.GE.AND P0, PT, R17, RZ, PT ;  /* 0x000000ff1100720c */ /* 0x000fe20003f06270 */
[----:B------:R-:W-:Y:S01]  /*5710*/  IMAD.HI.U32 R14, R0, R16, RZ ;  /* 0x00000010000e7227 */ /* 0x000fe200078e00ff */
[----:B------:R-:W-:-:S02]  /*5720*/  ISETP.GT.U32.AND P6, PT, R7, R3, PT ;  /* 0x000000030700720c */ /* 0x000fc40003fc4070 */
[----:B------:R-:W-:Y:S01]  /*5730*/  ISETP.GT.U32.AND P5, PT, R7, R5, PT ;  /* 0x000000050700720c */ /* 0x000fe20003fa4070 */
[----:B------:R-:W-:-:S04]  /*5740*/  IMAD.HI.U32 R0, R0, R12, RZ ;  /* 0x0000000c00007227 */ /* 0x000fc800078e00ff */
[----:B------:R-:W-:Y:S01]  /*5750*/  @!P2 IMAD.IADD R4, R4, 0x1, -R7 ;  /* 0x000000010404a824 */ /* 0x000fe200078e0a07 */
[----:B------:R-:W-:Y:S01]  /*5760*/  ISETP.GE.AND P2, PT, R9, RZ, PT ;  /* 0x000000ff0900720c */ /* 0x000fe20003f46270 */
[----:B------:R-:W-:Y:S01]  /*5770*/  @!P1 IMAD.MOV R21, RZ, RZ, -R21 ;  /* 0x000000ffff159224 */ /* 0x000fe200078e0a15 */
[----:B------:R-:W-:Y:S01]  /*5780*/  ISETP.GE.AND P1, PT, R13, RZ, PT ;  /* 0x000000ff0d00720c */ /* 0x000fe20003f26270 */
[----:B------:R-:W-:Y:S02]  /*5790*/  IMAD.MOV R14, RZ, RZ, -R14 ;  /* 0x000000ffff0e7224 */ /* 0x000fe400078e0a0e */
[----:B------:R-:W-:Y:S02]  /*57a0*/  IMAD.MOV R0, RZ, RZ, -R0 ;  /* 0x000000ffff007224 */ /* 0x000fe400078e0a00 */
[----:B------:R-:W-:Y:S01]  /*57b0*/  @!P5 IMAD.IADD R5, R5, 0x1, -R7 ;  /* 0x000000010505d824 */ /* 0x000fe200078e0a07 */
[----:B------:R-:W-:Y:S01]  /*57c0*/  ISETP.GE.AND P5, PT, R10, RZ, PT ;  /* 0x000000ff0a00720c */ /* 0x000fe20003fa6270 */
[C---:B0-----:R-:W-:Y:S01]  /*57d0*/  IMAD.SHL.U32 R9, R11.reuse, 0x2, RZ ;  /* 0x000000020b097824 */ /* 0x041fe200078e00ff */
[C---:B------:R-:W-:Y:S01]  /*57e0*/  LOP3.LUT R13, R11.reuse, 0x7, RZ, 0xc0, !PT ;  /* 0x000000070b0d7812 */ /* 0x040fe200078ec0ff */
[----:B------:R-:W-:-:S02]  /*57f0*/  IMAD.SHL.U32 R10, R11, 0x10, RZ ;  /* 0x000000100b0a7824 */ /* 0x000fc400078e00ff */
[----:B------:R-:W-:Y:S01]  /*5800*/  @!P4 IMAD.MOV R24, RZ, RZ, -R24 ;  /* 0x000000ffff18c224 */ /* 0x000fe200078e0a18 */
[C---:B------:R-:W-:Y:S01]  /*5810*/  ISETP.GT.U32.AND P4, PT, R7.reuse, R6, PT ;  /* 0x000000060700720c */ /* 0x040fe20003f84070 */
[C---:B------:R-:W-:Y:S01]  /*5820*/  IMAD R2, R7.reuse, R14, R16 ;  /* 0x0000000e07027224 */ /* 0x040fe200078e0210 */
[----:B------:R-:W-:Y:S01]  /*5830*/  SHF.R.U32.HI R16, RZ, 0x2, R11 ;  /* 0x00000002ff107819 */ /* 0x000fe2000001160b */
[----:B------:R-:W-:Y:S01]  /*5840*/  IMAD R0, R7, R0, R12 ;  /* 0x0000000007007224 */ /* 0x000fe200078e020c */
[----:B------:R-:W-:Y:S01]  /*5850*/  LOP3.LUT R12, R9, 0x10, RZ, 0xc0, !PT ;  /* 0x00000010090c7812 */ /* 0x000fe200078ec0ff */
[----:B------:R-:W-:Y:S01]  /*5860*/  @!P0 IMAD.MOV R22, RZ, RZ, -R22 ;  /* 0x000000ffff168224 */ /* 0x000fe200078e0a16 */
[----:B------:R-:W-:Y:S01]  /*5870*/  LOP3.LUT R14, R10, 0x600, RZ, 0xc0, !PT ;  /* 0x000006000a0e7812 */ /* 0x000fe200078ec0ff */
[----:B------:R-:W-:Y:S01]  /*5880*/  @!P6 IMAD.IADD R3, R3, 0x1, -R7 ;  /* 0x000000010303e824 */ /* 0x000fe200078e0a07 */
[----:B------:R-:W-:Y:S01]  /*5890*/  STL [R1+0x1668], R24 ;  /* 0x0016681801007387 */ /* 0x000fe20000100800 */
[----:B------:R-:W-:Y:S01]  /*58a0*/  ISETP.GE.AND P6, PT, R8, RZ, PT ;  /* 0x000000ff0800720c */ /* 0x000fe20003fc6270 */
[----:B------:R-:W-:Y:S01]  /*58b0*/  IMAD R10, R13, 0x410, RZ ;  /* 0x000004100d0a7824 */ /* 0x000fe200078e02ff */
[----:B------:R-:W-:Y:S01]  /*58c0*/  LOP3.LUT R12, R12, 0x20, R16, 0xf8, !PT ;  /* 0x000000200c0c7812 */ /* 0x000fe200078ef810 */
[----:B------:R-:W-:Y:S01]  /*58d0*/  STL [R1+0x166c], R19 ;  /* 0x00166c1301007387 */ /* 0x000fe20000100800 */
[----:B------:R-:W-:Y:S01]  /*58e0*/  @!P1 IMAD.MOV R23, RZ, RZ, -R23 ;  /* 0x000000ffff179224 */ /* 0x000fe200078e0a17 */
[----:B------:R-:W-:Y:S01]  /*58f0*/  ISETP.GT.U32.AND P0, PT, R7, R2, PT ;  /* 0x000000020700720c */ /* 0x000fe20003f04070 */
[----:B------:R-:W-:Y:S01]  /*5900*/  IMAD.SHL.U32 R8, R11, 0x8, RZ ;  /* 0x000000080b087824 */ /* 0x000fe200078e00ff */
[----:B------:R-:W-:Y:S01]  /*5910*/  STL [R1+0x1670], R20 ;  /* 0x0016701401007387 */ /* 0x000fe20000100800 */
[----:B------:R-:W-:Y:S01]  /*5920*/  LOP3.LUT R10, R10, R12, RZ, 0x3c, !PT ;  /* 0x0000000c0a0a7212 */ /* 0x000fe200078e3cff */
[----:B------:R-:W-:Y:S01]  /*5930*/  @!P4 IMAD.IADD R6, R6, 0x1, -R7 ;  /* 0x000000010606c824 */ /* 0x000fe200078e0a07 */
[----:B------:R-:W-:Y:S01]  /*5940*/  ISETP.GT.U32.AND P4, PT, R7, R0, PT ;  /* 0x000000000700720c */ /* 0x000fe20003f84070 */
[----:B------:R-:W-:Y:S01]  /*5950*/  STL [R1+0x1674], R21 ;  /* 0x0016741501007387 */ /* 0x000fe20000100800 */
[----:B------:R-:W-:Y:S01]  /*5960*/  LOP3.LUT R12, R8, 0x30, R9, 0x48, !PT ;  /* 0x00000030080c7812 */ /* 0x000fe200078e4809 */
[----:B------:R-:W-:-:S02]  /*5970*/  IMAD R13, R13, 0x40, R14 ;  /* 0x000000400d0d7824 */ /* 0x000fc400078e020e */
[----:B------:R-:W-:Y:S03]  /*5980*/  STL [R1+0x1678], R22 ;  /* 0x0016781601007387 */ /* 0x000fe60000100800 */
[----:B------:R-:W-:Y:S01]  /*5990*/  @!P0 IMAD.IADD R2, R2, 0x1, -R7 ;  /* 0x0000000102028824 */ /* 0x000fe200078e0a07 */
[----:B------:R0:W-:Y:S01]  /*59a0*/  STL [R1+0x1570], R9 ;  /* 0x0015700901007387 */ /* 0x0001e20000100800 */
[----:B------:R-:W-:-:S03]  /*59b0*/  ISETP.GT.U32.AND P0, PT, R7, R3, PT ;  /* 0x000000030700720c */ /* 0x000fc60003f04070 */
[----:B------:R-:W-:Y:S01]  /*59c0*/  STL [R1+0x167c], R23 ;  /* 0x00167c1701007387 */ /* 0x000fe20000100800 */
[--C-:B------:R-:W-:Y:S01]  /*59d0*/  @!P4 IMAD.IADD R0, R0, 0x1, -R7.reuse ;  /* 0x000000010000c824 */ /* 0x100fe200078e0a07 */
[C---:B------:R-:W-:Y:S02]  /*59e0*/  ISETP.GT.U32.AND P4, PT, R7.reuse, R2, PT ;  /* 0x000000020700720c */ /* 0x040fe40003f84070 */
[----:B0-----:R-:W2:Y:S02]  /*59f0*/  LDL.LU R9, [R1+0xcc] ;  /* 0x0000cc0001097983 */ /* 0x001ea40000300800 */
[----:B------:R-:W-:Y:S02]  /*5a00*/  ISETP.GT.U32.AND P1, PT, R7, R0, PT ;  /* 0x000000000700720c */ /* 0x000fe40003f24070 */
[----:B------:R-:W3:Y:S02]  /*5a10*/  LDL.LU R8, [R1+0xbc] ;  /* 0x0000bc0001087983 */ /* 0x000ee40000300800 */
[--C-:B------:R-:W-:Y:S01]  /*5a20*/  @!P0 IMAD.IADD R3, R3, 0x1, -R7.reuse ;  /* 0x0000000103038824 */ /* 0x100fe200078e0a07 */
[----:B------:R-:W-:Y:S01]  /*5a30*/  ISETP.GE.AND P0, PT, R15, RZ, PT ;  /* 0x000000ff0f00720c */ /* 0x000fe20003f06270 */
[----:B------:R-:W4:Y:S03]  /*5a40*/  LDL.LU R16, [R1+0xb8] ;  /* 0x0000b80001107983 */ /* 0x000f260000300800 */
[----:B------:R-:W-:Y:S01]  /*5a50*/  @!P4 IMAD.IADD R2, R2, 0x1, -R7 ;  /* 0x000000010202c824 */ /* 0x000fe200078e0a07 */
[----:B------:R-:W-:Y:S01]  /*5a60*/  ISETP.GE.AND P4, PT, R25, RZ, PT ;  /* 0x000000ff1900720c */ /* 0x000fe20003f86270 */
[----:B------:R-:W-:Y:S01]  /*5a70*/  IMAD.SHL.U32 R11, R11, 0x200, RZ ;  /* 0x000002000b0b7824 */ /* 0x000fe200078e00ff */
[----:B------:R-:W4:Y:S01]  /*5a80*/  LDL.LU R18, [R1+0xb4] ;  /* 0x0000b40001127983 */ /* 0x000f220000300800 */
[----:B------:R-:W-:-:S02]  /*5a90*/  IMAD.IADD R12, R12, 0x1, R13 ;  /* 0x000000010c0c7824 */ /* 0x000fc400078e020d */
[----:B------:R-:W-:Y:S01]  /*5aa0*/  @!P3 IMAD.MOV R6, RZ, RZ, -R6 ;  /* 0x000000ffff06b224 */ /* 0x000fe200078e0a06 */
[----:B------:R-:W-:Y:S01]  /*5ab0*/  LOP3.LUT R10, R10, 0x2000, R11, 0xf8, !PT ;  /* 0x000020000a0a7812 */ /* 0x000fe200078ef80b */
[----:B------:R-:W-:Y:S01]  /*5ac0*/  @!P1 IMAD.IADD R0, R0, 0x1, -R7 ;  /* 0x0000000100009824 */ /* 0x000fe200078e0a07 */
[----:B------:R-:W4:Y:S01]  /*5ad0*/  LDL.LU R17, [R1+0xb0] ;  /* 0x0000b00001117983 */ /* 0x000f220000300800 */
[----:B------:R-:W-:Y:S02]  /*5ae0*/  @!P5 IMAD.MOV R5, RZ, RZ, -R5 ;  /* 0x000000ffff05d224 */ /* 0x000fe400078e0a05 */
[----:B------:R-:W-:Y:S01]  /*5af0*/  @!P2 IMAD.MOV R4, RZ, RZ, -R4 ;  /* 0x000000ffff04a224 */ /* 0x000fe200078e0a04 */
[----:B------:R-:W-:Y:S01]  /*5b00*/  STL [R1+0x10d4], R12 ;  /* 0x0010d40c01007387 */ /* 0x000fe20000100800 */
[----:B------:R-:W-:Y:S01]  /*5b10*/  @!P6 IMAD.MOV R3, RZ, RZ, -R3 ;  /* 0x000000ffff03e224 */ /* 0x000fe200078e0a03 */
[----:B------:R-:W-:Y:S01]  /*5b20*/  ISETP.NE.AND P1, PT, RZ, c[0x0][0x17c], PT ;  /* 0x00005f00ff007a0c */ /* 0x000fe20003f25270 */
[----:B------:R-:W-:Y:S01]  /*5b30*/  @!P0 IMAD.MOV R2, RZ, RZ, -R2 ;  /* 0x000000ffff028224 */ /* 0x000fe200078e0a02 */
[----:B------:R-:W-:Y:S01]  /*5b40*/  STL [R1+0x10d0], R10 ;  /* 0x0010d00a01007387 */ /* 0x000fe20000100800 */
[----:B------:R-:W-:Y:S01]  /*5b50*/  LOP3.LUT R7, RZ, c[0x0][0x17c], RZ, 0x33, !PT ;  /* 0x00005f00ff077a12 */ /* 0x000fe200078e33ff */
[----:B------:R-:W-:-:S02]  /*5b60*/  @!P4 IMAD.MOV R0, RZ, RZ, -R0 ;  /* 0x000000ffff00c224 */ /* 0x000fc400078e0a00 */
[----:B------:R-:W-:Y:S04]  /*5b70*/  STL [R1+0x1680], R6 ;  /* 0x0016800601007387 */ /* 0x000fe80000100800 */
[----:B------:R-:W-:Y:S04]  /*5b80*/  STL [R1+0x1684], R5 ;  /* 0x0016840501007387 */ /* 0x000fe80000100800 */
[----:B------:R-:W-:Y:S04]  /*5b90*/  STL [R1+0x1688], R4 ;  /* 0x0016880401007387 */ /* 0x000fe80000100800 */
[----:B------:R2:W-:Y:S04]  /*5ba0*/  STL [R1+0x168c], R3 ;  /* 0x00168c0301007387 */ /* 0x0005e80000100800 */
[----:B------:R3:W-:Y:S04]  /*5bb0*/  STL [R1+0x1690], R2 ;  /* 0x0016900201007387 */ /* 0x0007e80000100800 */
[----:B------:R4:W-:Y:S01]  /*5bc0*/  STL [R1+0x1694], R0 ;  /* 0x0016940001007387 */ /* 0x0009e20000100800 */
[----:B--2---:R-:W-:-:S02]  /*5bd0*/  SEL R3, R7, R9, !P1 ;  /* 0x0000000907037207 */ /* 0x004fc40004800000 */
[----:B---3--:R-:W-:-:S03]  /*5be0*/  SEL R2, R7, R8, !P1 ;  /* 0x0000000807027207 */ /* 0x008fc60004800000 */
[----:B------:R-:W-:Y:S01]  /*5bf0*/  STL [R1+0x10dc], R3 ;  /* 0x0010dc0301007387 */ /* 0x000fe20000100800 */
[----:B----4-:R-:W-:-:S03]  /*5c00*/  SEL R0, R7, R16, !P1 ;  /* 0x0000001007007207 */ /* 0x010fc60004800000 */
[----:B------:R-:W-:Y:S04]  /*5c10*/  STL [R1+0xbc], R2 ;  /* 0x0000bc0201007387 */ /* 0x000fe80000100800 */
[----:B------:R0:W-:Y:S04]  /*5c20*/  STL [R1+0xb8], R0 ;  /* 0x0000b80001007387 */ /* 0x0001e80000100800 */
[----:B0-----:R-:W2:Y:S01]  /*5c30*/  LDL.LU R0, [R1+0xa0] ;  /* 0x0000a00001007983 */ /* 0x001ea20000300800 */
[C---:B------:R-:W-:Y:S02]  /*5c40*/  SEL R3, R7.reuse, R18, !P1 ;  /* 0x0000001207037207 */ /* 0x040fe40004800000 */
[----:B------:R-:W-:-:S03]  /*5c50*/  SEL R2, R7, R17, !P1 ;  /* 0x0000001107027207 */ /* 0x000fc60004800000 */
[----:B------:R-:W-:Y:S04]  /*5c60*/  STL [R1+0xb4], R3 ;  /* 0x0000b40301007387 */ /* 0x000fe80000100800 */
[----:B--2---:R0:W-:Y:S04]  /*5c70*/  STL [R1+0x1698], R0 ;  /* 0x0016980001007387 */ /* 0x0041e80000100800 */
[----:B------:R-:W-:Y:S04]  /*5c80*/  STL [R1+0xb0], R2 ;  /* 0x0000b00201007387 */ /* 0x000fe80000100800 */
[----:B0-----:R-:W2:Y:S04]  /*5c90*/  LDL.LU R0, [R1+0xa4] ;  /* 0x0000a40001007983 */ /* 0x001ea80000300800 */
[----:B--2---:R0:W-:Y:S04]  /*5ca0*/  STL [R1+0x169c], R0 ;  /* 0x00169c0001007387 */ /* 0x0041e80000100800 */
[----:B0-----:R-:W2:Y:S04]  /*5cb0*/  LDL.LU R0, [R1+0xa8] ;  /* 0x0000a80001007983 */ /* 0x001ea80000300800 */
[----:B--2---:R0:W-:Y:S04]  /*5cc0*/  STL [R1+0x16a0], R0 ;  /* 0x0016a00001007387 */ /* 0x0041e80000100800 */
[----:B0-----:R-:W2:Y:S04]  /*5cd0*/  LDL.LU R0, [R1+0xac] ;  /* 0x0000ac0001007983 */ /* 0x001ea80000300800 */
[----:B------:R-:W3:Y:S04]  /*5ce0*/  LDL.LU R2, [R1+0x9c] ;  /* 0x00009c0001027983 */ /* 0x000ee80000300800 */
[----:B------:R-:W4:Y:S04]  /*5cf0*/  LDL.LU R3, [R1+0x94] ;  /* 0x0000940001037983 */ /* 0x000f280000300800 */
[----:B------:R-:W3:Y:S04]  /*5d00*/  LDL.LU R4, [R1+0x90] ;  /* 0x0000900001047983 */ /* 0x000ee80000300800 */
        /* <DEDUP_REMOVED lines=23> */
[----:B------:R-:W3:Y:S01]  /*5e80*/  LDL.LU R25, [R1+0x14] ;  /* 0x0000140001197983 */ /* 0x000ee20000300800 */
[----:B--2---:R-:W-:-:S05]  /*5e90*/  SEL R0, R7, R0, !P1 ;  /* 0x0000000007007207 */ /* 0x004fca0004800000 */
[----:B------:R0:W-:Y:S04]  /*5ea0*/  STL [R1+0xac], R0 ;  /* 0x0000ac0001007387 */ /* 0x0001e80000100800 */
[----:B0-----:R-:W2:Y:S02]  /*5eb0*/  LDL.LU R0, [R1+0x16a0] ;  /* 0x0016a00001007983 */ /* 0x001ea40000300800 */
[----:B--2---:R-:W-:-:S05]  /*5ec0*/  SEL R0, R7, R0, !P1 ;  /* 0x0000000007007207 */ /* 0x004fca0004800000 */
[----:B------:R0:W-:Y:S04]  /*5ed0*/  STL [R1+0xa8], R0 ;  /* 0x0000a80001007387 */ /* 0x0001e80000100800 */
[----:B0-----:R-:W2:Y:S02]  /*5ee0*/  LDL.LU R0, [R1+0x169c] ;  /* 0x00169c0001007983 */ /* 0x001ea40000300800 */
[----:B--2---:R-:W-:-:S05]  /*5ef0*/  SEL R0, R7, R0, !P1 ;  /* 0x0000000007007207 */ /* 0x004fca0004800000 */
[----:B------:R0:W-:Y:S04]  /*5f00*/  STL [R1+0xa4], R0 ;  /* 0x0000a40001007387 */ /* 0x0001e80000100800 */
[----:B0-----:R-:W2:Y:S01]  /*5f10*/  LDL.LU R0, [R1+0x1698] ;  /* 0x0016980001007983 */ /* 0x001ea20000300800 */
[C---:B---3--:R-:W-:Y:S02]  /*5f20*/  SEL R2, R7.reuse, R2, !P1 ;  /* 0x0000000207027207 */ /* 0x048fe40004800000 */
[C---:B----4-:R-:W-:Y:S02]  /*5f30*/  SEL R3, R7.reuse, R3, !P1 ;  /* 0x0000000307037207 */ /* 0x050fe40004800000 */
[C---:B------:R-:W-:Y:S02]  /*5f40*/  SEL R4, R7.reuse, R4, !P1 ;  /* 0x0000000407047207 */ /* 0x040fe40004800000 */
[----:B------:R-:W-:-:S02]  /*5f50*/  SEL R5, R7, R5, !P1 ;  /* 0x0000000507057207 */ /* 0x000fc40004800000 */
[C---:B------:R-:W-:Y:S02]  /*5f60*/  SEL R6, R7.reuse, R6, !P1 ;  /* 0x0000000607067207 */ /* 0x040fe40004800000 */
[C---:B------:R-:W-:Y:S02]  /*5f70*/  SEL R23, R7.reuse, R23, !P1 ;  /* 0x0000001707177207 */ /* 0x040fe40004800000 */
[C---:B------:R-:W-:Y:S02]  /*5f80*/  SEL R22, R7.reuse, R22, !P1 ;  /* 0x0000001607167207 */ /* 0x040fe40004800000 */
[C---:B------:R-:W-:Y:S02]  /*5f90*/  SEL R21, R7.reuse, R21, !P1 ;  /* 0x0000001507157207 */ /* 0x040fe40004800000 */
        /* <DEDUP_REMOVED lines=18> */
[----:B--2---:R-:W-:-:S05]  /*60c0*/  SEL R0, R7, R0, !P1 ;  /* 0x0000000007007207 */ /* 0x004fca0004800000 */
[----:B------:R0:W-:Y:S04]  /*60d0*/  STL [R1+0xa0], R0 ;  /* 0x0000a00001007387 */ /* 0x0001e80000100800 */
[----:B0-----:R-:W2:Y:S04]  /*60e0*/  LDL.LU R0, [R1+0x1694] ;  /* 0x0016940001007983 */ /* 0x001ea80000300800 */
[----:B------:R0:W-:Y:S04]  /*60f0*/  STL [R1+0x98], R2 ;  /* 0x0000980201007387 */ /* 0x0001e80000100800 */
[----:B0-----:R-:W3:Y:S04]  /*6100*/  LDL.LU R2, [R1+0x1690] ;  /* 0x0016900001027983 */ /* 0x001ee80000300800 */
[----:B------:R0:W-:Y:S04]  /*6110*/  STL [R1+0x94], R3 ;  /* 0x0000940301007387 */ /* 0x0001e80000100800 */
[----:B0-----:R-:W4:Y:S04]  /*6120*/  LDL.LU R3, [R1+0x168c] ;  /* 0x00168c0001037983 */ /* 0x001f280000300800 */
[----:B------:R0:W-:Y:S04]  /*6130*/  STL [R1+0x90], R4 ;  /* 0x0000900401007387 */ /* 0x0001e80000100800 */
[----:B0-----:R-:W2:Y:S04]  /*6140*/  LDL.LU R4, [R1+0x1688] ;  /* 0x0016880001047983 */ /* 0x001ea80000300800 */
        /* <DEDUP_REMOVED lines=45> */
[----:B0-----:R-:W2:Y:S01]  /*6420*/  LDL.LU R17, [R1+0x162c] ;  /* 0x00162c0001117983 */ /* 0x001ea20000300800 */
[----:B------:R-:W-:-:S05]  /*6430*/  SEL R25, R7, R25, !P1 ;  /* 0x0000001907197207 */ /* 0x000fca0004800000 */
[----:B------:R2:W-:Y:S02]  /*6440*/  STL [R1+0x10], R25 ;  /* 0x0000101901007387 */ /* 0x0005e40000100800 */
[C---:B--2---:R-:W-:Y:S02]  /*6450*/  SEL R25, R7.reuse, R17, !P1 ;  /* 0x0000001107197207 */ /* 0x044fe40004800000 */
[----:B------:R-:W-:-:S03]  /*6460*/  SEL R17, R7, R18, !P1 ;  /* 0x0000001207117207 */ /* 0x000fc60004800000 */
[----:B------:R0:W-:Y:S02]  /*6470*/  STL [R1+0xc], R25 ;  /* 0x00000c1901007387 */ /* 0x0001e40000100800 */
[----:B0-----:R-:W-:-:S05]  /*6480*/  SEL R25, R7, R16, !P1 ;  /* 0x0000001007197207 */ /* 0x001fca0004800000 */
[----:B------:R0:W-:Y:S04]  /*6490*/  STL [R1+0x15c0], R25 ;  /* 0x0015c01901007387 */ /* 0x0001e80000100800 */
[----:B------:R1:W-:Y:S04]  /*64a0*/  STL [R1+0x8], R17 ;  /* 0x0000081101007387 */ /* 0x0003e80000100800 */
[----:B0-----:R-:W2:Y:S01]  /*64b0*/  LDL.LU R25, [R1+0x4] ;  /* 0x0000040001197983 */ /* 0x001ea20000300800 */
[C---:B------:R-:W-:Y:S02]  /*64c0*/  SEL R18, R7.reuse, R8, !P1 ;  /* 0x0000000807127207 */ /* 0x040fe40004800000 */
[----:B------:R-:W-:-:S02]  /*64d0*/  SEL R16, R7, R10, !P1 ;  /* 0x0000000a07107207 */ /* 0x000fc40004800000 */
[C---:B-1----:R-:W-:Y:S02]  /*64e0*/  SEL R17, R7.reuse, R9, !P1 ;  /* 0x0000000907117207 */ /* 0x042fe40004800000 */
[C---:B------:R-:W-:Y:S01]  /*64f0*/  SEL R11, R7.reuse, R11, !P1 ;  /* 0x0000000b070b7207 */ /* 0x040fe20004800000 */
[----:B------:R-:W-:Y:S01]  /*6500*/  STL [R1+0x15c4], R18 ;  /* 0x0015c41201007387 */ /* 0x000fe20000100800 */
[C---:B------:R-:W-:Y:S02]  /*6510*/  SEL R12, R7.reuse, R12, !P1 ;  /* 0x0000000c070c7207 */ /* 0x040fe40004800000 */
[C---:B------:R-:W-:Y:S01]  /*6520*/  SEL R13, R7.reuse, R13, !P1 ;  /* 0x0000000d070d7207 */ /* 0x040fe20004800000 */
[----:B------:R-:W-:Y:S01]  /*6530*/  STL [R1+0x15c8], R17 ;  /* 0x0015c81101007387 */ /* 0x000fe20000100800 */
[C---:B------:R-:W-:Y:S02]  /*6540*/  SEL R14, R7.reuse, R14, !P1 ;  /* 0x0000000e070e7207 */ /* 0x040fe40004800000 */
[C---:B------:R-:W-:Y:S01]  /*6550*/  SEL R15, R7.reuse, R15, !P1 ;  /* 0x0000000f070f7207 */ /* 0x040fe20004800000 */
[----:B------:R-:W-:Y:S01]  /*6560*/  STL [R1+0x15cc], R16 ;  /* 0x0015cc1001007387 */ /* 0x000fe20000100800 */
[----:B------:R-:W-:-:S03]  /*6570*/  SEL R9, R7, R29, !P1 ;  /* 0x0000001d07097207 */ /* 0x000fc60004800000 */
        /* <DEDUP_REMOVED lines=17> */
[C---:B----4-:R-:W-:Y:S02]  /*6690*/  SEL R3, R7.reuse, R3, !P1 ;  /* 0x0000000307037207 */ /* 0x050fe40004800000 */
[C---:B---3--:R-:W-:Y:S02]  /*66a0*/  SEL R2, R7.reuse, R2, !P1 ;  /* 0x0000000207027207 */ /* 0x048fe40004800000 */
[----:B--2---:R-:W-:-:S05]  /*66b0*/  SEL R10, R7, R25, !P1 ;  /* 0x00000019070a7207 */ /* 0x004fca0004800000 */
[----:B------:R0:W-:Y:S04]  /*66c0*/  STL [R1+0x15e4], R10 ;  /* 0x0015e40a01007387 */ /* 0x0001e80000100800 */
[----:B------:R-:W2:Y:S04]  /*66d0*/  LDL.LU R29, [R1+0x1628] ;  /* 0x00162800011d7983 */ /* 0x000ea80000300800 */
[----:B------:R-:W-:Y:S04]  /*66e0*/  STL [R1+0x15e8], R9 ;  /* 0x0015e80901007387 */ /* 0x000fe80000100800 */
[----:B------:R-:W-:Y:S04]  /*66f0*/  STL [R1+0x15ec], R8 ;  /* 0x0015ec0801007387 */ /* 0x000fe80000100800 */
[----:B------:R-:W-:Y:S04]  /*6700*/  STL [R1+0x15f0], R27 ;  /* 0x0015f01b01007387 */ /* 0x000fe80000100800 */
[----:B------:R-:W-:Y:S04]  /*6710*/  STL [R1+0x15f4], R26 ;  /* 0x0015f41a01007387 */ /* 0x000fe80000100800 */
[----:B------:R-:W-:Y:S04]  /*6720*/  STL [R1+0x15f8], R24 ;  /* 0x0015f81801007387 */ /* 0x000fe80000100800 */
[----:B------:R-:W-:Y:S04]  /*6730*/  STL [R1+0x15fc], R19 ;  /* 0x0015fc1301007387 */ /* 0x000fe80000100800 */
[----:B------:R-:W-:Y:S01]  /*6740*/  STL [R1+0x1600], R20 ;  /* 0x0016001401007387 */ /* 0x000fe20000100800 */
[----:B------:R-:W-:-:S03]  /*6750*/  SEL R7, R7, R0, !P1 ;  /* 0x0000000007077207 */ /* 0x000fc60004800000 */
[----:B------:R-:W-:Y:S04]  /*6760*/  STL [R1+0x1604], R21 ;  /* 0x0016041501007387 */ /* 0x000fe80000100800 */
[----:B------:R-:W-:Y:S04]  /*6770*/  STL [R1+0x1608], R22 ;  /* 0x0016081601007387 */ /* 0x000fe80000100800 */
[----:B------:R-:W-:Y:S04]  /*6780*/  STL [R1+0x160c], R23 ;  /* 0x00160c1701007387 */ /* 0x000fe80000100800 */
[----:B------:R-:W-:Y:S04]  /*6790*/  STL [R1+0x1610], R6 ;  /* 0x0016100601007387 */ /* 0x000fe80000100800 */
[----:B------:R-:W-:Y:S04]  /*67a0*/  STL [R1+0x1614], R5 ;  /* 0x0016140501007387 */ /* 0x000fe80000100800 */
[----:B------:R-:W-:Y:S04]  /*67b0*/  STL [R1+0x1618], R4 ;  /* 0x0016180401007387 */ /* 0x000fe80000100800 */
[----:B------:R-:W-:Y:S04]  /*67c0*/  STL [R1+0x161c], R3 ;  /* 0x00161c0301007387 */ /* 0x000fe80000100800 */
[----:B------:R1:W-:Y:S04]  /*67d0*/  STL [R1+0x1620], R2 ;  /* 0x0016200201007387 */ /* 0x0003e80000100800 */
[----:B------:R-:W-:Y:S04]  /*67e0*/  STL [R1+0x1624], R7 ;  /* 0x0016240701007387 */ /* 0x000fe80000100800 */
[----:B------:R-:W-:Y:S04]  /*67f0*/  STL [R1+0x10c0], RZ ;  /* 0x0010c0ff01007387 */ /* 0x000fe80000100800 */
        /* <DEDUP_REMOVED lines=993> */
[----:B------:R-:W0:Y:S04]  /*a610*/  S2R R25, SR_TID.X ;  /* 0x0000000000197919 */ /* 0x000e280000002100 */
        /* <DEDUP_REMOVED lines=20> */
[----:B------:R-:W-:Y:S01]  /*a760*/  STL [R1+0x168], RZ ;  /* 0x000168ff01007387 */ /* 0x000fe20000100800 */
[----:B0-----:R-:W-:-:S03]  /*a770*/  LOP3.LUT R10, R25, 0x1f, RZ, 0xc0, !PT ;  /* 0x0000001f190a7812 */ /* 0x001fc600078ec0ff */
[----:B------:R-:W-:Y:S04]  /*a780*/  STL [R1+0x16c], RZ ;  /* 0x00016cff01007387 */ /* 0x000fe80000100800 */
[----:B------:R-:W-:Y:S04]  /*a790*/  STL [R1+0x150], RZ ;  /* 0x000150ff01007387 */ /* 0x000fe80000100800 */
[----:B------:R-:W-:Y:S04]  /*a7a0*/  STL [R1+0x154], RZ ;  /* 0x000154ff01007387 */ /* 0x000fe80000100800 */
[----:B------:R-:W-:Y:S04]  /*a7b0*/  STL [R1+0x158], RZ ;  /* 0x000158ff01007387 */ /* 0x000fe80000100800 */
[----:B------:R-:W-:Y:S01]  /*a7c0*/  STL [R1+0x15c], RZ ;  /* 0x00015cff01007387 */ /* 0x000fe20000100800 */
[----:B------:R-:W-:-:S03]  /*a7d0*/  IMAD R28, R10, c[0x0][0x18c], RZ ;  /* 0x000063000a1c7a24 */ /* 0x000fc600078e02ff */
[----:B------:R-:W-:Y:S04]  /*a7e0*/  STL [R1+0xd0], RZ ;  /* 0x0000d0ff01007387 */ /* 0x000fe80000100800 */
[----:B------:R-:W-:Y:S04]  /*a7f0*/  STL [R1+0xd4], RZ ;  /* 0x0000d4ff01007387 */ /* 0x000fe80000100800 */
[----:B------:R-:W-:Y:S04]  /*a800*/  STL [R1+0xd8], RZ ;  /* 0x0000d8ff01007387 */ /* 0x000fe80000100800 */
[----:B------:R-:W-:Y:S04]  /*a810*/  STL [R1+0xdc], RZ ;  /* 0x0000dcff01007387 */ /* 0x000fe80000100800 */
[----:B------:R-:W3:Y:S04]  /*a820*/  LDL.LU R10, [R1+0x10d8] ;  /* 0x0010d800010a7983 */ /* 0x000ee80000300800 */
[----:B------:R-:W4:Y:S04]  /*a830*/  LDL R15, [R1+0x10d0] ;  /* 0x0010d000010f7983 */ /* 0x000f280000100800 */
[----:B------:R-:W4:Y:S04]  /*a840*/  LDL.LU R14, [R1+0x10e4] ;  /* 0x0010e400010e7983 */ /* 0x000f280000300800 */
[----:B------:R-:W4:Y:S04]  /*a850*/  LDL.LU R13, [R1+0x10dc] ;  /* 0x0010dc00010d7983 */ /* 0x000f280000300800 */
[----:B------:R-:W4:Y:S04]  /*a860*/  LDL.LU R12, [R1+0xbc] ;  /* 0x0000bc00010c7983 */ /* 0x000f280000300800 */
[----:B------:R-:W4:Y:S04]  /*a870*/  LDL.LU R11, [R1+0xb8] ;  /* 0x0000b800010b7983 */ /* 0x000f280000300800 */
[----:B------:R-:W4:Y:S04]  /*a880*/  LDL.LU R16, [R1+0xb4] ;  /* 0x0000b40001107983 */ /* 0x000f280000300800 */
[----:B------:R-:W4:Y:S04]  /*a890*/  LDL.LU R17, [R1+0xb0] ;  /* 0x0000b00001117983 */ /* 0x000f280000300800 */
[----:B------:R-:W0:Y:S01]  /*a8a0*/  S2R R18, SR_TID.X ;  /* 0x0000000000127919 */ /* 0x000e220000002100 */
[----:B------:R-:W-:-:S02]  /*a8b0*/  SHF.R.U32.HI R25, RZ, 0x2, R25 ;  /* 0x00000002ff197819 */ /* 0x000fc40000011619 */
[----:B0-----:R-:W-:-:S05]  /*a8c0*/  LOP3.LUT R18, R18, 0xff, RZ, 0xc0, !PT ;  /* 0x000000ff12127812 */ /* 0x001fca00078ec0ff */
[----:B-1----:R-:W-:Y:S02]  /*a8d0*/  IMAD.SHL.U32 R2, R18, 0x2, RZ ;  /* 0x0000000212027824 */ /* 0x002fe400078e00ff */
[----:B------:R-:W4:Y:S03]  /*a8e0*/  LDL.LU R18, [R1+0xac] ;  /* 0x0000ac0001127983 */ /* 0x000f260000300800 */
[C---:B------:R-:W-:Y:S02]  /*a8f0*/  LOP3.LUT R0, R2.reuse, 0x30, R25, 0x78, !PT ;  /* 0x0000003002007812 */ /* 0x040fe400078e7819 */
[----:B------:R-:W4:Y:S01]  /*a900*/  LDL.LU R25, [R1+0xa8] ;  /* 0x0000a80001197983 */ /* 0x000f220000300800 */
[----:B------:R-:W-:Y:S02]  /*a910*/  LOP3.LUT R0, R2, 0x30, RZ, 0x3c, !PT ;  /* 0x0000003002007812 */ /* 0x000fe400078e3cff */
[----:B------:R-:W-:-:S02]  /*a920*/  SHF.R.S32.HI R0, RZ, 0x1f, R28 ;  /* 0x0000001fff007819 */ /* 0x000fc4000001141c */
[C---:B------:R-:W-:Y:S02]  /*a930*/  LOP3.LUT R4, R2.reuse, 0x10, RZ, 0x3c, !PT ;  /* 0x0000001002047812 */ /* 0x040fe400078e3cff */
[C---:B------:R-:W-:Y:S02]  /*a940*/  LOP3.LUT R3, R2.reuse, 0x20, RZ, 0x3c, !PT ;  /* 0x0000002002037812 */ /* 0x040fe400078e3cff */
[C---:B------:R-:W-:Y:S02]  /*a950*/  LOP3.LUT R4, R2.reuse, 0x40, RZ, 0x3c, !PT ;  /* 0x0000004002047812 */ /* 0x040fe400078e3cff */
[C---:B------:R-:W-:Y:S02]  /*a960*/  LOP3.LUT R3, R2.reuse, 0x50, RZ, 0x3c, !PT ;  /* 0x0000005002037812 */ /* 0x040fe400078e3cff */
[C---:B------:R-:W-:Y:S02]  /*a970*/  LOP3.LUT R4, R2.reuse, 0x60, RZ, 0x3c, !PT ;  /* 0x0000006002047812 */ /* 0x040fe400078e3cff */
[----:B------:R-:W-:-:S02]  /*a980*/  LOP3.LUT R3, R2, 0x70, RZ, 0x3c, !PT ;  /* 0x0000007002037812 */ /* 0x000fc400078e3cff */
[C---:B------:R-:W-:Y:S01]  /*a990*/  SHF.L.U64.HI R0, R28.reuse, 0x1, R0 ;  /* 0x000000011c007819 */ /* 0x040fe20000010200 */
[----:B------:R-:W-:-:S04]  /*a9a0*/  IMAD.SHL.U32 R28, R28, 0x2, RZ ;  /* 0x000000021c1c7824 */ /* 0x000fc800078e00ff */
[----:B------:R4:W-:Y:S01]  /*a9b0*/  STL [R1+0x1578], R0 ;  /* 0x0015780001007387 */ /* 0x0009e20000100800 */
[----:B--2---:R-:W-:Y:S01]  /*a9c0*/  IMAD R29, R29, c[0x0][0x184], RZ ;  /* 0x000061001d1d7a24 */ /* 0x004fe200078e02ff */
[----:B---3--:R-:W-:-:S05]  /*a9d0*/  SHF.R.S32.HI R2, RZ, 0x5, R10 ;  /* 0x00000005ff027819 */ /* 0x008fca000001140a */
[----:B------:R0:W-:Y:S01]  /*a9e0*/  STL [R1+0x1350], R2 ;  /* 0x0013500201007387 */ /* 0x0001e20000100800 */
[----:B----4-:R-:W-:-:S03]  /*a9f0*/  IMAD R0, R14, c[0x0][0x184], RZ ;  /* 0x000061000e007a24 */ /* 0x010fc600078e02ff */
[----:B------:R-:W-:Y:S01]  /*aa00*/  STL [R1+0x157c], R28 ;  /* 0x00157c1c01007387 */ /* 0x000fe20000100800 */
[----:B0-----:R-:W-:-:S03]  /*aa10*/  LOP3.LUT R2, R15, 0x40, RZ, 0x3c, !PT ;  /* 0x000000400f027812 */ /* 0x001fc600078e3cff */
[----:B------:R0:W-:Y:S01]  /*aa20*/  STL [R1+0x1580], R0 ;  /* 0x0015800001007387 */ /* 0x0001e20000100800 */
[----:B------:R-:W-:-:S03]  /*aa30*/  IMAD R3, R12, c[0x0][0x190], RZ ;  /* 0x000064000c037a24 */ /* 0x000fc600078e02ff */
[----:B------:R1:W-:Y:S04]  /*aa40*/  STL [R1+0x10d8], R2 ;  /* 0x0010d80201007387 */ /* 0x0003e80000100800 */
[----:B------:R-:W-:Y:S01]  /*aa50*/  STL [R1+0x1584], R29 ;  /* 0x0015841d01007387 */ /* 0x000fe20000100800 */
[----:B0-----:R-:W-:Y:S02]  /*aa60*/  IMAD R0, R11, c[0x0][0x190], RZ ;  /* 0x000064000b007a24 */ /* 0x001fe400078e02ff */
[----:B-1----:R-:W-:-:S05]  /*aa70*/  IMAD R2, R13, c[0x0][0x190], RZ ;  /* 0x000064000d027a24 */ /* 0x002fca00078e02ff */
[----:B------:R0:W-:Y:S04]  /*aa80*/  STL [R1], R2 ;  /* 0x0000000201007387 */ /* 0x0001e80000100800 */
[----:B------:R1:W-:Y:S01]  /*aa90*/  STL [R1+0x4], R3 ;  /* 0x0000040301007387 */ /* 0x0003e20000100800 */
[----:B0-----:R-:W-:-:S03]  /*aaa0*/  IMAD R2, R16, c[0x0][0x190], RZ ;  /* 0x0000640010027a24 */ /* 0x001fc600078e02ff */
[----:B------:R0:W-:Y:S01]  /*aab0*/  STL [R1+0x14], R0 ;  /* 0x0000140001007387 */ /* 0x0001e20000100800 */
[----:B-1----:R-:W-:-:S03]  /*aac0*/  IMAD R3, R17, c[0x0][0x190], RZ ;  /* 0x0000640011037a24 */ /* 0x002fc600078e02ff */
[----:B0-----:R-:W2:Y:S04]  /*aad0*/  LDL.LU R0, [R1+0xa4] ;  /* 0x0000a40001007983 */ /* 0x001ea80000300800 */
[----:B------:R0:W-:Y:S04]  /*aae0*/  STL [R1+0x48], R2 ;  /* 0x0000480201007387 */ /* 0x0001e80000100800 */
[----:B------:R1:W-:Y:S04]  /*aaf0*/  STL [R1+0x4c], R3 ;  /* 0x00004c0301007387 */ /* 0x0003e80000100800 */
[----:B------:R-:W3:Y:S01]  /*ab00*/  LDL.LU R28, [R1+0xa0] ;  /* 0x0000a000011c7983 */ /* 0x000ee20000300800 */
[----:B0-----:R-:W-:-:S02]  /*ab10*/  IMAD R2, R18, c[0x0][0x190], RZ ;  /* 0x0000640012027a24 */ /* 0x001fc400078e02ff */
[----:B-1----:R-:W-:-:S03]  /*ab20*/  IMAD R3, R25, c[0x0][0x190], RZ ;  /* 0x0000640019037a24 */ /* 0x002fc600078e02ff */
[----:B------:R0:W-:Y:S04]  /*ab30*/  STL [R1+0x64], R2 ;  /* 0x0000640201007387 */ /* 0x0001e80000100800 */
[----:B------:R-:W4:Y:S04]  /*ab40*/  LDL.LU R7, [R1+0x98] ;  /* 0x0000980001077983 */ /* 0x000f280000300800 */
[----:B0-----:R-:W4:Y:S04]  /*ab50*/  LDL.LU R2, [R1+0x94] ;  /* 0x0000940001027983 */ /* 0x001f280000300800 */
[----:B------:R0:W-:Y:S04]  /*ab60*/  STL [R1+0x6c], R3 ;  /* 0x00006c0301007387 */ /* 0x0001e80000100800 */
[----:B0-----:R-:W4:Y:S04]  /*ab70*/  LDL.LU R3, [R1+0x90] ;  /* 0x0000900001037983 */ /* 0x001f280000300800 */
[----:B------:R-:W4:Y:S04]  /*ab80*/  LDL.LU R4, [R1+0x8c] ;  /* 0x00008c0001047983 */ /* 0x000f280000300800 */
        /* <DEDUP_REMOVED lines=22> */
[----:B------:R-:W4:Y:S01]  /*acf0*/  LDL.LU R29, [R1+0x10] ;  /* 0x00001000011d7983 */ /* 0x000f220000300800 */
[----:B--2---:R-:W-:-:S05]  /*ad00*/  IMAD R0, R0, c[0x0][0x190], RZ ;  /* 0x0000640000007a24 */ /* 0x004fca00078e02ff */
[----:B------:R0:W-:Y:S01]  /*ad10*/  STL [R1+0x74], R0 ;  /* 0x0000740001007387 */ /* 0x0001e20000100800 */
[----:B---3--:R-:W-:-:S03]  /*ad20*/  IMAD R28, R28, c[0x0][0x190], RZ ;  /* 0x000064001c1c7a24 */ /* 0x008fc600078e02ff */
[----:B0-----:R-:W2:Y:S04]  /*ad30*/  LDL.LU R0, [R1+0xc] ;  /* 0x00000c0001007983 */ /* 0x001ea80000300800 */
[----:B------:R0:W-:Y:S04]  /*ad40*/  STL [R1+0x84], R28 ;  /* 0x0000841c01007387 */ /* 0x0001e80000100800 */
[----:B0-----:R-:W3:Y:S01]  /*ad50*/  LDL.LU R28, [R1+0x8] ;  /* 0x00000800011c7983 */ /* 0x001ee20000300800 */
[----:B----4-:R-:W-:Y:S02]  /*ad60*/  IMAD R7, R7, c[0x0][0x190], RZ ;  /* 0x0000640007077a24 */ /* 0x010fe400078e02ff */
[----:B------:R-:W-:-:S03]  /*ad70*/  IMAD R2, R2, c[0x0][0x190], RZ ;  /* 0x0000640002027a24 */ /* 0x000fc600078e02ff */
[----:B------:R0:W-:Y:S01]  /*ad80*/  STL [R1+0x88], R7 ;  /* 0x0000880701007387 */ /* 0x0001e20000100800 */
[----:B------:R-:W-:-:S03]  /*ad90*/  IMAD R3, R3, c[0x0][0x190], RZ ;  /* 0x0000640003037a24 */ /* 0x000fc600078e02ff */
[----:B0-----:R-:W4:Y:S01]  /*ada0*/  LDL.LU R7, [R1+0x1624] ;  /* 0x0016240001077983 */ /* 0x001f220000300800 */
[----:B------:R-:W-:-:S03]  /*adb0*/  IMAD R4, R4, c[0x0][0x190], RZ ;  /* 0x0000640004047a24 */ /* 0x000fc600078e02ff */
[----:B------:R0:W-:Y:S01]  /*adc0*/  STL [R1+0x94], R2 ;  /* 0x0000940201007387 */ /* 0x0001e20000100800 */
[----:B------:R-:W-:Y:S02]  /*add0*/  IMAD R5, R5, c[0x0][0x190], RZ ;  /* 0x0000640005057a24 */ /* 0x000fe400078e02ff */
[----:B------:R-:W-:Y:S01]  /*ade0*/  IMAD R6, R6, c[0x0][0x190], RZ ;  /* 0x0000640006067a24 */ /* 0x000fe200078e02ff */
[----:B0-----:R-:W4:Y:S01]  /*adf0*/  LDL.LU R2, [R1+0x1620] ;  /* 0x0016200001027983 */ /* 0x001f220000300800 */
[----:B------:R-:W-:-:S03]  /*ae00*/  IMAD R23, R23, c[0x0][0x190], RZ ;  /* 0x0000640017177a24 */ /* 0x000fc600078e02ff */
[----:B------:R0:W-:Y:S01]  /*ae10*/  STL [R1+0x90], R3 ;  /* 0x0000900301007387 */ /* 0x0001e20000100800 */
[----:B------:R-:W-:Y:S02]  /*ae20*/  IMAD R22, R22, c[0x0][0x190], RZ ;  /* 0x0000640016167a24 */ /* 0x000fe400078e02ff */
[----:B------:R-:W-:Y:S01]  /*ae30*/  IMAD R21, R21, c[0x0][0x190], RZ ;  /* 0x0000640015157a24 */ /* 0x000fe200078e02ff */
[----:B0-----:R-:W4:Y:S04]  /*ae40*/  LDL.LU R3, [R1+0x161c] ;  /* 0x00161c0001037983 */ /* 0x001f280000300800 */
[----:B------:R0:W-:Y:S01]  /*ae50*/  STL [R1+0x8c], R4 ;  /* 0x00008c0401007387 */ /* 0x0001e20000100800 */
[----:B------:R-:W-:-:S03]  /*ae60*/  IMAD R20, R20, c[0x0][0x190], RZ ;  /* 0x0000640014147a24 */ /* 0x000fc600078e02ff */
        /* <DEDUP_REMOVED lines=50> */
[----:B------:R-:W-:Y:S02]  /*b190*/  IMAD R29, R29, c[0x0][0x190], RZ ;  /* 0x000064001d1d7a24 */ /* 0x000fe400078e02ff */
[----:B--2---:R-:W-:Y:S01]  /*b1a0*/  IMAD R0, R0, c[0x0][0x190], RZ ;  /* 0x0000640000007a24 */ /* 0x004fe200078e02ff */
[----:B0-----:R-:W2:Y:S04]  /*b1b0*/  LDL.LU R12, [R1+0x15d4] ;  /* 0x0015d400010c7983 */ /* 0x001ea80000300800 */
[----:B------:R0:W-:Y:S01]  /*b1c0*/  STL [R1+0x28], R11 ;  /* 0x0000280b01007387 */ /* 0x0001e20000100800 */
[----:B---3--:R-:W-:-:S03]  /*b1d0*/  IMAD R28, R28, c[0x0][0x190], RZ ;  /* 0x000064001c1c7a24 */ /* 0x008fc600078e02ff */
[----:B0-----:R-:W3:Y:S04]  /*b1e0*/  LDL.LU R11, [R1+0x15d0] ;  /* 0x0015d000010b7983 */ /* 0x001ee80000300800 */
        /* <DEDUP_REMOVED lines=8> */
[----:B------:R-:W-:Y:S04]  /*b270*/  STL [R1+0x1588], R29 ;  /* 0x0015881d01007387 */ /* 0x000fe80000100800 */
[----:B------:R-:W-:Y:S04]  /*b280*/  STL [R1+0x158c], R0 ;  /* 0x00158c0001007387 */ /* 0x000fe80000100800 */
[----:B------:R0:W-:Y:S04]  /*b290*/  STL [R1+0x1590], R28 ;  /* 0x0015901c01007387 */ /* 0x0001e80000100800 */
[----:B0-----:R-:W3:Y:S01]  /*b2a0*/  LDL.LU R28, [R1+0x94] ;  /* 0x00009400011c7983 */ /* 0x001ee20000300800 */
[----:B--2---:R-:W-:-:S03]  /*b2b0*/  IMAD R25, R25, c[0x0][0x190], RZ ;  /* 0x0000640019197a24 */ /* 0x004fc600078e02ff */
[----:B---3--:R0:W-:Y:S04]  /*b2c0*/  STL [R1+0x15b8], R28 ;  /* 0x0015b81c01007387 */ /* 0x0081e80000100800 */
[----:B0-----:R-:W2:Y:S04]  /*b2d0*/  LDL.LU R28, [R1+0x4] ;  /* 0x00000400011c7983 */ /* 0x001ea80000300800 */
[----:B------:R0:W-:Y:S04]  /*b2e0*/  STL [R1+0x1594], R25 ;  /* 0x0015941901007387 */ /* 0x0001e80000100800 */
[----:B0-----:R-:W3:Y:S01]  /*b2f0*/  LDL.LU R25, [R1+0x88] ;  /* 0x0000880001197983 */ /* 0x001ee20000300800 */
[----:B------:R-:W-:-:S02]  /*b300*/  IMAD R18, R18, c[0x0][0x190], RZ ;  /* 0x0000640012127a24 */ /* 0x000fc400078e02ff */
[----:B------:R-:W-:Y:S02]  /*b310*/  IMAD R17, R17, c[0x0][0x190], RZ ;  /* 0x0000640011117a24 */ /* 0x000fe400078e02ff */
[----:B------:R-:W-:Y:S02]  /*b320*/  IMAD R16, R16, c[0x0][0x190], RZ ;  /* 0x0000640010107a24 */ /* 0x000fe400078e02ff */
[----:B------:R-:W-:Y:S02]  /*b330*/  IMAD R11, R11, c[0x0][0x190], RZ ;  /* 0x000064000b0b7a24 */ /* 0x000fe400078e02ff */
[----:B------:R-:W-:Y:S02]  /*b340*/  IMAD R12, R12, c[0x0][0x190], RZ ;  /* 0x000064000c0c7a24 */ /* 0x000fe400078e02ff */
[----:B----4-:R-:W-:Y:S01]  /*b350*/  IMAD R13, R13, c[0x0][0x190], RZ ;  /* 0x000064000d0d7a24 */ /* 0x010fe200078e02ff */
[----:B---3--:R0:W-:Y:S04]  /*b360*/  STL [R1+0x15bc], R25 ;  /* 0x0015bc1901007387 */ /* 0x0081e80000100800 */
[----:B0-----:R-:W3:Y:S04]  /*b370*/  LDL.LU R25, [R1] ;  /* 0x0000000001197983 */ /* 0x001ee80000300800 */
[----:B------:R0:W-:Y:S04]  /*b380*/  STL [R1+0x1598], R18 ;  /* 0x0015981201007387 */ /* 0x0001e80000100800 */
[----:B0-----:R-:W4:Y:S04]  /*b390*/  LDL.LU R18, [R1+0x84] ;  /* 0x0000840001127983 */ /* 0x001f280000300800 */
        /* <DEDUP_REMOVED lines=9> */
[----:B0-----:R-:W4:Y:S01]  /*b430*/  LDL.LU R13, [R1+0x14] ;  /* 0x00001400010d7983 */ /* 0x001f220000300800 */
[----:B------:R-:W-:-:S02]  /*b440*/  IMAD R10, R10, c[0x0][0x190], RZ ;  /* 0x000064000a0a7a24 */ /* 0x000fc400078e02ff */
[----:B------:R-:W-:Y:S02]  /*b450*/  IMAD R14, R14, c[0x0][0x190], RZ ;  /* 0x000064000e0e7a24 */ /* 0x000fe400078e02ff */
[----:B------:R-:W-:Y:S01]  /*b460*/  IMAD R15, R15, c[0x0][0x190], RZ ;  /* 0x000064000f0f7a24 */ /* 0x000fe200078e02ff */
[----:B------:R-:W-:Y:S02]  /*b470*/  LEA R29, P6, R10, c[0x0][0x168], 0x1 ;  /* 0x00005a000a1d7a11 */ /* 0x000fe400078c08ff */
[----:B------:R-:W-:Y:S04]  /*b480*/  STL [R1+0x15b0], R14 ;  /* 0x0015b00e01007387 */ /* 0x000fe80000100800 */
[----:B------:R0:W-:Y:S01]  /*b490*/  STL [R1+0x15b4], R15 ;  /* 0x0015b40f01007387 */ /* 0x0001e20000100800 */
[----:B------:R-:W-:-:S03]  /*b4a0*/  IMAD R9, R9, c[0x0][0x190], RZ ;  /* 0x0000640009097a24 */ /* 0x000fc600078e02ff */
[----:B0-----:R-:W4:Y:S04]  /*b4b0*/  LDL.LU R15, [R1+0x6c] ;  /* 0x00006c00010f7983 */ /* 0x001f280000300800 */
[----:B------:R-:W4:Y:S04]  /*b4c0*/  LDL.LU R0, [R1+0x90] ;  /* 0x0000900001007983 */ /* 0x000f280000300800 */
[----:B------:R2:W-:Y:S02]  /*b4d0*/  STL [R1+0x14d0], R29 ;  /* 0x0014d01d01007387 */ /* 0x0005e40000100800 */
[----:B--2---:R-:W-:-:S02]  /*b4e0*/  LEA R29, P3, R28, c[0x0][0x168], 0x1 ;  /* 0x00005a001c1d7a11 */ /* 0x004fc400078608ff */
[----:B------:R-:W-:Y:S01]  /*b4f0*/  LEA.HI.X.SX32 R10, R10, c[0x0][0x16c], 0x1, P6 ;  /* 0x00005b000a0a7a11 */ /* 0x000fe200030f0eff */
[----:B------:R-:W-:Y:S01]  /*b500*/  IMAD R8, R8, c[0x0][0x190], RZ ;  /* 0x0000640008087a24 */ /* 0x000fe200078e02ff */
[----:B---3--:R-:W-:-:S05]  /*b510*/  LEA R14, P5, R25, c[0x0][0x168], 0x1 ;  /* 0x00005a00190e7a11 */ /* 0x008fca00078a08ff */
[----:B------:R-:W-:Y:S04]  /*b520*/  STL [R1+0x13d4], R14 ;  /* 0x0013d40e01007387 */ /* 0x000fe80000100800 */
[----:B------:R0:W-:Y:S02]  /*b530*/  STL [R1+0x14d4], R29 ;  /* 0x0014d41d01007387 */ /* 0x0001e40000100800 */
[----:B0-----:R-:W-:Y:S02]  /*b540*/  LEA R29, P1, R9, c[0x0][0x168], 0x1 ;  /* 0x00005a00091d7a11 */ /* 0x001fe400078208ff */
[----:B----4-:R-:W-:-:S05]  /*b550*/  LEA R14, P2, R13, c[0x0][0x168], 0x1 ;  /* 0x00005a000d0e7a11 */ /* 0x010fca00078408ff */
[----:B------:R0:W-:Y:S04]  /*b560*/  STL [R1+0x13dc], R14 ;  /* 0x0013dc0e01007387 */ /* 0x0001e80000100800 */
[----:B------:R1:W-:Y:S01]  /*b570*/  STL [R1+0x14d8], R29 ;  /* 0x0014d81d01007387 */ /* 0x0003e20000100800 */
[----:B0-----:R-:W-:-:S03]  /*b580*/  LEA R14, P0, R12, c[0x0][0x168], 0x1 ;  /* 0x00005a000c0e7a11 */ /* 0x001fc600078008ff */
[----:B-1----:R-:W2:Y:S04]  /*b590*/  LDL.LU R29, [R1+0x8c] ;  /* 0x00008c00011d7983 */ /* 0x002ea80000300800 */
[----:B------:R0:W-:Y:S02]  /*b5a0*/  STL [R1+0x13e4], R14 ;  /* 0x0013e40e01007387 */ /* 0x0001e40000100800 */
[----:B0-----:R-:W-:-:S05]  /*b5b0*/  LEA R14, P4, R11, c[0x0][0x168], 0x1 ;  /* 0x00005a000b0e7a11 */ /* 0x001fca00078808ff */
[----:B------:R0:W-:Y:S04]  /*b5c0*/  STL [R1+0x14dc], R14 ;  /* 0x0014dc0e01007387 */ /* 0x0001e80000100800 */
[----:B0-----:R-:W3:Y:S04]  /*b5d0*/  LDL.LU R14, [R1+0x80] ;  /* 0x00008000010e7983 */ /* 0x001ee80000300800 */
[----:B------:R0:W-:Y:S02]  /*b5e0*/  STL [R1+0x13d0], R10 ;  /* 0x0013d00a01007387 */ /* 0x0001e40000100800 */
[----:B0-----:R-:W-:-:S05]  /*b5f0*/  LEA R10, P6, R16, c[0x0][0x168], 0x1 ;  /* 0x00005a00100a7a11 */ /* 0x001fca00078c08ff */
[----:B------:R0:W-:Y:S02]  /*b600*/  STL [R1+0x13ec], R10 ;  /* 0x0013ec0a01007387 */ /* 0x0001e40000100800 */
[----:B0-----:R-:W-:Y:S02]  /*b610*/  LEA.HI.X.SX32 R10, R25, c[0x0][0x16c], 0x1, P5 ;  /* 0x00005b00190a7a11 */ /* 0x001fe400028f0eff */
[----:B------:R-:W4:Y:S04]  /*b620*/  LDL.LU R25, [R1+0x15bc] ;  /* 0x0015bc0001197983 */ /* 0x000f280000300800 */
[----:B------:R0:W-:Y:S02]  /*b630*/  STL [R1+0x1354], R10 ;  /* 0x0013540a01007387 */ /* 0x0001e40000100800 */
[----:B0-----:R-:W-:-:S05]  /*b640*/  LEA R10, P5, R8, c[0x0][0x168], 0x1 ;  /* 0x00005a00080a7a11 */ /* 0x001fca00078a08ff */
[----:B------:R0:W-:Y:S02]  /*b650*/  STL [R1+0x14e0], R10 ;  /* 0x0014e00a01007387 */ /* 0x0001e40000100800 */
[----:B0-----:R-:W-:Y:S02]  /*b660*/  LEA.HI.X.SX32 R10, R28, c[0x0][0x16c], 0x1, P3 ;  /* 0x00005b001c0a7a11 */ /* 0x001fe400018f0eff */
[----:B------:R-:W2:Y:S04]  /*b670*/  LDL.LU R28, [R1+0x15b8] ;  /* 0x0015b800011c7983 */ /* 0x000ea80000300800 */
[----:B------:R0:W-:Y:S02]  /*b680*/  STL [R1+0x13d8], R10 ;  /* 0x0013d80a01007387 */ /* 0x0001e40000100800 */
[----:B0-----:R-:W-:-:S05]  /*b690*/  LEA R10, P3, R15, c[0x0][0x168], 0x1 ;  /* 0x00005a000f0a7a11 */ /* 0x001fca00078608ff */
[----:B------:R0:W-:Y:S02]  /*b6a0*/  STL [R1+0x13f4], R10 ;  /* 0x0013f40a01007387 */ /* 0x0001e40000100800 */
[----:B0-----:R-:W-:Y:S02]  /*b6b0*/  LEA.HI.X.SX32 R10, R13, c[0x0][0x16c], 0x1, P2 ;  /* 0x00005b000d0a7a11 */ /* 0x001fe400010f0eff */
[----:B------:R-:W-:-:S03]  /*b6c0*/  LEA R13, P2, R17, c[0x0][0x168], 0x1 ;  /* 0x00005a00110d7a11 */ /* 0x000fc600078408ff */
[----:B------:R0:W-:Y:S04]  /*b6d0*/  STL [R1+0x1358], R10 ;  /* 0x0013580a01007387 */ /* 0x0001e80000100800 */
[----:B0-----:R-:W3:Y:S04]  /*b6e0*/  LDL.LU R10, [R1+0x70] ;  /* 0x00007000010a7983 */ /* 0x001ee80000300800 */
[----:B------:R0:W-:Y:S01]  /*b6f0*/  STL [R1+0x14e4], R13 ;  /* 0x0014e40d01007387 */ /* 0x0001e20000100800 */
[----:B------:R-:W-:Y:S02]  /*b700*/  LEA.HI.X.SX32 R12, R12, c[0x0][0x16c], 0x1, P0 ;  /* 0x00005b000c0c7a11 */ /* 0x000fe400000f0eff */
[----:B0-----:R-:W-:-:S02]  /*b710*/  LEA.HI.X.SX32 R13, R9, c[0x0][0x16c], 0x1, P1 ;  /* 0x00005b00090d7a11 */ /* 0x001fc400008f0eff */
[----:B------:R-:W3:Y:S04]  /*b720*/  LDL.LU R9, [R1+0x78] ;  /* 0x0000780001097983 */ /* 0x000ee80000300800 */
[----:B------:R0:W-:Y:S01]  /*b730*/  STL [R1+0x13e0], R13 ;  /* 0x0013e00d01007387 */ /* 0x0001e20000100800 */
[----:B------:R-:W-:Y:S01]  /*b740*/  IMAD R27, R27, c[0x0][0x190], RZ ;  /* 0x000064001b1b7a24 */ /* 0x000fe200078e02ff */
[----:B0-----:R-:W-:-:S05]  /*b750*/  LEA R13, P1, R18, c[0x0][0x168], 0x1 ;  /* 0x00005a00120d7a11 */ /* 0x001fca00078208ff */
[----:B------:R0:W-:Y:S01]  /*b760*/  STL [R1+0x13fc], R13 ;  /* 0x0013fc0d01007387 */ /* 0x0001e20000100800 */
[----:B------:R-:W-:-:S03]  /*b770*/  LEA.HI.X.SX32 R11, R11, c[0x0][0x16c], 0x1, P4 ;  /* 0x00005b000b0b7a11 */ /* 0x000fc600020f0eff */
[----:B0-----:R-:W3:Y:S04]  /*b780*/  LDL.LU R13, [R1+0x68] ;  /* 0x00006800010d7983 */ /* 0x001ee80000300800 */
[----:B------:R0:W-:Y:S02]  /*b790*/  STL [R1+0x135c], R12 ;  /* 0x00135c0c01007387 */ /* 0x0001e40000100800 */
[----:B0-----:R-:W-:-:S05]  /*b7a0*/  LEA R12, P0, R27, c[0x0][0x168], 0x1 ;  /* 0x00005a001b0c7a11 */ /* 0x001fca00078008ff */
[----:B------:R-:W-:Y:S04]  /*b7b0*/  STL [R1+0x14e8], R12 ;  /* 0x0014e80c01007387 */ /* 0x000fe80000100800 */
[----:B------:R0:W-:Y:S02]  /*b7c0*/  STL [R1+0x13e8], R11 ;  /* 0x0013e80b01007387 */ /* 0x0001e40000100800 */
[----:B0-----:R-:W-:Y:S02]  /*b7d0*/  LEA.HI.X.SX32 R11, R16, c[0x0][0x16c], 0x1, P6 ;  /* 0x00005b00100b7a11 */ /* 0x001fe400030f0eff */
[----:B----4-:R-:W-:-:S05]  /*b7e0*/  LEA R12, P4, R25, c[0x0][0x168], 0x1 ;  /* 0x00005a00190c7a11 */ /* 0x010fca00078808ff */
[----:B------:R0:W-:Y:S04]  /*b7f0*/  STL [R1+0x1404], R12 ;  /* 0x0014040c01007387 */ /* 0x0001e80000100800 */
[----:B0-----:R-:W4:Y:S04]  /*b800*/  LDL.LU R12, [R1+0x60] ;  /* 0x00006000010c7983 */ /* 0x001f280000300800 */
[----:B------:R0:W-:Y:S04]  /*b810*/  STL [R1+0x1360], R11 ;  /* 0x0013600b01007387 */ /* 0x0001e80000100800 */
[----:B0-----:R-:W4:Y:S01]  /*b820*/  LDL.LU R11, [R1+0x5c] ;  /* 0x00005c00010b7983 */ /* 0x001f220000300800 */
[----:B--2---:R-:W-:-:S05]  /*b830*/  LEA R16, P6, R28, c[0x0][0x168], 0x1 ;  /* 0x00005a001c107a11 */ /* 0x004fca00078c08ff */
[----:B------:R0:W-:Y:S02]  /*b840*/  STL [R1+0x14ec], R16 ;  /* 0x0014ec1001007387 */ /* 0x0001e40000100800 */
[----:B0-----:R-:W-:Y:S02]  /*b850*/  LEA.HI.X.SX32 R16, R8, c[0x0][0x16c], 0x1, P5 ;  /* 0x00005b0008107a11 */ /* 0x001fe400028f0eff */
[----:B------:R-:W2:Y:S01]  /*b860*/  LDL.LU R8, [R1+0x7c] ;  /* 0x00007c0001087983 */ /* 0x000ea20000300800 */
[----:B------:R-:W-:-:S03]  /*b870*/  LEA.HI.X.SX32 R15, R15, c[0x0][0x16c], 0x1, P3 ;  /* 0x00005b000f0f7a11 */ /* 0x000fc600018f0eff */
[----:B------:R0:W-:Y:S01]  /*b880*/  STL [R1+0x13f0], R16 ;  /* 0x0013f01001007387 */ /* 0x0001e20000100800 */
[----:B------:R-:W-:Y:S01]  /*b890*/  IMAD R26, R26, c[0x0][0x190], RZ ;  /* 0x000064001a1a7a24 */ /* 0x000fe200078e02ff */
[----:B0-----:R-:W-:-:S05]  /*b8a0*/  LEA R16, P5, R0, c[0x0][0x168], 0x1 ;  /* 0x00005a0000107a11 */ /* 0x001fca00078a08ff */
[----:B------:R0:W-:Y:S01]  /*b8b0*/  STL [R1+0x140c], R16 ;  /* 0x00140c1001007387 */ /* 0x0001e20000100800 */
[----:B------:R-:W-:-:S03]  /*b8c0*/  LEA.HI.X.SX32 R17, R17, c[0x0][0x16c], 0x1, P2 ;  /* 0x00005b0011117a11 */ /* 0x000fc600010f0eff */
[----:B0-----:R-:W4:Y:S04]  /*b8d0*/  LDL.LU R16, [R1+0x58] ;  /* 0x0000580001107983 */ /* 0x001f280000300800 */
[----:B------:R0:W-:Y:S02]  /*b8e0*/  STL [R1+0x1364], R15 ;  /* 0x0013640f01007387 */ /* 0x0001e40000100800 */
[----:B0-----:R-:W-:-:S05]  /*b8f0*/  LEA R15, P3, R26, c[0x0][0x168], 0x1 ;  /* 0x00005a001a0f7a11 */ /* 0x001fca00078608ff */
[----:B------:R0:W-:Y:S04]  /*b900*/  STL [R1+0x14f0], R15 ;  /* 0x0014f00f01007387 */ /* 0x0001e80000100800 */
[----:B0-----:R-:W4:Y:S04]  /*b910*/  LDL.LU R15, [R1+0x15b4] ;  /* 0x0015b400010f7983 */ /* 0x001f280000300800 */
[----:B------:R0:W-:Y:S02]  /*b920*/  STL [R1+0x13f8], R17 ;  /* 0x0013f81101007387 */ /* 0x0001e40000100800 */
[----:B0-----:R-:W-:-:S05]  /*b930*/  LEA R17, P2, R29, c[0x0][0x168], 0x1 ;  /* 0x00005a001d117a11 */ /* 0x001fca00078408ff */
[----:B------:R0:W-:Y:S01]  /*b940*/  STL [R1+0x1414], R17 ;  /* 0x0014141101007387 */ /* 0x0001e20000100800 */
[----:B------:R-:W-:Y:S02]  /*b950*/  LEA.HI.X.SX32 R27, R27, c[0x0][0x16c], 0x1, P0 ;  /* 0x00005b001b1b7a11 */ /* 0x000fe400000f0eff */
[----:B0-----:R-:W-:Y:S02]  /*b960*/  LEA.HI.X.SX32 R17, R18, c[0x0][0x16c], 0x1, P1 ;  /* 0x00005b0012117a11 */ /* 0x001fe400008f0eff */
[----:B---3--:R-:W-:-:S03]  /*b970*/  LEA R18, P1, R14, c[0x0][0x168], 0x1 ;  /* 0x00005a000e127a11 */ /* 0x008fc600078208ff */
[----:B------:R0:W-:Y:S01]  /*b980*/  STL [R1+0x1368], R17 ;  /* 0x0013681101007387 */ /* 0x0001e20000100800 */
[----:B------:R-:W-:-:S03]  /*b990*/  IMAD R24, R24, c[0x0][0x190], RZ ;  /* 0x0000640018187a24 */ /* 0x000fc600078e02ff */
[----:B0-----:R-:W3:Y:S04]  /*b9a0*/  LDL.LU R17, [R1+0x54] ;  /* 0x0000540001117983 */ /* 0x001ee80000300800 */
[----:B------:R0:W-:Y:S04]  /*b9b0*/  STL [R1+0x14f4], R18 ;  /* 0x0014f41201007387 */ /* 0x0001e80000100800 */
[----:B0-----:R-:W3:Y:S04]  /*b9c0*/  LDL.LU R18, [R1+0x50] ;  /* 0x0000500001127983 */ /* 0x001ee80000300800 */
[----:B------:R2:W-:Y:S02]  /*b9d0*/  STL [R1+0x1400], R27 ;  /* 0x0014001b01007387 */ /* 0x0005e40000100800 */
[----:B--2---:R-:W-:-:S05]  /*b9e0*/  LEA R27, P0, R8, c[0x0][0x168], 0x1 ;  /* 0x00005a00081b7a11 */ /* 0x004fca00078008ff */
[----:B------:R0:W-:Y:S02]  /*b9f0*/  STL [R1+0x141c], R27 ;  /* 0x00141c1b01007387 */ /* 0x0001e40000100800 */
[----:B0-----:R-:W-:Y:S02]  /*ba00*/  LEA.HI.X.SX32 R27, R25, c[0x0][0x16c], 0x1, P4 ;  /* 0x00005b00191b7a11 */ /* 0x001fe400020f0eff */
[----:B------:R-:W-:-:S03]  /*ba10*/  LEA R25, P4, R24, c[0x0][0x168], 0x1 ;  /* 0x00005a0018197a11 */ /* 0x000fc600078808ff */
[----:B------:R-:W-:Y:S04]  /*ba20*/  STL [R1+0x136c], R27 ;  /* 0x00136c1b01007387 */ /* 0x000fe80000100800 */
[----:B------:R0:W-:Y:S04]  /*ba30*/  STL [R1+0x14f8], R25 ;  /* 0x0014f81901007387 */ /* 0x0001e80000100800 */
[----:B0-----:R-:W2:Y:S01]  /*ba40*/  LDL.LU R25, [R1+0x44] ;  /* 0x0000440001197983 */ /* 0x001ea20000300800 */
[----:B------:R-:W-:Y:S02]  /*ba50*/  LEA.HI.X.SX32 R27, R28, c[0x0][0x16c], 0x1, P6 ;  /* 0x00005b001c1b7a11 */ /* 0x000fe400030f0eff */
[----:B------:R-:W-:-:S03]  /*ba60*/  LEA R28, P6, R9, c[0x0][0x168], 0x1 ;  /* 0x00005a00091c7a11 */ /* 0x000fc600078c08ff */
[----:B------:R0:W-:Y:S04]  /*ba70*/  STL [R1+0x1408], R27 ;  /* 0x0014081b01007387 */ /* 0x0001e80000100800 */
[----:B------:R1:W-:Y:S01]  /*ba80*/  STL [R1+0x1424], R28 ;  /* 0x0014241c01007387 */ /* 0x0003e20000100800 */
[----:B0-----:R-:W-:Y:S02]  /*ba90*/  LEA.HI.X.SX32 R27, R0, c[0x0][0x16c], 0x1, P5 ;  /* 0x00005b00001b7a11 */ /* 0x001fe400028f0eff */
[----:B------:R-:W-:Y:S01]  /*baa0*/  LEA R0, P5, R10, c[0x0][0x168], 0x1 ;  /* 0x00005a000a007a11 */ /* 0x000fe200078a08ff */
[----:B-1----:R-:W2:Y:S04]  /*bab0*/  LDL.LU R28, [R1+0x40] ;  /* 0x00004000011c7983 */ /* 0x002ea80000300800 */
[----:B------:R-:W-:Y:S04]  /*bac0*/  STL [R1+0x1370], R27 ;  /* 0x0013701b01007387 */ /* 0x000fe80000100800 */
[----:B------:R0:W-:Y:S04]  /*bad0*/  STL [R1+0x14fc], R0 ;  /* 0x0014fc0001007387 */ /* 0x0001e80000100800 */
[----:B0-----:R-:W2:Y:S01]  /*bae0*/  LDL.LU R0, [R1+0x3c] ;  /* 0x00003c0001007983 */ /* 0x001ea20000300800 */
[----:B------:R-:W-:Y:S01]  /*baf0*/  LEA.HI.X.SX32 R27, R26, c[0x0][0x16c], 0x1, P3 ;  /* 0x00005b001a1b7a11 */ /* 0x000fe200018f0eff */
[----:B------:R-:W-:Y:S01]  /*bb00*/  IMAD R19, R19, c[0x0][0x190], RZ ;  /* 0x0000640013137a24 */ /* 0x000fe200078e02ff */
[----:B------:R-:W-:-:S03]  /*bb10*/  LEA R26, P3, R13, c[0x0][0x168], 0x1 ;  /* 0x00005a000d1a7a11 */ /* 0x000fc600078608ff */
[----:B------:R0:W-:Y:S02]  /*bb20*/  STL [R1+0x1410], R27 ;  /* 0x0014101b01007387 */ /* 0x0001e40000100800 */
[----:B0-----:R-:W-:Y:S02]  /*bb30*/  LEA.HI.X.SX32 R27, R29, c[0x0][0x16c], 0x1, P2 ;  /* 0x00005b001d1b7a11 */ /* 0x001fe400010f0eff */
[----:B------:R-:W2:Y:S04]  /*bb40*/  LDL.LU R29, [R1+0x38] ;  /* 0x00003800011d7983 */ /* 0x000ea80000300800 */
[----:B------:R0:W-:Y:S04]  /*bb50*/  STL [R1+0x142c], R26 ;  /* 0x00142c1a01007387 */ /* 0x0001e80000100800 */
[----:B------:R1:W-:Y:S01]  /*bb60*/  STL [R1+0x1374], R27 ;  /* 0x0013741b01007387 */ /* 0x0003e20000100800 */
[----:B0-----:R-:W-:-:S02]  /*bb70*/  LEA R26, P2, R19, c[0x0][0x168], 0x1 ;  /* 0x00005a00131a7a11 */ /* 0x001fc400078408ff */
[----:B-1----:R-:W-:Y:S02]  /*bb80*/  LEA.HI.X.SX32 R27, R14, c[0x0][0x16c], 0x1, P1 ;  /* 0x00005b000e1b7a11 */ /* 0x002fe400008f0eff */
[----:B------:R-:W2:Y:S04]  /*bb90*/  LDL.LU R14, [R1+0x15b0] ;  /* 0x0015b000010e7983 */ /* 0x000ea80000300800 */
[----:B------:R4:W-:Y:S04]  /*bba0*/  STL [R1+0x1500], R26 ;  /* 0x0015001a01007387 */ /* 0x0009e80000100800 */
[----:B------:R0:W-:Y:S01]  /*bbb0*/  STL [R1+0x1418], R27 ;  /* 0x0014181b01007387 */ /* 0x0001e20000100800 */
[----:B----4-:R-:W-:-:S02]  /*bbc0*/  LEA R26, P1, R12, c[0x0][0x168], 0x1 ;  /* 0x00005a000c1a7a11 */ /* 0x010fc400078208ff */
[----:B0-----:R-:W-:Y:S02]  /*bbd0*/  LEA.HI.X.SX32 R27, R8, c[0x0][0x16c], 0x1, P0 ;  /* 0x00005b00081b7a11 */ /* 0x001fe400000f0eff */
[----:B------:R-:W-:Y:S01]  /*bbe0*/  LEA R8, P0, R11, c[0x0][0x168], 0x1 ;  /* 0x00005a000b087a11 */ /* 0x000fe200078008ff */
[----:B------:R0:W-:Y:S04]  /*bbf0*/  STL [R1+0x1434], R26 ;  /* 0x0014341a01007387 */ /* 0x0001e80000100800 */
[----:B------:R-:W-:Y:S01]  /*bc00*/  STL [R1+0x1378], R27 ;  /* 0x0013781b01007387 */ /* 0x000fe20000100800 */
[----:B------:R-:W-:Y:S01]  /*bc10*/  IMAD R20, R20, c[0x0][0x190], RZ ;  /* 0x0000640014147a24 */ /* 0x000fe200078e02ff */
[----:B0-----:R-:W-:Y:S02]  /*bc20*/  LEA.HI.X.SX32 R26, R24, c[0x0][0x16c], 0x1, P4 ;  /* 0x00005b00181a7a11 */ /* 0x001fe400020f0eff */
[----:B------:R-:W4:Y:S04]  /*bc30*/  LDL.LU R24, [R1+0x2c] ;  /* 0x00002c0001187983 */ /* 0x000f280000300800 */
[----:B------:R0:W-:Y:S01]  /*bc40*/  STL [R1+0x1504], R8 ;  /* 0x0015040801007387 */ /* 0x0001e20000100800 */
[----:B------:R-:W-:-:S03]  /*bc50*/  LEA.HI.X.SX32 R9, R9, c[0x0][0x16c], 0x1, P6 ;  /* 0x00005b0009097a11 */ /* 0x000fc600030f0eff */
[----:B------:R1:W-:Y:S01]  /*bc60*/  STL [R1+0x1420], R26 ;  /* 0x0014201a01007387 */ /* 0x0003e20000100800 */
[----:B0-----:R-:W-:-:S03]  /*bc70*/  LEA R8, P4, R16, c[0x0][0x168], 0x1 ;  /* 0x00005a0010087a11 */ /* 0x001fc600078808ff */
[----:B-1----:R-:W4:Y:S01]  /*bc80*/  LDL.LU R26, [R1+0x28] ;  /* 0x00002800011a7983 */ /* 0x002f220000300800 */
[----:B------:R-:W-:-:S03]  /*bc90*/  LEA.HI.X.SX32 R10, R10, c[0x0][0x16c], 0x1, P5 ;  /* 0x00005b000a0a7a11 */ /* 0x000fc600028f0eff */
[----:B------:R0:W-:Y:S01]  /*bca0*/  STL [R1+0x143c], R8 ;  /* 0x00143c0801007387 */ /* 0x0001e20000100800 */
[----:B------:R-:W-:-:S03]  /*bcb0*/  LEA.HI.X.SX32 R13, R13, c[0x0][0x16c], 0x1, P3 ;  /* 0x00005b000d0d7a11 */ /* 0x000fc600018f0eff */
[----:B------:R3:W-:Y:S04]  /*bcc0*/  STL [R1+0x137c], R9 ;  /* 0x00137c0901007387 */ /* 0x0007e80000100800 */
[----:B------:R-:W4:Y:S01]  /*bcd0*/  LDL.LU R27, [R1+0x24] ;  /* 0x00002400011b7983 */ /* 0x000f220000300800 */
[----:B0-----:R-:W-:Y:S02]  /*bce0*/  LEA R8, P6, R20, c[0x0][0x168], 0x1 ;  /* 0x00005a0014087a11 */ /* 0x001fe400078c08ff */
[----:B---3--:R-:W-:-:S03]  /*bcf0*/  LEA R9, P5, R17, c[0x0][0x168], 0x1 ;  /* 0x00005a0011097a11 */ /* 0x008fc600078a08ff */
[----:B------:R0:W-:Y:S04]  /*bd00*/  STL [R1+0x1508], R8 ;  /* 0x0015080801007387 */ /* 0x0001e80000100800 */
[----:B0-----:R-:W3:Y:S04]  /*bd10*/  LDL.LU R8, [R1+0x20] ;  /* 0x0000200001087983 */ /* 0x001ee80000300800 */
[----:B------:R0:W-:Y:S04]  /*bd20*/  STL [R1+0x1428], R10 ;  /* 0x0014280a01007387 */ /* 0x0001e80000100800 */
[----:B------:R1:W-:Y:S01]  /*bd30*/  STL [R1+0x1444], R9 ;  /* 0x0014440901007387 */ /* 0x0003e20000100800 */
[----:B0-----:R-:W-:-:S03]  /*bd40*/  LEA R10, P3, R18, c[0x0][0x168], 0x1 ;  /* 0x00005a00120a7a11 */ /* 0x001fc600078608ff */
[----:B-1----:R-:W3:Y:S04]  /*bd50*/  LDL.LU R9, [R1+0x1c] ;  /* 0x00001c0001097983 */ /* 0x002ee80000300800 */
[----:B------:R0:W-:Y:S04]  /*bd60*/  STL [R1+0x1380], R13 ;  /* 0x0013800d01007387 */ /* 0x0001e80000100800 */
[----:B------:R1:W-:Y:S01]  /*bd70*/  STL [R1+0x150c], R10 ;  /* 0x00150c0a01007387 */ /* 0x0003e20000100800 */
[----:B0-----:R-:W-:-:S03]  /*bd80*/  LEA.HI.X.SX32 R13, R19, c[0x0][0x16c], 0x1, P2 ;  /* 0x00005b00130d7a11 */ /* 0x001fc600010f0eff */
[----:B------:R-:W3:Y:S04]  /*bd90*/  LDL.LU R19, [R1+0x30] ;  /* 0x0000300001137983 */ /* 0x000ee80000300800 */
[----:B-1----:R-:W3:Y:S01]  /*bda0*/  LDL.LU R10, [R1+0x18] ;  /* 0x00001800010a7983 */ /* 0x002ee20000300800 */
[----:B------:R-:W-:-:S03]  /*bdb0*/  LEA.HI.X.SX32 R12, R12, c[0x0][0x16c], 0x1, P1 ;  /* 0x00005b000c0c7a11 */ /* 0x000fc600008f0eff */
[----:B------:R2:W-:Y:S01]  /*bdc0*/  STL [R1+0x1430], R13 ;  /* 0x0014300d01007387 */ /* 0x0005e20000100800 */
[----:B------:R-:W-:Y:S01]  /*bdd0*/  IMAD R21, R21, c[0x0][0x190], RZ ;  /* 0x0000640015157a24 */ /* 0x000fe200078e02ff */
[----:B------:R-:W-:Y:S02]  /*bde0*/  LEA.HI.X.SX32 R11, R11, c[0x0][0x16c], 0x1, P0 ;  /* 0x00005b000b0b7a11 */ /* 0x000fe400000f0eff */
[----:B------:R-:W-:Y:S02]  /*bdf0*/  LEA.HI.X.SX32 R16, R16, c[0x0][0x16c], 0x1, P4 ;  /* 0x00005b0010107a11 */ /* 0x000fe400020f0eff */
[----:B--2---:R-:W-:-:S05]  /*be00*/  LEA R13, P2, R25, c[0x0][0x168], 0x1 ;  /* 0x00005a00190d7a11 */ /* 0x004fca00078408ff */
[----:B------:R0:W-:Y:S04]  /*be10*/  STL [R1+0x144c], R13 ;  /* 0x00144c0d01007387 */ /* 0x0001e80000100800 */
[----:B0-----:R-:W2:Y:S04]  /*be20*/  LDL.LU R13, [R1+0x15ac] ;  /* 0x0015ac00010d7983 */ /* 0x001ea80000300800 */
[----:B------:R0:W-:Y:S02]  /*be30*/  STL [R1+0x1384], R12 ;  /* 0x0013840c01007387 */ /* 0x0001e40000100800 */
[----:B0-----:R-:W-:-:S05]  /*be40*/  LEA R12, P1, R21, c[0x0][0x168], 0x1 ;  /* 0x00005a00150c7a11 */ /* 0x001fca00078208ff */
        /* <DEDUP_REMOVED lines=20> */
[----:B------:R0:W-:Y:S01]  /*bf90*/  STL [R1+0x1518], R17 ;  /* 0x0015181101007387 */ /* 0x0001e20000100800 */
[----:B------:R-:W-:-:S03]  /*bfa0*/  LEA.HI.X.SX32 R25, R25, c[0x0][0x16c], 0x1, P2 ;  /* 0x00005b0019197a11 */ /* 0x000fc600010f0eff */
[----:B0-----:R-:W4:Y:S04]  /*bfb0*/  LDL.LU R17, [R1+0x159c] ;  /* 0x00159c0001117983 */ /* 0x001f280000300800 */
[----:B------:R2:W-:Y:S01]  /*bfc0*/  STL [R1+0x1448], R18 ;  /* 0x0014481201007387 */ /* 0x0005e20000100800 */
[----:B------:R-:W-:Y:S01]  /*bfd0*/  LEA.HI.X.SX32 R21, R21, c[0x0][0x16c], 0x1, P1 ;  /* 0x00005b0015157a11 */ /* 0x000fe200008f0eff */
[----:B------:R-:W-:Y:S01]  /*bfe0*/  IMAD R23, R23, c[0x0][0x190], RZ ;  /* 0x0000640017177a24 */ /* 0x000fe200078e02ff */
[----:B--2---:R-:W-:-:S05]  /*bff0*/  LEA R18, P3, R20, c[0x0][0x168], 0x1 ;  /* 0x00005a0014127a11 */ /* 0x004fca00078608ff */
[----:B------:R0:W-:Y:S04]  /*c000*/  STL [R1+0x1464], R18 ;  /* 0x0014641201007387 */ /* 0x0001e80000100800 */
[----:B0-----:R-:W2:Y:S04]  /*c010*/  LDL.LU R18, [R1+0x1598] ;  /* 0x0015980001127983 */ /* 0x001ea80000300800 */
[----:B------:R3:W-:Y:S02]  /*c020*/  STL [R1+0x1390], R25 ;  /* 0x0013901901007387 */ /* 0x0007e40000100800 */
[----:B---3--:R-:W-:-:S05]  /*c030*/  LEA R25, P2, R19, c[0x0][0x168], 0x1 ;  /* 0x00005a0013197a11 */ /* 0x008fca00078408ff */
[----:B------:R0:W-:Y:S04]  /*c040*/  STL [R1+0x151c], R25 ;  /* 0x00151c1901007387 */ /* 0x0001e80000100800 */
[----:B0-----:R-:W3:Y:S04]  /*c050*/  LDL.LU R25, [R1+0x1594] ;  /* 0x0015940001197983 */ /* 0x001ee80000300800 */
[----:B------:R4:W-:Y:S02]  /*c060*/  STL [R1+0x1450], R21 ;  /* 0x0014501501007387 */ /* 0x0009e40000100800 */
[----:B----4-:R-:W-:-:S05]  /*c070*/  LEA R21, P1, R24, c[0x0][0x168], 0x1 ;  /* 0x00005a0018157a11 */ /* 0x010fca00078208ff */
        /* <DEDUP_REMOVED lines=12> */
[----:B------:R-:W2:Y:S04]  /*c140*/  LDL.LU R29, [R1+0x1588] ;  /* 0x00158800011d7983 */ /* 0x000ea80000300800 */
[----:B------:R0:W-:Y:S01]  /*c150*/  STL [R1+0x1398], R21 ;  /* 0x0013981501007387 */ /* 0x0001e20000100800 */
[----:B------:R-:W-:Y:S01]  /*c160*/  IMAD R6, R6, c[0x0][0x190], RZ ;  /* 0x0000640006067a24 */ /* 0x000fe200078e02ff */
[----:B0-----:R-:W-:-:S05]  /*c170*/  LEA R21, P6, R27, c[0x0][0x168], 0x1 ;  /* 0x00005a001b157a11 */ /* 0x001fca00078c08ff */
[----:B------:R0:W-:Y:S01]  /*c180*/  STL [R1+0x1524], R21 ;  /* 0x0015241501007387 */ /* 0x0001e20000100800 */
[----:B------:R-:W-:Y:S02]  /*c190*/  LEA.HI.X.SX32 R19, R19, c[0x0][0x16c], 0x1, P2 ;  /* 0x00005b0013137a11 */ /* 0x000fe400010f0eff */
[----:B0-----:R-:W-:Y:S02]  /*c1a0*/  LEA.HI.X.SX32 R21, R22, c[0x0][0x16c], 0x1, P5 ;  /* 0x00005b0016157a11 */ /* 0x001fe400028f0eff */
[----:B------:R-:W-:-:S03]  /*c1b0*/  LEA R22, P5, R8, c[0x0][0x168], 0x1 ;  /* 0x00005a0008167a11 */ /* 0x000fc600078a08ff */
[----:B------:R0:W-:Y:S04]  /*c1c0*/  STL [R1+0x1460], R21 ;  /* 0x0014601501007387 */ /* 0x0001e80000100800 */
[----:B------:R-:W-:Y:S01]  /*c1d0*/  STL [R1+0x147c], R22 ;  /* 0x00147c1601007387 */ /* 0x000fe20000100800 */
[----:B0-----:R-:W-:Y:S02]  /*c1e0*/  LEA.HI.X.SX32 R21, R20, c[0x0][0x16c], 0x1, P3 ;  /* 0x00005b0014157a11 */ /* 0x001fe400018f0eff */
[----:B------:R-:W-:-:S03]  /*c1f0*/  LEA R20, P3, R6, c[0x0][0x168], 0x1 ;  /* 0x00005a0006147a11 */ /* 0x000fc600078608ff */
[----:B------:R0:W-:Y:S04]  /*c200*/  STL [R1+0x139c], R21 ;  /* 0x00139c1501007387 */ /* 0x0001e80000100800 */
[----:B------:R1:W-:Y:S04]  /*c210*/  STL [R1+0x1528], R20 ;  /* 0x0015281401007387 */ /* 0x0003e80000100800 */
[----:B------:R1:W-:Y:S01]  /*c220*/  STL [R1+0x1468], R19 ;  /* 0x0014681301007387 */ /* 0x0003e20000100800 */
[----:B0-----:R-:W-:Y:S02]  /*c230*/  LEA R21, P2, R9, c[0x0][0x168], 0x1 ;  /* 0x00005a0009157a11 */ /* 0x001fe400078408ff */
[----:B-1----:R-:W-:-:S03]  /*c240*/  LEA.HI.X.SX32 R20, R24, c[0x0][0x16c], 0x1, P1 ;  /* 0x00005b0018147a11 */ /* 0x002fc600008f0eff */
[----:B------:R0:W-:Y:S01]  /*c250*/  STL [R1+0x1484], R21 ;  /* 0x0014841501007387 */ /* 0x0001e20000100800 */
[----:B------:R-:W-:-:S03]  /*c260*/  LEA R19, P1, R10, c[0x0][0x168], 0x1 ;  /* 0x00005a000a137a11 */ /* 0x000fc600078208ff */
[----:B------:R-:W-:Y:S01]  /*c270*/  STL [R1+0x13a0], R20 ;  /* 0x0013a01401007387 */ /* 0x000fe20000100800 */
[----:B------:R-:W-:-:S03]  /*c280*/  IMAD R5, R5, c[0x0][0x190], RZ ;  /* 0x0000640005057a24 */ /* 0x000fc600078e02ff */
[----:B------:R1:W-:Y:S01]  /*c290*/  STL [R1+0x152c], R19 ;  /* 0x00152c1301007387 */ /* 0x0003e20000100800 */
[----:B0-----:R-:W-:-:S05]  /*c2a0*/  LEA.HI.X.SX32 R21, R23, c[0x0][0x16c], 0x1, P0 ;  /* 0x00005b0017157a11 */ /* 0x001fca00000f0eff */
[----:B------:R0:W-:Y:S01]  /*c2b0*/  STL [R1+0x1470], R21 ;  /* 0x0014701501007387 */ /* 0x0001e20000100800 */
[----:B-1----:R-:W-:Y:S02]  /*c2c0*/  LEA.HI.X.SX32 R19, R26, c[0x0][0x16c], 0x1, P4 ;  /* 0x00005b001a137a11 */ /* 0x002fe400020f0eff */
[----:B------:R-:W-:Y:S02]  /*c2d0*/  LEA.HI.X.SX32 R8, R8, c[0x0][0x16c], 0x1, P5 ;  /* 0x00005b0008087a11 */ /* 0x000fe400028f0eff */
[----:B0-----:R-:W-:Y:S01]  /*c2e0*/  LEA R21, P4, R5, c[0x0][0x168], 0x1 ;  /* 0x00005a0005157a11 */ /* 0x001fe200078808ff */
[----:B------:R-:W-:Y:S01]  /*c2f0*/  IMAD R4, R4, c[0x0][0x190], RZ ;  /* 0x0000640004047a24 */ /* 0x000fe200078e02ff */
[----:B--2---:R-:W-:-:S05]  /*c300*/  LEA R20, P0, R29, c[0x0][0x168], 0x1 ;  /* 0x00005a001d147a11 */ /* 0x004fca00078008ff */
[----:B------:R0:W-:Y:S04]  /*c310*/  STL [R1+0x148c], R20 ;  /* 0x00148c1401007387 */ /* 0x0001e80000100800 */
[----:B------:R1:W-:Y:S01]  /*c320*/  STL [R1+0x13a4], R19 ;  /* 0x0013a41301007387 */ /* 0x0003e20000100800 */
[----:B0-----:R-:W-:-:S03]  /*c330*/  LEA.HI.X.SX32 R20, R27, c[0x0][0x16c], 0x1, P6 ;  /* 0x00005b001b147a11 */ /* 0x001fc600030f0eff */
[----:B------:R-:W-:Y:S01]  /*c340*/  STL [R1+0x1530], R21 ;  /* 0x0015301501007387 */ /* 0x000fe20000100800 */
[----:B-1----:R-:W-:-:S03]  /*c350*/  LEA R19, P6, R0, c[0x0][0x168], 0x1 ;  /* 0x00005a0000137a11 */ /* 0x002fc600078c08ff */
[----:B------:R4:W-:Y:S04]  /*c360*/  STL [R1+0x1478], R20 ;  /* 0x0014781401007387 */ /* 0x0009e80000100800 */
[----:B------:R0:W-:Y:S04]  /*c370*/  STL [R1+0x1494], R19 ;  /* 0x0014941301007387 */ /* 0x0001e80000100800 */
[----:B------:R3:W-:Y:S01]  /*c380*/  STL [R1+0x13a8], R8 ;  /* 0x0013a80801007387 */ /* 0x0007e20000100800 */
[----:B----4-:R-:W-:Y:S02]  /*c390*/  LEA R20, P5, R28, c[0x0][0x168], 0x1 ;  /* 0x00005a001c147a11 */ /* 0x010fe400078a08ff */
[----:B0-----:R-:W-:-:S03]  /*c3a0*/  LEA.HI.X.SX32 R19, R6, c[0x0][0x16c], 0x1, P3 ;  /* 0x00005b0006137a11 */ /* 0x001fc600018f0eff */
[----:B------:R-:W-:Y:S01]  /*c3b0*/  STL [R1+0x1534], R20 ;  /* 0x0015341401007387 */ /* 0x000fe20000100800 */
[----:B------:R-:W-:Y:S02]  /*c3c0*/  LEA.HI.X.SX32 R6, R9, c[0x0][0x16c], 0x1, P2 ;  /* 0x00005b0009067a11 */ /* 0x000fe400010f0eff */
[----:B---3--:R-:W-:Y:S01]  /*c3d0*/  LEA R8, P3, R25, c[0x0][0x168], 0x1 ;  /* 0x00005a0019087a11 */ /* 0x008fe200078608ff */
[----:B------:R-:W-:Y:S01]  /*c3e0*/  STL [R1+0x1480], R19 ;  /* 0x0014801301007387 */ /* 0x000fe20000100800 */
[----:B------:R-:W-:-:S03]  /*c3f0*/  LEA R9, P2, R4, c[0x0][0x168], 0x1 ;  /* 0x00005a0004097a11 */ /* 0x000fc600078408ff */
[----:B------:R0:W-:Y:S04]  /*c400*/  STL [R1+0x149c], R8 ;  /* 0x00149c0801007387 */ /* 0x0001e80000100800 */
[----:B------:R1:W-:Y:S01]  /*c410*/  STL [R1+0x13ac], R6 ;  /* 0x0013ac0601007387 */ /* 0x0003e20000100800 */
[----:B0-----:R-:W-:-:S03]  /*c420*/  LEA.HI.X.SX32 R8, R10, c[0x0][0x16c], 0x1, P1 ;  /* 0x00005b000a087a11 */ /* 0x001fc600008f0eff */
[----:B------:R0:W-:Y:S01]  /*c430*/  STL [R1+0x1538], R9 ;  /* 0x0015380901007387 */ /* 0x0001e20000100800 */
[----:B-1----:R-:W-:-:S03]  /*c440*/  LEA R6, P1, R18, c[0x0][0x168], 0x1 ;  /* 0x00005a0012067a11 */ /* 0x002fc600078208ff */
[----:B------:R1:W-:Y:S01]  /*c450*/  STL [R1+0x1488], R8 ;  /* 0x0014880801007387 */ /* 0x0003e20000100800 */
[----:B0-----:R-:W-:-:S03]  /*c460*/  LEA.HI.X.SX32 R9, R29, c[0x0][0x16c], 0x1, P0 ;  /* 0x00005b001d097a11 */ /* 0x001fc600000f0eff */
[----:B------:R-:W2:Y:S01]  /*c470*/  LDL.LU R29, [R1+0x1584] ;  /* 0x00158400011d7983 */ /* 0x000ea20000300800 */
[----:B-1----:R-:W-:-:S03]  /*c480*/  LEA.HI.X.SX32 R8, R5, c[0x0][0x16c], 0x1, P4 ;  /* 0x00005b0005087a11 */ /* 0x002fc600020f0eff */
[----:B------:R0:W-:Y:S04]  /*c490*/  STL [R1+0x14a4], R6 ;  /* 0x0014a40601007387 */ /* 0x0001e80000100800 */
[----:B------:R-:W-:Y:S01]  /*c4a0*/  STL [R1+0x13b0], R9 ;  /* 0x0013b00901007387 */ /* 0x000fe20000100800 */
[----:B0-----:R-:W-:-:S05]  /*c4b0*/  LEA R6, P0, R17, c[0x0][0x168], 0x1 ;  /* 0x00005a0011067a11 */ /* 0x001fca00078008ff */
[----:B------:R0:W-:Y:S04]  /*c4c0*/  STL [R1+0x153c], R6 ;  /* 0x00153c0601007387 */ /* 0x0001e80000100800 */
[----:B------:R1:W-:Y:S01]  /*c4d0*/  STL [R1+0x1490], R8 ;  /* 0x0014900801007387 */ /* 0x0003e20000100800 */
[----:B0-----:R-:W-:-:S03]  /*c4e0*/  LEA.HI.X.SX32 R6, R0, c[0x0][0x16c], 0x1, P6 ;  /* 0x00005b0000067a11 */ /* 0x001fc600030f0eff */
[----:B------:R-:W3:Y:S01]  /*c4f0*/  LDL.LU R0, [R1+0x1580] ;  /* 0x0015800001007983 */ /* 0x000ee20000300800 */
[----:B------:R-:W-:Y:S01]  /*c500*/  LEA R5, P4, R16, c[0x0][0x168], 0x1 ;  /* 0x00005a0010057a11 */ /* 0x000fe200078808ff */
[----:B------:R-:W-:-:S04]  /*c510*/  IMAD R3, R3, c[0x0][0x190], RZ ;  /* 0x0000640003037a24 */ /* 0x000fc800078e02ff */
[----:B------:R0:W-:Y:S01]  /*c520*/  STL [R1+0x14ac], R5 ;  /* 0x0014ac0501007387 */ /* 0x0001e20000100800 */
[----:B-1----:R-:W-:-:S03]  /*c530*/  LEA.HI.X.SX32 R8, R28, c[0x0][0x16c], 0x1, P5 ;  /* 0x00005b001c087a11 */ /* 0x002fc600028f0eff */
[----:B------:R1:W-:Y:S04]  /*c540*/  STL [R1+0x13b4], R6 ;  /* 0x0013b40601007387 */ /* 0x0003e80000100800 */
[----:B------:R4:W5:Y:S01]  /*c550*/  LDL.LU R28, [R1+0x157c] ;  /* 0x00157c00011c7983 */ /* 0x0009620000300800 */
[----:B0-----:R-:W-:Y:S02]  /*c560*/  LEA R5, P6, R3, c[0x0][0x168], 0x1 ;  /* 0x00005a0003057a11 */ /* 0x001fe400078c08ff */
[----:B-1----:R-:W-:-:S03]  /*c570*/  LEA R6, P5, R11, c[0x0][0x168], 0x1 ;  /* 0x00005a000b067a11 */ /* 0x002fc600078a08ff */
[----:B------:R0:W-:Y:S01]  /*c580*/  STL [R1+0x1540], R5 ;  /* 0x0015400501007387 */ /* 0x0001e20000100800 */
[----:B------:R-:W-:-:S03]  /*c590*/  IMAD R2, R2, c[0x0][0x190], RZ ;  /* 0x0000640002027a24 */ /* 0x000fc600078e02ff */
[----:B------:R1:W-:Y:S01]  /*c5a0*/  STL [R1+0x1498], R8 ;  /* 0x0014980801007387 */ /* 0x0003e20000100800 */
[----:B0-----:R-:W-:-:S03]  /*c5b0*/  LEA.HI.X.SX32 R5, R25, c[0x0][0x16c], 0x1, P3 ;  /* 0x00005b0019057a11 */ /* 0x001fc600018f0eff */
[----:B------:R0:W-:Y:S01]  /*c5c0*/  STL [R1+0x14b4], R6 ;  /* 0x0014b40601007387 */ /* 0x0001e20000100800 */
[----:B-1----:R-:W-:-:S03]  /*c5d0*/  LEA R8, P3, R12, c[0x0][0x168], 0x1 ;  /* 0x00005a000c087a11 */ /* 0x002fc600078608ff */
[----:B------:R1:W-:Y:S01]  /*c5e0*/  STL [R1+0x13b8], R5 ;  /* 0x0013b80501007387 */ /* 0x0003e20000100800 */
[----:B0-----:R-:W-:Y:S02]  /*c5f0*/  LEA.HI.X.SX32 R6, R4, c[0x0][0x16c], 0x1, P2 ;  /* 0x00005b0004067a11 */ /* 0x001fe400010f0eff */
[----:B------:R-:W-:Y:S02]  /*c600*/  LEA.HI.X.SX32 R4, R18, c[0x0][0x16c], 0x1, P1 ;  /* 0x00005b0012047a11 */ /* 0x000fe400008f0eff */
[----:B-1----:R-:W-:Y:S01]  /*c610*/  LEA R5, P2, R13, c[0x0][0x168], 0x1 ;  /* 0x00005a000d057a11 */ /* 0x002fe200078408ff */
[----:B------:R-:W-:Y:S04]  /*c620*/  STL [R1+0x1544], R8 ;  /* 0x0015440801007387 */ /* 0x000fe80000100800 */
[----:B------:R0:W-:Y:S04]  /*c630*/  STL [R1+0x14a0], R6 ;  /* 0x0014a00601007387 */ /* 0x0001e80000100800 */
[----:B------:R1:W-:Y:S04]  /*c640*/  STL [R1+0x14bc], R5 ;  /* 0x0014bc0501007387 */ /* 0x0003e80000100800 */
[----:B------:R4:W-:Y:S01]  /*c650*/  STL [R1+0x13bc], R4 ;  /* 0x0013bc0401007387 */ /* 0x0009e20000100800 */
[----:B0-----:R-:W-:-:S02]  /*c660*/  LEA R6, P1, R2, c[0x0][0x168], 0x1 ;  /* 0x00005a0002067a11 */ /* 0x001fc400078208ff */
[----:B-1----:R-:W-:Y:S01]  /*c670*/  LEA.HI.X.SX32 R5, R17, c[0x0][0x16c], 0x1, P0 ;  /* 0x00005b0011057a11 */ /* 0x002fe200000f0eff */
[----:B------:R-:W-:Y:S01]  /*c680*/  IMAD R7, R7, c[0x0][0x190], RZ ;  /* 0x0000640007077a24 */ /* 0x000fe200078e02ff */
[----:B----4-:R-:W-:Y:S01]  /*c690*/  LEA R4, P0, R14, c[0x0][0x168], 0x1 ;  /* 0x00005a000e047a11 */ /* 0x010fe200078008ff */
[----:B------:R0:W-:Y:S04]  /*c6a0*/  STL [R1+0x1548], R6 ;  /* 0x0015480601007387 */ /* 0x0001e80000100800 */
[----:B------:R1:W-:Y:S04]  /*c6b0*/  STL [R1+0x14a8], R5 ;  /* 0x0014a80501007387 */ /* 0x0003e80000100800 */
[----:B------:R4:W-:Y:S01]  /*c6c0*/  STL [R1+0x14c4], R4 ;  /* 0x0014c40401007387 */ /* 0x0009e20000100800 */
[----:B0-----:R-:W-:-:S02]  /*c6d0*/  LEA.HI.X.SX32 R6, R16, c[0x0][0x16c], 0x1, P4 ;  /* 0x00005b0010067a11 */ /* 0x001fc400020f0eff */
[----:B-1----:R-:W-:-:S03]  /*c6e0*/  LEA R5, P4, R15, c[0x0][0x168], 0x1 ;  /* 0x00005a000f057a11 */ /* 0x002fc600078808ff */
[----:B------:R0:W-:Y:S01]  /*c6f0*/  STL [R1+0x13c0], R6 ;  /* 0x0013c00601007387 */ /* 0x0001e20000100800 */
[----:B----4-:R-:W-:Y:S02]  /*c700*/  LEA.HI.X.SX32 R4, R3, c[0x0][0x16c], 0x1, P6 ;  /* 0x00005b0003047a11 */ /* 0x010fe400030f0eff */
[----:B------:R-:W-:Y:S01]  /*c710*/  LEA R3, P6, R7, c[0x0][0x168], 0x1 ;  /* 0x00005a0007037a11 */ /* 0x000fe200078c08ff */
[----:B------:R-:W-:Y:S04]  /*c720*/  STL [R1+0x154c], R5 ;  /* 0x00154c0501007387 */ /* 0x000fe80000100800 */
[----:B------:R2:W-:Y:S01]  /*c730*/  STL [R1+0x14b0], R4 ;  /* 0x0014b00401007387 */ /* 0x0005e20000100800 */
[----:B0-----:R-:W-:Y:S01]  /*c740*/  LEA.HI.X.SX32 R6, R12, c[0x0][0x16c], 0x1, P3 ;  /* 0x00005b000c067a11 */ /* 0x001fe200018f0eff */
[----:B------:R-:W-:-:S04]  /*c750*/  IMAD.MOV.U32 R27, RZ, RZ, c[0x0][0x188] ;  /* 0x00006200ff1b7624 */ /* 0x000fc800078e00ff */
[C---:B------:R-:W-:Y:S02]  /*c760*/  IMAD R10, R27.reuse, 0x1f, RZ ;  /* 0x0000001f1b0a7824 */ /* 0x040fe400078e02ff */
[C---:B------:R-:W-:Y:S02]  /*c770*/  IMAD R26, R27.reuse, 0x1e, RZ ;  /* 0x0000001e1b1a7824 */ /* 0x040fe400078e02ff */
[----:B------:R-:W-:Y:S02]  /*c780*/  IMAD R24, R27, 0x6, RZ ;  /* 0x000000061b187824 */ /* 0x000fe400078e02ff */
[----:B--2---:R-:W-:-:S04]  /*c790*/  IMAD.WIDE R4, R29, 0x2, RZ ;  /* 0x000000021d047825 */ /* 0x004fc800078e02ff */
[----:B---3--:R-:W-:Y:S02]  /*c7a0*/  IMAD.WIDE R8, R0, 0x2, RZ ;  /* 0x0000000200087825 */ /* 0x008fe400078e02ff */
[----:B------:R0:W5:Y:S04]  /*c7b0*/  LDL.LU R0, [R1+0x1578] ;  /* 0x0015780001007983 */ /* 0x0001680000300800 */
[----:B------:R1:W-:Y:S04]  /*c7c0*/  STL [R1+0x1550], R3 ;  /* 0x0015500301007387 */ /* 0x0003e80000100800 */
[----:B------:R0:W5:Y:S01]  /*c7d0*/  LDL.LU R29, [R1+0x1574] ;  /* 0x00157400011d7983 */ /* 0x0001620000300800 */
[----:B-1----:R-:W-:-:S03]  /*c7e0*/  LEA.HI.X.SX32 R3, R11, c[0x0][0x16c], 0x1, P5 ;  /* 0x00005b000b037a11 */ /* 0x002fc600028f0eff */
[----:B------:R-:W-:Y:S04]  /*c7f0*/  STL.64 [R1+0x10e8], R8 ;  /* 0x0010e80801007387 */ /* 0x000fe80000100a00 */
[----:B------:R1:W-:Y:S04]  /*c800*/  STL [R1+0x13c4], R3 ;  /* 0x0013c40301007387 */ /* 0x0003e80000100800 */
[----:B------:R2:W-:Y:S01]  /*c810*/  STL [R1+0x14b8], R6 ;  /* 0x0014b80601007387 */ /* 0x0005e20000100800 */
[----:B-1----:R-:W-:-:S03]  /*c820*/  LEA.HI.X.SX32 R3, R13, c[0x0][0x16c], 0x1, P2 ;  /* 0x00005b000d037a11 */ /* 0x002fc600010f0eff */
[----:B------:R-:W-:Y:S01]  /*c830*/  STL.64 [R1+0x10e0], R4 ;  /* 0x0010e00401007387 */ /* 0x000fe20000100a00 */
[----:B--2---:R-:W-:Y:S02]  /*c840*/  LEA.HI.X.SX32 R6, R2, c[0x0][0x16c], 0x1, P1 ;  /* 0x00005b0002067a11 */ /* 0x004fe400008f0eff */
[----:B------:R-:W-:Y:S01]  /*c850*/  LEA.HI.X.SX32 R2, R14, c[0x0][0x16c], 0x1, P0 ;  /* 0x00005b000e027a11 */ /* 0x000fe200000f0eff */
[----:B------:R1:W-:Y:S04]  /*c860*/  STL [R1+0x13c8], R3 ;  /* 0x0013c80301007387 */ /* 0x0003e80000100800 */
[----:B------:R-:W-:Y:S04]  /*c870*/  STL [R1+0x14c0], R6 ;  /* 0x0014c00601007387 */ /* 0x000fe80000100800 */
[----:B------:R2:W-:Y:S01]  /*c880*/  STL [R1+0x13cc], R2 ;  /* 0x0013cc0201007387 */ /* 0x0005e20000100800 */
[----:B-1----:R-:W-:Y:S01]  /*c890*/  LEA.HI.X.SX32 R3, R15, c[0x0][0x16c], 0x1, P4 ;  /* 0x00005b000f037a11 */ /* 0x002fe200020f0eff */
[----:B------:R-:W-:Y:S01]  /*c8a0*/  IMAD.WIDE R12, R10, 0x2, R8 ;  /* 0x000000020a0c7825 */ /* 0x000fe200078e0208 */
[----:B--2---:R-:W-:-:S03]  /*c8b0*/  LEA.HI.X.SX32 R2, R7, c[0x0][0x16c], 0x1, P6 ;  /* 0x00005b0007027a11 */ /* 0x004fc600030f0eff */
[----:B------:R-:W-:Y:S04]  /*c8c0*/  STL [R1+0x14c8], R3 ;  /* 0x0014c80301007387 */ /* 0x000fe80000100800 */
[----:B------:R1:W-:Y:S01]  /*c8d0*/  STL [R1+0x14cc], R2 ;  /* 0x0014cc0201007387 */ /* 0x0003e20000100800 */
[----:B------:R-:W-:-:S03]  /*c8e0*/  IMAD.WIDE R6, R26, 0x2, R8 ;  /* 0x000000021a067825 */ /* 0x000fc600078e0208 */
[----:B------:R2:W-:Y:S01]  /*c8f0*/  STL.64 [R1+0x1348], R12 ;  /* 0x0013480c01007387 */ /* 0x0005e20000100a00 */
[----:B-1----:R-:W-:-:S05]  /*c900*/  IMAD.WIDE R2, R10, 0x2, R4 ;  /* 0x000000020a027825 */ /* 0x002fca00078e0204 */
[----:B------:R1:W-:Y:S01]  /*c910*/  STL.64 [R1+0x1340], R2 ;  /* 0x0013400201007387 */ /* 0x0003e20000100a00 */
[----:B------:R-:W-:-:S03]  /*c920*/  IMAD R10, R27, 0x1d, RZ ;  /* 0x0000001d1b0a7824 */ /* 0x000fc600078e02ff */
[----:B------:R3:W-:Y:S01]  /*c930*/  STL.64 [R1+0x1338], R6 ;  /* 0x0013380601007387 */ /* 0x0007e20000100a00 */
[----:B--2---:R-:W-:-:S04]  /*c940*/  IMAD.WIDE R12, R10, 0x2, R8 ;  /* 0x000000020a0c7825 */ /* 0x004fc800078e0208 */
[----:B-1----:R-:W-:-:S05]  /*c950*/  IMAD.WIDE R2, R26, 0x2, R4 ;  /* 0x000000021a027825 */ /* 0x002fca00078e0204 */
[----:B------:R1:W-:Y:S01]  /*c960*/  STL.64 [R1+0x1330], R2 ;  /* 0x0013300201007387 */ /* 0x0003e20000100a00 */
[----:B------:R-:W-:-:S03]  /*c970*/  IMAD R26, R27, 0x1c, RZ ;  /* 0x0000001c1b1a7824 */ /* 0x000fc600078e02ff */
[----:B------:R2:W-:Y:S01]  /*c980*/  STL.64 [R1+0x1328], R12 ;  /* 0x0013280c01007387 */ /* 0x0005e20000100a00 */
[----:B---3--:R-:W-:-:S04]  /*c990*/  IMAD.WIDE R6, R26, 0x2, R8 ;  /* 0x000000021a067825 */ /* 0x008fc800078e0208 */
        /* <DEDUP_REMOVED lines=57> */
[----:B------:R-:W-:-:S03]  /*cd30*/  IMAD.SHL.U32 R26, R27, 0x10, RZ ;  /* 0x000000101b1a7824 */ /* 0x000fc600078e00ff */
        /* <DEDUP_REMOVED lines=37> */
[----:B-1----:R-:W-:-:S04]  /*cf90*/  IMAD.WIDE R2, R26, 0x2, R4 ;  /* 0x000000021a027825 */ /* 0x002fc800078e0204 */
[----:B------:R-:W-:Y:S01]  /*cfa0*/  IMAD.SHL.U32 R26, R27, 0x8, RZ ;  /* 0x000000081b1a7824 */ /* 0x000fe200078e00ff */
[----:B------:R1:W-:Y:S03]  /*cfb0*/  STL.64 [R1+0x11f0], R2 ;  /* 0x0011f00201007387 */ /* 0x0003e60000100a00 */
[----:B---3--:R-:W-:Y:S01]  /*cfc0*/  IMAD.WIDE R6, R26, 0x2, R8 ;  /* 0x000000021a067825 */ /* 0x008fe200078e0208 */
[----:B------:R2:W-:Y:S03]  /*cfd0*/  STL.64 [R1+0x11e8], R12 ;  /* 0x0011e80c01007387 */ /* 0x0005e60000100a00 */
[----:B-1----:R-:W-:-:S04]  /*cfe0*/  IMAD.WIDE R2, R10, 0x2, R4 ;  /* 0x000000020a027825 */ /* 0x002fc800078e0204 */
[----:B------:R-:W-:Y:S01]  /*cff0*/  IMAD R10, R27, 0x7, RZ ;  /* 0x000000071b0a7824 */ /* 0x000fe200078e02ff */
[----:B------:R1:W-:Y:S03]  /*d000*/  STL.64 [R1+0x11e0], R2 ;  /* 0x0011e00201007387 */ /* 0x0003e60000100a00 */
[----:B--2---:R-:W-:Y:S01]  /*d010*/  IMAD.WIDE R12, R10, 0x2, R8 ;  /* 0x000000020a0c7825 */ /* 0x004fe200078e0208 */
[----:B------:R2:W-:Y:S03]  /*d020*/  STL.64 [R1+0x11d8], R6 ;  /* 0x0011d80601007387 */ /* 0x0005e60000100a00 */
[----:B-1----:R-:W-:-:S04]  /*d030*/  IMAD.WIDE R2, R26, 0x2, R4 ;  /* 0x000000021a027825 */ /* 0x002fc800078e0204 */
[----:B--2---:R-:W-:Y:S01]  /*d040*/  IMAD.WIDE R6, R10, 0x2, R4 ;  /* 0x000000020a067825 */ /* 0x004fe200078e0204 */
[----:B------:R1:W-:Y:S04]  /*d050*/  STL.64 [R1+0x11d0], R2 ;  /* 0x0011d00201007387 */ /* 0x0003e80000100a00 */
[----:B------:R-:W-:Y:S01]  /*d060*/  STL.64 [R1+0x11c8], R12 ;  /* 0x0011c80c01007387 */ /* 0x000fe20000100a00 */
[----:B------:R-:W-:-:S03]  /*d070*/  IMAD R26, R27, 0x5, RZ ;  /* 0x000000051b1a7824 */ /* 0x000fc600078e02ff */
[----:B------:R2:W-:Y:S01]  /*d080*/  STL.64 [R1+0x11c0], R6 ;  /* 0x0011c00601007387 */ /* 0x0005e20000100a00 */
[----:B-1----:R-:W-:-:S04]  /*d090*/  IMAD.WIDE R2, R24, 0x2, R8 ;  /* 0x0000000218027825 */ /* 0x002fc800078e0208 */
[----:B--2---:R-:W-:Y:S01]  /*d0a0*/  IMAD.WIDE R6, R24, 0x2, R4 ;  /* 0x0000000218067825 */ /* 0x004fe200078e0204 */
[----:B------:R1:W-:Y:S04]  /*d0b0*/  STL.64 [R1+0x11b8], R2 ;  /* 0x0011b80201007387 */ /* 0x0003e80000100a00 */
[----:B------:R2:W-:Y:S01]  /*d0c0*/  STL.64 [R1+0x11b0], R6 ;  /* 0x0011b00601007387 */ /* 0x0005e20000100a00 */
[----:B------:R-:W-:Y:S02]  /*d0d0*/  IMAD.SHL.U32 R27, R27, 0x4, RZ ;  /* 0x000000041b1b7824 */ /* 0x000fe400078e00ff */
[----:B------:R-:W-:Y:S02]  /*d0e0*/  IMAD.MOV.U32 R10, RZ, RZ, c[0x0][0x188] ;  /* 0x00006200ff0a7624 */ /* 0x000fe400078e00ff */
[----:B-1----:R-:W-:-:S04]  /*d0f0*/  IMAD.WIDE R2, R26, 0x2, R8 ;  /* 0x000000021a027825 */ /* 0x002fc800078e0208 */
[----:B--2---:R-:W-:Y:S01]  /*d100*/  IMAD.WIDE R6, R26, 0x2, R4 ;  /* 0x000000021a067825 */ /* 0x004fe200078e0204 */
[----:B------:R1:W-:Y:S04]  /*d110*/  STL.64 [R1+0x11a8], R2 ;  /* 0x0011a80201007387 */ /* 0x0003e80000100a00 */
[----:B------:R2:W-:Y:S01]  /*d120*/  STL.64 [R1+0x11a0], R6 ;  /* 0x0011a00601007387 */ /* 0x0005e20000100a00 */
[----:B------:R-:W-:Y:S02]  /*d130*/  IMAD R26, R10, 0x3, RZ ;  /* 0x000000030a1a7824 */ /* 0x000fe400078e02ff */
[----:B-1----:R-:W-:-:S04]  /*d140*/  IMAD.WIDE R2, R27, 0x2, R8 ;  /* 0x000000021b027825 */ /* 0x002fc800078e0208 */
[----:B--2---:R-:W-:Y:S01]  /*d150*/  IMAD.WIDE R6, R27, 0x2, R4 ;  /* 0x000000021b067825 */ /* 0x004fe200078e0204 */
[----:B------:R1:W-:Y:S03]  /*d160*/  STL.64 [R1+0x1198], R2 ;  /* 0x0011980201007387 */ /* 0x0003e60000100a00 */
[----:B------:R-:W-:Y:S01]  /*d170*/  IMAD.SHL.U32 R27, R10, 0x2, RZ ;  /* 0x000000020a1b7824 */ /* 0x000fe200078e00ff */
[----:B------:R2:W-:Y:S03]  /*d180*/  STL.64 [R1+0x1190], R6 ;  /* 0x0011900601007387 */ /* 0x0005e60000100a00 */
[----:B------:R-:W-:-:S04]  /*d190*/  IMAD.WIDE R12, R27, 0x2, R8 ;  /* 0x000000021b0c7825 */ /* 0x000fc800078e0208 */
[----:B-1----:R-:W-:-:S04]  /*d1a0*/  IMAD.WIDE R2, R26, 0x2, R8 ;  /* 0x000000021a027825 */ /* 0x002fc800078e0208 */
[--C-:B--2---:R-:W-:Y:S01]  /*d1b0*/  IMAD.WIDE R6, R26, 0x2, R4.reuse ;  /* 0x000000021a067825 */ /* 0x104fe200078e0204 */
[----:B------:R1:W-:Y:S04]  /*d1c0*/  STL.64 [R1+0x1188], R2 ;  /* 0x0011880201007387 */ /* 0x0003e80000100a00 */
[----:B------:R2:W-:Y:S04]  /*d1d0*/  STL.64 [R1+0x1180], R6 ;  /* 0x0011800601007387 */ /* 0x0005e80000100a00 */
[----:B------:R-:W-:Y:S01]  /*d1e0*/  STL.64 [R1+0x1178], R12 ;  /* 0x0011780c01007387 */ /* 0x000fe20000100a00 */
[----:B-1----:R-:W-:-:S04]  /*d1f0*/  IMAD.WIDE R2, R27, 0x2, R4 ;  /* 0x000000021b027825 */ /* 0x002fc800078e0204 */
[C---:B--2---:R-:W-:Y:S01]  /*d200*/  IMAD.WIDE R6, R10.reuse, 0x2, R8 ;  /* 0x000000020a067825 */ /* 0x044fe200078e0208 */
[----:B------:R1:W-:Y:S03]  /*d210*/  STL.64 [R1+0x1170], R2 ;  /* 0x0011700201007387 */ /* 0x0003e60000100a00 */
[----:B------:R-:W-:Y:S01]  /*d220*/  IMAD.WIDE R4, R10, 0x2, R4 ;  /* 0x000000020a047825 */ /* 0x000fe200078e0204 */
[----:B------:R0:W-:Y:S04]  /*d230*/  STL.64 [R1+0x1168], R6 ;  /* 0x0011680601007387 */ /* 0x0001e80000100a00 */
[----:B------:R0:W-:Y:S01]  /*d240*/  STL.64 [R1+0x1160], R4 ;  /* 0x0011600401007387 */ /* 0x0001e20000100a00 */
[----:B-1----:R-:W-:-:S02]  /*d250*/  IMAD.MOV.U32 R2, RZ, RZ, c[0x0][0x160] ;  /* 0x00005800ff027624 */ /* 0x002fc400078e00ff */
[----:B------:R-:W-:Y:S02]  /*d260*/  IMAD.MOV.U32 R3, RZ, RZ, c[0x0][0x164] ;  /* 0x00005900ff037624 */ /* 0x000fe400078e00ff */
.L_x_3:
[----:B------:R-:W-:Y:S04]  /*d270*/  STL.64 [R1+0x3ba8], R18 ;  /* 0x003ba81201007387 */ /* 0x000fe80000100a00 */
[----:B------:R1:W-:Y:S04]  /*d280*/  STL.64 [R1+0x3bb8], R18 ;  /* 0x003bb81201007387 */ /* 0x0003e80000100a00 */
[----:B-1----:R-:W2:Y:S04]  /*d290*/  LDL.64 R18, [R1+0x10e8] ;  /* 0x0010e80001127983 */ /* 0x002ea80000100a00 */
[----:B------:R-:W-:Y:S04]  /*d2a0*/  STL.64 [R1+0x3ba0], R22 ;  /* 0x003ba01601007387 */ /* 0x000fe80000100a00 */
[----:B------:R1:W-:Y:S04]  /*d2b0*/  STL.64 [R1+0x3bc0], R22 ;  /* 0x003bc01601007387 */ /* 0x0003e80000100a00 */
[----:B-1----:R-:W3:Y:S01]  /*d2c0*/  LDL.64 R22, [R1+0x10e0] ;  /* 0x0010e00001167983 */ /* 0x002ee20000100a00 */
[----:B-----5:R-:W-:-:S03]  /*d2d0*/  ISETP.GT.AND P1, PT, R29, RZ, PT ;  /* 0x000000ff1d00720c */ /* 0x020fc60003f24270 */
[----:B------:R-:W-:Y:S04]  /*d2e0*/  STL.64 [R1+0x3b88], R12 ;  /* 0x003b880c01007387 */ /* 0x000fe80000100a00 */
[----:B------:R-:W-:Y:S01]  /*d2f0*/  STL.64 [R1+0x3bb0], R12 ;  /* 0x003bb00c01007387 */ /* 0x000fe20000100a00 */
[----:B------:R-:W-:-:S03]  /*d300*/  PRMT R25, RZ, 0x7610, R25 ;  /* 0x00007610ff197816 */ /* 0x000fc60000000019 */
[----:B------:R1:W-:Y:S04]  /*d310*/  STL.64 [R1+0x3bd0], R12 ;  /* 0x003bd00c01007387 */ /* 0x0003e80000100a00 */
[----:B------:R-:W-:Y:S04]  /*d320*/  STL.64 [R1+0x3b80], R14 ;  /* 0x003b800e01007387 */ /* 0x000fe80000100a00 */
[----:B------:R-:W-:Y:S04]  /*d330*/  STL.64 [R1+0x3b98], R14 ;  /* 0x003b980e01007387 */ /* 0x000fe80000100a00 */
[----:B------:R4:W-:Y:S04]  /*d340*/  STL.64 [R1+0x3bc8], R14 ;  /* 0x003bc80e01007387 */ /* 0x0009e80000100a00 */
[----:B------:R-:W-:Y:S04]  /*d350*/  STL.64 [R1+0x3b78], R20 ;  /* 0x003b781401007387 */ /* 0x000fe80000100a00 */
[----:B------:R0:W-:Y:S04]  /*d360*/  STL.64 [R1+0x3b90], R20 ;  /* 0x003b901401007387 */ /* 0x0001e80000100a00 */
[----:B------:R-:W-:Y:S04]  /*d370*/  STL.64 [R1+0x3b70], R26 ;  /* 0x003b701a01007387 */ /* 0x000fe80000100a00 */
[----:B------:R-:W-:Y:S04]  /*d380*/  STL.64 [R1+0x3b68], R6 ;  /* 0x003b680601007387 */ /* 0x000fe80000100a00 */
[----:B------:R-:W-:Y:S04]  /*d390*/  STL.64 [R1+0x3b60], R8 ;  /* 0x003b600801007387 */ /* 0x000fe80000100a00 */
[----:B------:R-:W-:Y:S04]  /*d3a0*/  STL.64 [R1+0x3b58], R10 ;  /* 0x003b580a01007387 */ /* 0x000fe80000100a00 */
[----:B------:R-:W-:Y:S01]  /*d3b0*/  STL.64 [R1+0x3b50], R16 ;  /* 0x003b501001007387 */ /* 0x000fe20000100a00 */
[----:B------:R-:W-:-:S03]  /*d3c0*/  PRMT R24, RZ, 0x7610, R24 ;  /* 0x00007610ff187816 */ /* 0x000fc60000000018 */
[----:B------:R-:W-:Y:S04]  /*d3d0*/  STL [R1+0x3b10], R28 ;  /* 0x003b101c01007387 */ /* 0x000fe80000100800 */
[----:B------:R-:W-:Y:S04]  /*d3e0*/  STL [R1+0x3b20], R28 ;  /* 0x003b201c01007387 */ /* 0x000fe80000100800 */
[----:B------:R-:W-:Y:S04]  /*d3f0*/  STL [R1+0x3b30], R28 ;  /* 0x003b301c01007387 */ /* 0x000fe80000100800 */
[----:B------:R-:W-:Y:S04]  /*d400*/  STL [R1+0x3b40], R28 ;  /* 0x003b401c01007387 */ /* 0x000fe80000100800 */
[----:B------:R-:W-:Y:S04]  /*d410*/  STL [R1+0x3b04], R0 ;  /* 0x003b040001007387 */ /* 0x000fe80000100800 */
[----:B-1----:R-:W4:Y:S01]  /*d420*/  LDL.64 R12, [R1+0x1160] ;  /* 0x00116000010c7983 */ /* 0x002f220000100a00 */
[----:B0--3--:R-:W-:-:S05]  /*d430*/  IADD3 R4, P0, R22, R2, RZ ;  /* 0x0000000216047210 */ /* 0x009fca0007f1e0ff */
[----:B------:R-:W-:Y:S02]  /*d440*/  IMAD.X R5, R23, 0x1, R3, P0 ;  /* 0x0000000117057824 */ /* 0x000fe400000e0603 */
[----:B------:R-:W3:Y:S04]  /*d450*/  LDL.64 R22, [R1+0x1168] ;  /* 0x0011680001167983 */ /* 0x000ee80000100a00 */
[----:B------:R2:W3:Y:S02]  /*d460*/  @P1 LDG.E.U16 R25, [R4.64] ;  /* 0x0000000404191981 */ /* 0x0004e4000c1e1500 */
[----:B--2---:R-:W-:-:S05]  /*d470*/  IADD3 R4, P0, R18, R2, RZ ;  /* 0x0000000212047210 */ /* 0x004fca0007f1e0ff */
[----:B------:R-:W-:-:S05]  /*d480*/  IMAD.X R5, R19, 0x1, R3, P0 ;  /* 0x0000000113057824 */ /* 0x000fca00000e0603 */
[----:B------:R4:W2:Y:S02]  /*d490*/  @P1 LDG.E.U16 R24, [R4.64] ;  /* 0x0000000404181981 */ /* 0x0008a4000c1e1500 */
[----:B----4-:R-:W-:-:S05]  /*d4a0*/  IADD3 R4, P0, R12, R2, RZ ;  /* 0x000000020c047210 */ /* 0x010fca0007f1e0ff */
[----:B------:R-:W-:Y:S01]  /*d4b0*/  IMAD.X R5, R13, 0x1, R3, P0 ;  /* 0x000000010d057824 */ /* 0x000fe200000e0603 */
[----:B---3--:R-:W-:Y:S04]  /*d4c0*/  STL [R1+0x3ae0], R25 ;  /* 0x003ae01901007387 */ /* 0x008fe80000100800 */
[----:B------:R-:W-:Y:S04]  /*d4d0*/  STL [R1+0x3ae4], R25 ;  /* 0x003ae41901007387 */ /* 0x000fe80000100800 */
[----:B------:R-:W-:Y:S04]  /*d4e0*/  STL [R1+0x3ae8], R25 ;  /* 0x003ae81901007387 */ /* 0x000fe80000100800 */
[----:B------:R-:W-:Y:S04]  /*d4f0*/  STL [R1+0x3aec], R25 ;  /* 0x003aec1901007387 */ /* 0x000fe80000100800 */
[----:B------:R-:W-:Y:S04]  /*d500*/  STL [R1+0x3af0], R25 ;  /* 0x003af01901007387 */ /* 0x000fe80000100800 */
[----:B------:R-:W-:Y:S04]  /*d510*/  STL [R1+0x3af4], R25 ;  /* 0x003af41901007387 */ /* 0x000fe80000100800 */
[----:B------:R-:W-:Y:S04]  /*d520*/  STL [R1+0x3af8], R25 ;  /* 0x003af81901007387 */ /* 0x000fe80000100800 */
[----:B------:R-:W-:Y:S04]  /*d530*/  STL [R1+0x3afc], R25 ;  /* 0x003afc1901007387 */ /* 0x000fe80000100800 */
[----:B------:R-:W-:Y:S04]  /*d540*/  STL [R1+0x3b00], R25 ;  /* 0x003b001901007387 */ /* 0x000fe80000100800 */
[----:B------:R-:W3:Y:S04]  /*d550*/  LDL.64 R14, [R1+0x1170] ;  /* 0x00117000010e7983 */ /* 0x000ee80000100a00 */
[----:B------:R-:W4:Y:S04]  /*d560*/  LDL.64 R18, [R1+0x1178] ;  /* 0x0011780001127983 */ /* 0x000f280000100a00 */
[----:B--2---:R-:W-:Y:S04]  /*d570*/  STL [R1+0x3adc], R24 ;  /* 0x003adc1801007387 */ /* 0x004fe80000100800 */
[----:B------:R-:W-:Y:S04]  /*d580*/  STL.64 [R1+0x3b08], R24 ;  /* 0x003b081801007387 */ /* 0x000fe80000100a00 */
[----:B------:R-:W2:Y:S01]  /*d590*/  LDL.LU.64 R12, [R1+0x3bd0] ;  /* 0x003bd000010c7983 */ /* 0x000ea20000300a00 */
[----:B------:R-:W-:-:S02]  /*d5a0*/  ISETP.GT.AND P1, PT, R29, 0x1, PT ;  /* 0x000000011d00780c */ /* 0x000fc40003f24270 */
[----:B------:R-:W-:Y:S02]  /*d5b0*/  PRMT R21, RZ, 0x7610, R21 ;  /* 0x00007610ff157816 */ /* 0x000fe40000000015 */
[----:B------:R-:W-:Y:S02]  /*d5c0*/  PRMT R20, RZ, 0x7610, R20 ;  /* 0x00007610ff147816 */ /* 0x000fe40000000014 */
[----:B--2---:R-:W-:-:S07]  /*d5d0*/  PRMT R13, RZ, 0x7610, R13 ;  /* 0x00007610ff0d7816 */ /* 0x004fce000000000d */
[----:B------:R0:W2:Y:S01]  /*d5e0*/  @P1 LDG.E.U16 R13, [R4.64] ;  /* 0x00000004040d1981 */ /* 0x0000a2000c1e1500 */
[----:B------:R-:W-:Y:S02]  /*d5f0*/  PRMT R12, RZ, 0x7610, R12 ;  /* 0x00007610ff0c7816 */ /* 0x000fe4000000000c */
[----:B0-----:R-:W-:-:S05]  /*d600*/  IADD3 R4, P0, R22, R2, RZ ;  /* 0x0000000216047210 */ /* 0x001fca0007f1e0ff */
[----:B------:R-:W-:Y:S02]  /*d610*/  IMAD.X R5, R23, 0x1, R3, P0 ;  /* 0x0000000117057824 */ /* 0x000fe400000e0603 */
[----:B------:R-:W2:Y:S04]  /*d620*/  LDL.64 R22, [R1+0x1180] ;  /* 0x0011800001167983 */ /* 0x000ea80000100a00 */
[----:B------:R3:W2:Y:S01]  /*d630*/  @P1 LDG.E.U16 R12, [R4.64] ;  /* 0x00000004040c1981 */ /* 0x0006a2000c1e1500 */
[----:B------:R-:W-:Y:S02]  /*d640*/  ISETP.GT.AND P1, PT, R29, 0x2, PT ;  /* 0x000000021d00780c */ /* 0x000fe40003f24270 */
[----:B---3--:R-:W-:-:S05]  /*d650*/  IADD3 R4, P0, R14, R2, RZ ;  /* 0x000000020e047210 */ /* 0x008fca0007f1e0ff */
[----:B------:R-:W-:-:S06]  /*d660*/  IMAD.X R5, R15, 0x1, R3, P0 ;  /* 0x000000010f057824 */ /* 0x000fcc00000e0603 */
[----:B------:R4:W3:Y:S02]  /*d670*/  @P1 LDG.E.U16 R21, [R4.64] ;  /* 0x0000000404151981 */ /* 0x0008e4000c1e1500 */
[----:B----4-:R-:W-:-:S05]  /*d680*/  IADD3 R4, P0, R18, R2, RZ ;  /* 0x0000000212047210 */ /* 0x010fca0007f1e0ff */
[----:B------:R-:W-:-:S05]  /*d690*/  IMAD.X R5, R19, 0x1, R3, P0 ;  /* 0x0000000113057824 */ /* 0x000fca00000e0603 */
[----:B------:R2:W4:Y:S02]  /*d6a0*/  @P1 LDG.E.U16 R20, [R4.64] ;  /* 0x0000000404141981 */ /* 0x000524000c1e1500 */
[----:B--2---:R-:W-:Y:S02]  /*d6b0*/  IADD3 R4, P0, R22, R2, RZ ;  /* 0x0000000216047210 */ /* 0x004fe40007f1e0ff */
[----:B------:R-:W-:Y:S04]  /*d6c0*/  STL [R1+0xc], R12 ;  /* 0x00000c0c01007387 */ /* 0x000fe80000100800 */
[----:B------:R0:W-:Y:S01]  /*d6d0*/  STL [R1+0x8], R13 ;  /* 0x0000080d01007387 */ /* 0x0001e20000100800 */
[----:B------:R-:W-:-:S03]  /*d6e0*/  IMAD.X R5, R23, 0x1, R3, P0 ;  /* 0x0000000117057824 */ /* 0x000fc600000e0603 */
[----:B0-----:R-:W2:Y:S04]  /*d6f0*/  LDL.64 R12, [R1+0x1188] ;  /* 0x00118800010c7983 */ /* 0x001ea80000100a00 */
[----:B------:R-:W2:Y:S04]  /*d700*/  LDL.LU.64 R14, [R1+0x3bc8] ;  /* 0x003bc800010e7983 */ /* 0x000ea80000300a00 */
[----:B------:R-:W2:Y:S04]  /*d710*/  LDL.64 R18, [R1+0x1190] ;  /* 0x0011900001127983 */ /* 0x000ea80000100a00 */
[----:B----4-:R-:W-:Y:S04]  /*d720*/  STL [R1+0x1c], R20 ;  /* 0x00001c1401007387 */ /* 0x010fe80000100800 */
[----:B---3--:R0:W-:Y:S04]  /*d730*/  STL [R1+0x18], R21 ;  /* 0x0000181501007387 */ /* 0x0081e80000100800 */
[----:B0-----:R-:W3:Y:S04]  /*d740*/  LDL.64 R20, [R1+0x1198] ;  /* 0x0011980001147983 */ /* 0x001ee80000100a00 */
[----:B------:R-:W4:Y:S01]  /*d750*/  LDL.LU.64 R22, [R1+0x3bc0] ;  /* 0x003bc00001167983 */ /* 0x000f220000300a00 */
[----:B------:R-:W-:-:S02]  /*d760*/  ISETP.GT.AND P1, PT, R29, 0x3, PT ;  /* 0x000000031d00780c */ /* 0x000fc40003f24270 */
[----:B----4-:R-:W-:-:S11]  /*d770*/  PRMT R23, RZ, 0x7610, R23 ;  /* 0x00007610ff177816 */ /* 0x010fd60000000017 */
[----:B------:R2:W4:Y:S01]  /*d780*/  @P1 LDG.E.U16 R23, [R4.64] ;  /* 0x0000000404171981 */ /* 0x000522000c1e1500 */
[----:B------:R-:W-:Y:S02]  /*d790*/  PRMT R22, RZ, 0x7610, R22 ;  /* 0x00007610ff167816 */ /* 0x000fe40000000016 */
[----:B--2---:R-:W-:-:S05]  /*d7a0*/  IADD3 R4, P0, R12, R2, RZ ;  /* 0x000000020c047210 */ /* 0x004fca0007f1e0ff */
[----:B------:R-:W-:Y:S02]  /*d7b0*/  IMAD.X R5, R13, 0x1, R3, P0 ;  /* 0x000000010d057824 */ /* 0x000fe400000e0603 */
[----:B------:R-:W2:Y:S04]  /*d7c0*/  LDL.64 R12, [R1+0x11a0] ;  /* 0x0011a000010c7983 */ /* 0x000ea80000100a00 */
[----:B------:R0:W2:Y:S02]  /*d7d0*/  @P1 LDG.E.U16 R22, [R4.64] ;  /* 0x0000000404161981 */ /* 0x0000a4000c1e1500 */
[----:B0-----:R-:W-:-:S05]  /*d7e0*/  IADD3 R4, P0, R18, R2, RZ ;  /* 0x0000000212047210 */ /* 0x001fca0007f1e0ff */
[----:B------:R-:W-:Y:S01]  /*d7f0*/  IMAD.X R5, R19, 0x1, R3, P0 ;  /* 0x0000000113057824 */ /* 0x000fe200000e0603 */
[----:B--2---:R-:W-:Y:S04]  /*d800*/  STL [R1+0x110c], R22 ;  /* 0x00110c1601007387 */ /* 0x004fe80000100800 */
[----:B----4-:R0:W-:Y:S04]  /*d810*/  STL [R1+0x20], R23 ;  /* 0x0000201701007387 */ /* 0x0101e80000100800 */
[----:B0-----:R-:W2:Y:S04]  /*d820*/  LDL.64 R22, [R1+0x11a8] ;  /* 0x0011a80001167983 */ /* 0x001ea80000100a00 */
[----:B------:R-:W4:Y:S01]  /*d830*/  LDL.LU.64 R18, [R1+0x3bb8] ;  /* 0x003bb80001127983 */ /* 0x000f220000300a00 */
[----:B------:R-:W-:-:S02]  /*d840*/  ISETP.GT.AND P1, PT, R29, 0x4, PT ;  /* 0x000000041d00780c */ /* 0x000fc40003f24270 */
[----:B----4-:R-:W-:-:S11]  /*d850*/  PRMT R19, RZ, 0x7610, R19 ;  /* 0x00007610ff137816 */ /* 0x010fd60000000013 */
[----:B------:R3:W4:Y:S01]  /*d860*/  @P1 LDG.E.U16 R19, [R4.64] ;  /* 0x0000000404131981 */ /* 0x000722000c1e1500 */
[----:B------:R-:W-:Y:S02]  /*d870*/  PRMT R18, RZ, 0x7610, R18 ;  /* 0x00007610ff127816 */ /* 0x000fe40000000012 */
[----:B---3--:R-:W-:-:S05]  /*d880*/  IADD3 R4, P0, R20, R2, RZ ;  /* 0x0000000214047210 */ /* 0x008fca0007f1e0ff */
[----:B------:R-:W-:Y:S02]  /*d890*/  IMAD.X R5, R21, 0x1, R3, P0 ;  /* 0x0000000115057824 */ /* 0x000fe400000e0603 */
[----:B------:R-:W3:Y:S04]  /*d8a0*/  LDL.64 R20, [R1+0x11b0] ;  /* 0x0011b00001147983 */ /* 0x000ee80000100a00 */
        /* <DEDUP_REMOVED lines=11> */
[----:B0-----:R-:W-:-:S05]  /*d960*/  IADD3 R4, P0, R22, R2, RZ ;  /* 0x0000000216047210 */ /* 0x001fca0007f1e0ff */
[----:B------:R-:W-:Y:S02]  /*d970*/  IMAD.X R5, R23, 0x1, R3, P0 ;  /* 0x0000000117057824 */ /* 0x000fe400000e0603 */
[----:B------:R-:W4:Y:S04]  /*d980*/  LDL.64 R22, [R1+0x11c0] ;  /* 0x0011c00001167983 */ /* 0x000f280000100a00 */
[----:B------:R3:W4:Y:S01]  /*d990*/  @P1 LDG.E.U16 R12, [R4.64] ;  /* 0x00000004040c1981 */ /* 0x000722000c1e1500 */
[----:B------:R-:W-:Y:S02]  /*d9a0*/  ISETP.GT.AND P1, PT, R29, 0x6, PT ;  /* 0x000000061d00780c */ /* 0x000fe40003f24270 */
[----:B------:R-:W-:Y:S02]  /*d9b0*/  PRMT R15, RZ, 0x7610, R15 ;  /* 0x00007610ff0f7816 */ /* 0x000fe4000000000f */
[----:B---3--:R-:W-:-:S05]  /*d9c0*/  IADD3 R4, P0, R20, R2, RZ ;  /* 0x0000000214047210 */ /* 0x008fca0007f1e0ff */
[----:B------:R-:W-:-:S05]  /*d9d0*/  IMAD.X R5, R21, 0x1, R3, P0 ;  /* 0x0000000115057824 */ /* 0x000fca00000e0603 */
[----:B------:R2:W3:Y:S01]  /*d9e0*/  @P1 LDG.E.U16 R15, [R4.64] ;  /* 0x00000004040f1981 */ /* 0x0004e2000c1e1500 */
[----:B------:R-:W-:Y:S02]  /*d9f0*/  PRMT R14, RZ, 0x7610, R14 ;  /* 0x00007610ff0e7816 */ /* 0x000fe4000000000e */
[----:B--2---:R-:W-:-:S05]  /*da00*/  IADD3 R4, P0, R18, R2, RZ ;  /* 0x0000000212047210 */ /* 0x004fca0007f1e0ff */
[----:B------:R-:W-:-:S05]  /*da10*/  IMAD.X R5, R19, 0x1, R3, P0 ;  /* 0x0000000113057824 */ /* 0x000fca00000e0603 */
[----:B------:R0:W2:Y:S04]  /*da20*/  @P1 LDG.E.U16 R14, [R4.64] ;  /* 0x00000004040e1981 */ /* 0x0000a8000c1e1500 */
[----:B----4-:R-:W-:Y:S04]  /*da30*/  STL [R1+0x1140], R12 ;  /* 0x0011400c01007387 */ /* 0x010fe80000100800 */
[----:B------:R1:W-:Y:S04]  /*da40*/  STL [R1+0x113c], R13 ;  /* 0x00113c0d01007387 */ /* 0x0003e80000100800 */
[----:B------:R-:W4:Y:S04]  /*da50*/  LDL.64 R20, [R1+0x11d0] ;  /* 0x0011d00001147983 */ /* 0x000f280000100a00 */
[----:B-1----:R-:W4:Y:S04]  /*da60*/  LDL.64 R12, [R1+0x11c8] ;  /* 0x0011c800010c7983 */ /* 0x002f280000100a00 */
[----:B------:R-:W4:Y:S01]  /*da70*/  LDL.LU.64 R18, [R1+0x3ba8] ;  /* 0x003ba80001127983 */ /* 0x000f220000300a00 */
[----:B------:R-:W-:-:S02]  /*da80*/  ISETP.GT.AND P1, PT, R29, 0x7, PT ;  /* 0x000000071d00780c */ /* 0x000fc40003f24270 */
[----:B0-----:R-:W-:Y:S02]  /*da90*/  IADD3 R4, P0, R22, R2, RZ ;  /* 0x0000000216047210 */ /* 0x001fe40007f1e0ff */
[----:B------:R-:W-:-:S03]  /*daa0*/  PRMT R27, RZ, 0x7610, R27 ;  /* 0x00007610ff1b7816 */ /* 0x000fc6000000001b */
[----:B------:R-:W-:Y:S01]  /*dab0*/  IMAD.X R5, R23, 0x1, R3, P0 ;  /* 0x0000000117057824 */ /* 0x000fe200000e0603 */
[----:B------:R-:W-:-:S05]  /*dac0*/  PRMT R26, RZ, 0x7610, R26 ;  /* 0x00007610ff1a7816 */ /* 0x000fca000000001a */
[----:B------:R4:W4:Y:S04]  /*dad0*/  @P1 LDG.E.U16 R27, [R4.64] ;  /* 0x00000004041b1981 */ /* 0x000928000c1e1500 */
[----:B--2---:R-:W-:Y:S04]  /*dae0*/  STL [R1+0x1150], R14 ;  /* 0x0011500e01007387 */ /* 0x004fe80000100800 */
[----:B---3--:R0:W-:Y:S04]  /*daf0*/  STL [R1+0x114c], R15 ;  /* 0x00114c0f01007387 */ /* 0x0081e80000100800 */
[----:B0-----:R-:W2:Y:S04]  /*db00*/  LDL.64 R14, [R1+0x11d8] ;  /* 0x0011d800010e7983 */ /* 0x001ea80000100a00 */
[----:B------:R-:W3:Y:S01]  /*db10*/  LDL.LU.64 R22, [R1+0x3ba0] ;  /* 0x003ba00001167983 */ /* 0x000ee20000300a00 */
[----:B----4-:R-:W-:-:S05]  /*db20*/  IADD3 R4, P0, R12, R2, RZ ;  /* 0x000000020c047210 */ /* 0x010fca0007f1e0ff */
[----:B------:R-:W-:Y:S01]  /*db30*/  IMAD.X R5, R13, 0x1, R3, P0 ;  /* 0x000000010d057824 */ /* 0x000fe200000e0603 */
[----:B------:R-:W-:Y:S01]  /*db40*/  PRMT R19, RZ, 0x7610, R19 ;  /* 0x00007610ff137816 */ /* 0x000fe20000000013 */
[----:B------:R-:W4:Y:S04]  /*db50*/  LDL.64 R12, [R1+0x11e0] ;  /* 0x0011e000010c7983 */ /* 0x000f280000100a00 */
[----:B------:R0:W3:Y:S01]  /*db60*/  @P1 LDG.E.U16 R26, [R4.64] ;  /* 0x00000004041a1981 */ /* 0x0000e2000c1e1500 */
[----:B------:R-:W-:Y:S02]  /*db70*/  ISETP.GT.AND P1, PT, R29, 0x8, PT ;  /* 0x000000081d00780c */ /* 0x000fe40003f24270 */
[----:B0-----:R-:W-:-:S05]  /*db80*/  IADD3 R4, P0, R20, R2, RZ ;  /* 0x0000000214047210 */ /* 0x001fca0007f1e0ff */
[----:B------:R-:W-:-:S06]  /*db90*/  IMAD.X R5, R21, 0x1, R3, P0 ;  /* 0x0000000115057824 */ /* 0x000fcc00000e0603 */
[----:B------:R2:W3:Y:S01]  /*dba0*/  @P1 LDG.E.U16 R19, [R4.64] ;  /* 0x0000000404131981 */ /* 0x0004e2000c1e1500 */
[----:B------:R-:W-:Y:S02]  /*dbb0*/  PRMT R18, RZ, 0x7610, R18 ;  /* 0x00007610ff127816 */ /* 0x000fe40000000012 */
[----:B--2---:R-:W-:-:S05]  /*dbc0*/  IADD3 R4, P0, R14, R2, RZ ;  /* 0x000000020e047210 */ /* 0x004fca0007f1e0ff */
[----:B------:R-:W-:-:S05]  /*dbd0*/  IMAD.X R5, R15, 0x1, R3, P0 ;  /* 0x000000010f057824 */ /* 0x000fca00000e0603 */
[----:B------:R4:W2:Y:S04]  /*dbe0*/  @P1 LDG.E.U16 R18, [R4.64] ;  /* 0x0000000404121981 */ /* 0x0008a8000c1e1500 */
[----:B---3--:R-:W-:Y:S04]  /*dbf0*/  STL [R1+0x3ad8], R19 ;  /* 0x003ad81301007387 */ /* 0x008fe80000100800 */
[----:B------:R-:W3:Y:S01]  /*dc00*/  LDL.64 R20, [R1+0x11e8] ;  /* 0x0011e80001147983 */ /* 0x000ee20000100a00 */
[----:B------:R-:W-:Y:S02]  /*dc10*/  ISETP.GT.AND P1, PT, R29, 0x9, PT ;  /* 0x000000091d00780c */ /* 0x000fe40003f24270 */
[----:B----4-:R-:W-:-:S02]  /*dc20*/  IADD3 R4, P0, R12, R2, RZ ;  /* 0x000000020c047210 */ /* 0x010fc40007f1e0ff */
[----:B------:R-:W-:-:S03]  /*dc30*/  PRMT R22, RZ, 0x7610, R22 ;  /* 0x00007610ff167816 */ /* 0x000fc60000000016 */
[----:B------:R-:W-:Y:S01]  /*dc40*/  IMAD.X R5, R13, 0x1, R3, P0 ;  /* 0x000000010d057824 */ /* 0x000fe200000e0603 */
[----:B------:R-:W-:-:S05]  /*dc50*/  PRMT R23, RZ, 0x7610, R23 ;  /* 0x00007610ff177816 */ /* 0x000fca0000000017 */
[----:B------:R3:W4:Y:S04]  /*dc60*/  @P1 LDG.E.U16 R22, [R4.64] ;  /* 0x0000000404161981 */ /* 0x000728000c1e1500 */
[----:B--2---:R-:W-:Y:S04]  /*dc70*/  STL [R1+0x3ad4], R18 ;  /* 0x003ad41201007387 */ /* 0x004fe80000100800 */
[----:B------:R-:W-:Y:S04]  /*dc80*/  STL.64 [R1+0x3b18], R18 ;  /* 0x003b181201007387 */ /* 0x000fe80000100a00 */
[----:B------:R-:W-:Y:S04]  /*dc90*/  STL [R1+0x3b44], R18 ;  /* 0x003b441201007387 */ /* 0x000fe80000100800 */
[----:B------:R-:W2:Y:S04]  /*dca0*/  LDL.64 R14, [R1+0x11f0] ;  /* 0x0011f000010e7983 */ /* 0x000ea80000100a00 */
[----:B------:R-:W2:Y:S01]  /*dcb0*/  LDL.64 R12, [R1+0x11f8] ;  /* 0x0011f800010c7983 */ /* 0x000ea20000100a00 */
[----:B---3--:R-:W-:-:S05]  /*dcc0*/  IADD3 R4, P0, R20, R2, RZ ;  /* 0x0000000214047210 */ /* 0x008fca0007f1e0ff */
[----:B------:R-:W-:-:S05]  /*dcd0*/  IMAD.X R5, R21, 0x1, R3, P0 ;  /* 0x0000000115057824 */ /* 0x000fca00000e0603 */
[----:B------:R2:W3:Y:S04]  /*dce0*/  @P1 LDG.E.U16 R23, [R4.64] ;  /* 0x0000000404171981 */ /* 0x0004e8000c1e1500 */
[----:B----4-:R-:W-:Y:S04]  /*dcf0*/  STL [R1+0x3ab8], R22 ;  /* 0x003ab81601007387 */ /* 0x010fe80000100800 */
[----:B------:R-:W-:Y:S04]  /*dd00*/  STL [R1+0x3abc], R22 ;  /* 0x003abc1601007387 */ /* 0x000fe80000100800 */
[----:B------:R-:W-:Y:S04]  /*dd10*/  STL [R1+0x3ac0], R22 ;  /* 0x003ac01601007387 */ /* 0x000fe80000100800 */
[----:B------:R-:W-:Y:S04]  /*dd20*/  STL [R1+0x3ac4], R22 ;  /* 0x003ac41601007387 */ /* 0x000fe80000100800 */
[----:B------:R-:W-:Y:S01]  /*dd30*/  STL [R1+0x3ac8], R22 ;  /* 0x003ac81601007387 */ /* 0x000fe20000100800 */
[----:B--2---:R-:W-:-:S03]  /*dd40*/  IADD3 R4, P0, R14, R2, RZ ;  /* 0x000000020e047210 */ /* 0x004fc60007f1e0ff */
[----:B------:R-:W-:Y:S04]  /*dd50*/  STL [R1+0x1158], R27 ;  /* 0x0011581b01007387 */ /* 0x000fe80000100800 */
[----:B------:R-:W-:Y:S04]  /*dd60*/  STL [R1+0x3acc], R22 ;  /* 0x003acc1601007387 */ /* 0x000fe80000100800 */
[----:B------:R-:W-:Y:S04]  /*dd70*/  STL [R1+0x3ad0], R22 ;  /* 0x003ad01601007387 */ /* 0x000fe80000100800 */
[----:B------:R-:W2:Y:S04]  /*dd80*/  LDL.64 R20, [R1+0x1200] ;  /* 0x0012000001147983 */ /* 0x000ea80000100a00 */
[----:B------:R0:W-:Y:S01]  /*dd90*/  STL [R1+0x1154], R26 ;  /* 0x0011541a01007387 */ /* 0x0001e20000100800 */
[----:B------:R-:W-:-:S03]  /*dda0*/  IMAD.X R5, R15, 0x1, R3, P0 ;  /* 0x000000010f057824 */ /* 0x000fc600000e0603 */
[----:B0-----:R-:W4:Y:S04]  /*ddb0*/  LDL.64 R26, [R1+0x1208] ;  /* 0x00120800011a7983 */ /* 0x001f280000100a00 */
[----:B---3--:R-:W-:Y:S04]  /*ddc0*/  STL [R1+0x3ab4], R23 ;  /* 0x003ab41701007387 */ /* 0x008fe80000100800 */
[----:B------:R-:W-:Y:S04]  /*ddd0*/  STL.64 [R1+0x3b28], R22 ;  /* 0x003b281601007387 */ /* 0x000fe80000100a00 */
[----:B------:R-:W-:Y:S04]  /*dde0*/  STL.64 [R1+0x3b48], R22 ;  /* 0x003b481601007387 */ /* 0x000fe80000100a00 */
[----:B------:R-:W3:Y:S01]  /*ddf0*/  LDL.LU.64 R14, [R1+0x3b98] ;  /* 0x003b9800010e7983 */ /* 0x000ee20000300a00 */
[----:B------:R-:W-:-:S02]  /*de00*/  ISETP.GT.AND P1, PT, R29, 0xa, PT ;  /* 0x0000000a1d00780c */ /* 0x000fc40003f24270 */
[----:B---3--:R-:W-:-:S11]  /*de10*/  PRMT R15, RZ, 0x7610, R15 ;  /* 0x00007610ff0f7816 */ /* 0x008fd6000000000f */
[----:B------:R0:W3:Y:S01]  /*de20*/  @P1 LDG.E.U16 R15, [R4.64] ;  /* 0x00000004040f1981 */ /* 0x0000e2000c1e1500 */
[----:B------:R-:W-:Y:S02]  /*de30*/  PRMT R14, RZ, 0x7610, R14 ;  /* 0x00007610ff0e7816 */ /* 0x000fe4000000000e */
[----:B0-----:R-:W-:-:S05]  /*de40*/  IADD3 R4, P0, R12, R2, RZ ;  /* 0x000000020c047210 */ /* 0x001fca0007f1e0ff */
[----:B------:R-:W-:Y:S02]  /*de50*/  IMAD.X R5, R13, 0x1, R3, P0 ;  /* 0x000000010d057824 */ /* 0x000fe400000e0603 */
[----:B------:R-:W3:Y:S04]  /*de60*/  LDL.64 R12, [R1+0x1210] ;  /* 0x00121000010c7983 */ /* 0x000ee80000100a00 */
[----:B------:R2:W3:Y:S02]  /*de70*/  @P1 LDG.E.U16 R14, [R4.64] ;  /* 0x00000004040e1981 */ /* 0x0004e4000c1e1500 */
[----:B--2---:R-:W-:-:S05]  /*de80*/  IADD3 R4, P0, R20, R2, RZ ;  /* 0x0000000214047210 */ /* 0x004fca0007f1e0ff */
[----:B------:R-:W-:Y:S01]  /*de90*/  IMAD.X R5, R21, 0x1, R3, P0 ;  /* 0x0000000115057824 */ /* 0x000fe200000e0603 */
[----:B------:R-:W-:Y:S02]  /*dea0*/  ISETP.GT.AND P1, PT, R29, 0xb, PT ;  /* 0x0000000b1d00780c */ /* 0x000fe40003f24270 */
[----:B------:R-:W-:Y:S02]  /*deb0*/  PRMT R9, RZ, 0x7610, R9 ;  /* 0x00007610ff097816 */ /* 0x000fe40000000009 */
[----:B------:R-:W-:-:S09]  /*dec0*/  PRMT R8, RZ, 0x7610, R8 ;  /* 0x00007610ff087816 */ /* 0x000fd20000000008 */
[----:B------:R4:W2:Y:S04]  /*ded0*/  @P1 LDG.E.U16 R9, [R4.64] ;  /* 0x0000000404091981 */ /* 0x0008a8000c1e1500 */
[----:B---3--:R-:W-:Y:S04]  /*dee0*/  STL [R1+0x4], R14 ;  /* 0x0000040e01007387 */ /* 0x008fe80000100800 */
[----:B------:R0:W-:Y:S04]  /*def0*/  STL [R1], R15 ;  /* 0x0000000f01007387 */ /* 0x0001e80000100800 */
[----:B0-----:R-:W3:Y:S04]  /*df00*/  LDL.64 R14, [R1+0x1218] ;  /* 0x00121800010e7983 */ /* 0x001ee80000100a00 */
[----:B------:R-:W2:Y:S01]  /*df10*/  LDL.LU.64 R20, [R1+0x3b90] ;  /* 0x003b900001147983 */ /* 0x000ea20000300a00 */
[----:B----4-:R-:W-:-:S05]  /*df20*/  IADD3 R4, P0, R26, R2, RZ ;  /* 0x000000021a047210 */ /* 0x010fca0007f1e0ff */
[----:B------:R-:W-:Y:S02]  /*df30*/  IMAD.X R5, R27, 0x1, R3, P0 ;  /* 0x000000011b057824 */ /* 0x000fe400000e0603 */
[----:B------:R-:W4:Y:S04]  /*df40*/  LDL.64 R26, [R1+0x1220] ;  /* 0x00122000011a7983 */ /* 0x000f280000100a00 */
[----:B------:R0:W3:Y:S01]  /*df50*/  @P1 LDG.E.U16 R8, [R4.64] ;  /* 0x0000000404081981 */ /* 0x0000e2000c1e1500 */
[----:B------:R-:W-:Y:S02]  /*df60*/  ISETP.GT.AND P1, PT, R29, 0xc, PT ;  /* 0x0000000c1d00780c */ /* 0x000fe40003f24270 */
[----:B0-----:R-:W-:-:S05]  /*df70*/  IADD3 R4, P0, R12, R2, RZ ;  /* 0x000000020c047210 */ /* 0x001fca0007f1e0ff */
[----:B------:R-:W-:Y:S01]  /*df80*/  IMAD.X R5, R13, 0x1, R3, P0 ;  /* 0x000000010d057824 */ /* 0x000fe200000e0603 */
[----:B--2---:R-:W-:-:S06]  /*df90*/  PRMT R21, RZ, 0x7610, R21 ;  /* 0x00007610ff157816 */ /* 0x004fcc0000000015 */
[----:B------:R3:W2:Y:S01]  /*dfa0*/  @P1 LDG.E.U16 R21, [R4.64] ;  /* 0x0000000404151981 */ /* 0x0006a2000c1e1500 */
[----:B------:R-:W-:Y:S02]  /*dfb0*/  PRMT R20, RZ, 0x7610, R20 ;  /* 0x00007610ff147816 */ /* 0x000fe40000000014 */
[----:B---3--:R-:W-:-:S05]  /*dfc0*/  IADD3 R4, P0, R14, R2, RZ ;  /* 0x000000020e047210 */ /* 0x008fca0007f1e0ff */
[----:B------:R-:W-:-:S05]  /*dfd0*/  IMAD.X R5, R15, 0x1, R3, P0 ;  /* 0x000000010f057824 */ /* 0x000fca00000e0603 */
[----:B------:R4:W3:Y:S04]  /*dfe0*/  @P1 LDG.E.U16 R20, [R4.64] ;  /* 0x0000000404141981 */ /* 0x0008e8000c1e1500 */
[----:B------:R-:W-:Y:S04]  /*dff0*/  STL [R1+0x14], R8 ;  /* 0x0000140801007387 */ /* 0x000fe80000100800 */
[----:B------:R0:W-:Y:S04]  /*e000*/  STL [R1+0x10], R9 ;  /* 0x0000100901007387 */ /* 0x0001e80000100800 */
[----:B0-----:R-:W2:Y:S04]  /*e010*/  LDL.64 R8, [R1+0x1228] ;  /* 0x0012280001087983 */ /* 0x001ea80000100a00 */
[----:B------:R-:W2:Y:S04]  /*e020*/  LDL.LU.64 R12, [R1+0x3b88] ;  /* 0x003b8800010c7983 */ /* 0x000ea80000300a00 */
[----:B------:R-:W2:Y:S01]  /*e030*/  LDL.64 R14, [R1+0x1230] ;  /* 0x00123000010e7983 */ /* 0x000ea20000100a00 */
[----:B------:R-:W-:-:S02]  /*e040*/  ISETP.GT.AND P1, PT, R29, 0xd, PT ;  /* 0x0000000d1d00780c */ /* 0x000fc40003f24270 */
[-C--:B----4-:R-:W-:Y:S01]  /*e050*/  IADD3 R4, P0, R26, R2.reuse, RZ ;  /* 0x000000021a047210 */ /* 0x090fe20007f1e0ff */
[----:B---3--:R-:W-:Y:S04]  /*e060*/  STL [R1+0x1108], R20 ;  /* 0x0011081401007387 */ /* 0x008fe80000100800 */
[----:B--2---:R0:W-:Y:S04]  /*e070*/  STL [R1+0x1104], R21 ;  /* 0x0011041501007387 */ /* 0x0041e80000100800 */
[----:B0-----:R-:W2:Y:S01]  /*e080*/  LDL.64 R20, [R1+0x1238] ;  /* 0x0012380001147983 */ /* 0x001ea20000100a00 */
[----:B------:R-:W-:Y:S01]  /*e090*/  PRMT R11, RZ, 0x7610, R11 ;  /* 0x00007610ff0b7816 */ /* 0x000fe2000000000b */
[----:B------:R-:W-:Y:S01]  /*e0a0*/  IMAD.X R5, R27, 0x1, R3, P0 ;  /* 0x000000011b057824 */ /* 0x000fe200000e0603 */
[----:B------:R-:W-:Y:S01]  /*e0b0*/  PRMT R7, RZ, 0x7610, R7 ;  /* 0x00007610ff077816 */ /* 0x000fe20000000007 */
[----:B------:R-:W3:Y:S04]  /*e0c0*/  LDL.64 R26, [R1+0x1240] ;  /* 0x00124000011a7983 */ /* 0x000ee80000100a00 */
[----:B------:R0:W4:Y:S02]  /*e0d0*/  @P1 LDG.E.U16 R11, [R4.64] ;  /* 0x00000004040b1981 */ /* 0x000124000c1e1500 */
[----:B0-----:R-:W-:-:S05]  /*e0e0*/  IADD3 R4, P0, R8, R2, RZ ;  /* 0x0000000208047210 */ /* 0x001fca0007f1e0ff */
[----:B------:R-:W-:Y:S01]  /*e0f0*/  IMAD.X R5, R9, 0x1, R3, P0 ;  /* 0x0000000109057824 */ /* 0x000fe200000e0603 */
[----:B------:R-:W-:Y:S01]  /*e100*/  PRMT R6, RZ, 0x7610, R6 ;  /* 0x00007610ff067816 */ /* 0x000fe20000000006 */
[----:B------:R-:W4:Y:S04]  /*e110*/  LDL.64 R8, [R1+0x1248] ;  /* 0x0012480001087983 */ /* 0x000f280000100a00 */
[----:B------:R0:W4:Y:S01]  /*e120*/  @P1 LDG.E.U16 R7, [R4.64] ;  /* 0x0000000404071981 */ /* 0x000122000c1e1500 */
[----:B------:R-:W-:Y:S02]  /*e130*/  ISETP.GT.AND P1, PT, R29, 0xe, PT ;  /* 0x0000000e1d00780c */ /* 0x000fe40003f24270 */
[----:B0-----:R-:W-:-:S05]  /*e140*/  IADD3 R4, P0, R14, R2, RZ ;  /* 0x000000020e047210 */ /* 0x001fca0007f1e0ff */
[----:B------:R-:W-:Y:S01]  /*e150*/  IMAD.X R5, R15, 0x1, R3, P0 ;  /* 0x000000010f057824 */ /* 0x000fe200000e0603 */
[----:B------:R-:W-:Y:S01]  /*e160*/  PRMT R10, RZ, 0x7610, R10 ;  /* 0x00007610ff0a7816 */ /* 0x000fe2000000000a */
[----:B------:R-:W4:Y:S04]  /*e170*/  LDL.LU.64 R14, [R1+0x3b80] ;  /* 0x003b8000010e7983 */ /* 0x000f280000300a00 */
[----:B------:R2:W4:Y:S02]  /*e180*/  @P1 LDG.E.U16 R6, [R4.64] ;  /* 0x0000000404061981 */ /* 0x000524000c1e1500 */
[----:B--2---:R-:W-:-:S05]  /*e190*/  IADD3 R4, P0, R20, R2, RZ ;  /* 0x0000000214047210 */ /* 0x004fca0007f1e0ff */
[----:B------:R-:W-:-:S05]  /*e1a0*/  IMAD.X R5, R21, 0x1, R3, P0 ;  /* 0x0000000115057824 */ /* 0x000fca00000e0603 */
[----:B------:R3:W2:Y:S01]  /*e1b0*/  @P1 LDG.E.U16 R10, [R4.64] ;  /* 0x00000004040a1981 */ /* 0x0006a2000c1e1500 */
[----:B------:R-:W-:Y:S02]  /*e1c0*/  ISETP.GT.AND P1, PT, R29, 0xf, PT ;  /* 0x0000000f1d00780c */ /* 0x000fe40003f24270 */
[----:B------:R-:W-:Y:S02]  /*e1d0*/  PRMT R17, RZ, 0x7610, R17 ;  /* 0x00007610ff117816 */ /* 0x000fe40000000011 */
[----:B---3--:R-:W-:-:S05]  /*e1e0*/  IADD3 R4, P0, R26, R2, RZ ;  /* 0x000000021a047210 */ /* 0x008fca0007f1e0ff */
[----:B------:R-:W-:-:S05]  /*e1f0*/  IMAD.X R5, R27, 0x1, R3, P0 ;  /* 0x000000011b057824 */ /* 0x000fca00000e0603 */
[----:B------:R0:W3:Y:S04]  /*e200*/  @P1 LDG.E.U16 R17, [R4.64] ;  /* 0x0000000404111981 */ /* 0x0000e8000c1e1500 */
[----:B----4-:R-:W-:Y:S04]  /*e210*/  STL [R1+0x1134], R6 ;  /* 0x0011340601007387 */ /* 0x010fe80000100800 */
[----:B------:R1:W-:Y:S04]  /*e220*/  STL [R1+0x1124], R7 ;  /* 0x0011240701007387 */ /* 0x0003e80000100800 */
[----:B-1----:R-:W4:Y:S04]  /*e230*/  LDL.64 R6, [R1+0x1250] ;  /* 0x0012500001067983 */ /* 0x002f280000100a00 */
[----:B------:R-:W3:Y:S01]  /*e240*/  LDL.LU.64 R20, [R1+0x3b78] ;  /* 0x003b780001147983 */ /* 0x000ee20000300a00 */
[----:B0-----:R-:W-:-:S05]  /*e250*/  IADD3 R4, P0, R8, R2, RZ ;  /* 0x0000000208047210 */ /* 0x001fca0007f1e0ff */
[----:B------:R-:W-:Y:S01]  /*e260*/  IMAD.X R5, R9, 0x1, R3, P0 ;  /* 0x0000000109057824 */ /* 0x000fe200000e0603 */
[----:B--2---:R-:W-:Y:S04]  /*e270*/  STL [R1+0x1138], R10 ;  /* 0x0011380a01007387 */ /* 0x004fe80000100800 */
[----:B------:R0:W-:Y:S04]  /*e280*/  STL [R1+0x1120], R11 ;  /* 0x0011200b01007387 */ /* 0x0001e80000100800 */
[----:B0-----:R-:W2:Y:S04]  /*e290*/  LDL.64 R10, [R1+0x1258] ;  /* 0x00125800010a7983 */ /* 0x001ea80000100a00 */
[----:B------:R-:W3:Y:S04]  /*e2a0*/  LDL.LU.64 R26, [R1+0x3b70] ;  /* 0x003b7000011a7983 */ /* 0x000ee80000300a00 */
[----:B------:R-:W3:Y:S01]  /*e2b0*/  LDL.64 R8, [R1+0x1260] ;  /* 0x0012600001087983 */ /* 0x000ee20000100a00 */
[----:B------:R-:W-:-:S06]  /*e2c0*/  PRMT R16, RZ, 0x7610, R16 ;  /* 0x00007610ff107816 */ /* 0x000fcc0000000010 */
[----:B------:R4:W3:Y:S01]  /*e2d0*/  @P1 LDG.E.U16 R16, [R4.64] ;  /* 0x0000000404101981 */ /* 0x0008e2000c1e1500 */
[----:B------:R-:W-:Y:S02]  /*e2e0*/  ISETP.GT.AND P1, PT, R29, 0x10, PT ;  /* 0x000000101d00780c */ /* 0x000fe40003f24270 */
[----:B------:R-:W-:Y:S02]  /*e2f0*/  PRMT R13, RZ, 0x7610, R13 ;  /* 0x00007610ff0d7816 */ /* 0x000fe4000000000d */
[----:B------:R-:W-:Y:S02]  /*e300*/  PRMT R12, RZ, 0x7610, R12 ;  /* 0x00007610ff0c7816 */ /* 0x000fe4000000000c */
[----:B----4-:R-:W-:-:S05]  /*e310*/  IADD3 R4, P0, R6, R2, RZ ;  /* 0x0000000206047210 */ /* 0x010fca0007f1e0ff */
[----:B------:R-:W-:Y:S02]  /*e320*/  IMAD.X R5, R7, 0x1, R3, P0 ;  /* 0x0000000107057824 */ /* 0x000fe400000e0603 */
[----:B------:R-:W4:Y:S04]  /*e330*/  LDL.64 R6, [R1+0x1268] ;  /* 0x0012680001067983 */ /* 0x000f280000100a00 */
[----:B------:R2:W4:Y:S01]  /*e340*/  @P1 LDG.E.U16 R13, [R4.64] ;  /* 0x00000004040d1981 */ /* 0x000522000c1e1500 */
[----:B------:R-:W-:Y:S02]  /*e350*/  PRMT R15, RZ, 0x7610, R15 ;  /* 0x00007610ff0f7816 */ /* 0x000fe4000000000f */
[----:B--2---:R-:W-:-:S05]  /*e360*/  IADD3 R4, P0, R10, R2, RZ ;  /* 0x000000020a047210 */ /* 0x004fca0007f1e0ff */
[----:B------:R-:W-:Y:S02]  /*e370*/  IMAD.X R5, R11, 0x1, R3, P0 ;  /* 0x000000010b057824 */ /* 0x000fe400000e0603 */
[----:B------:R-:W2:Y:S04]  /*e380*/  LDL.64 R10, [R1+0x1270] ;  /* 0x00127000010a7983 */ /* 0x000ea80000100a00 */
[----:B------:R3:W2:Y:S01]  /*e390*/  @P1 LDG.E.U16 R12, [R4.64] ;  /* 0x00000004040c1981 */ /* 0x0006a2000c1e1500 */
[----:B------:R-:W-:Y:S02]  /*e3a0*/  ISETP.GT.AND P1, PT, R29, 0x11, PT ;  /* 0x000000111d00780c */ /* 0x000fe40003f24270 */
[----:B---3--:R-:W-:-:S05]  /*e3b0*/  IADD3 R4, P0, R8, R2, RZ ;  /* 0x0000000208047210 */ /* 0x008fca0007f1e0ff */
[----:B------:R-:W-:-:S06]  /*e3c0*/  IMAD.X R5, R9, 0x1, R3, P0 ;  /* 0x0000000109057824 */ /* 0x000fcc00000e0603 */
[----:B------:R4:W3:Y:S01]  /*e3d0*/  @P1 LDG.E.U16 R15, [R4.64] ;  /* 0x00000004040f1981 */ /* 0x0008e2000c1e1500 */
[----:B------:R-:W-:Y:S02]  /*e3e0*/  PRMT R14, RZ, 0x7610, R14 ;  /* 0x00007610ff0e7816 */ /* 0x000fe4000000000e */
[----:B----4-:R-:W-:-:S05]  /*e3f0*/  IADD3 R4, P0, R6, R2, RZ ;  /* 0x0000000206047210 */ /* 0x010fca0007f1e0ff */
[----:B------:R-:W-:-:S05]  /*e400*/  IMAD.X R5, R7, 0x1, R3, P0 ;  /* 0x0000000107057824 */ /* 0x000fca00000e0603 */
[----:B------:R0:W4:Y:S01]  /*e410*/  @P1 LDG.E.U16 R14, [R4.64] ;  /* 0x00000004040e1981 */ /* 0x000122000c1e1500 */
[----:B------:R-:W-:Y:S02]  /*e420*/  ISETP.GT.AND P1, PT, R29, 0x12, PT ;  /* 0x000000121d00780c */ /* 0x000fe40003f24270 */
[----:B------:R-:W-:Y:S01]  /*e430*/  PRMT R20, RZ, 0x7610, R20 ;  /* 0x00007610ff147816 */ /* 0x000fe20000000014 */
[----:B--2---:R-:W-:Y:S04]  /*e440*/  STL.64 [R1+0x3b38], R12 ;  /* 0x003b380c01007387 */ /* 0x004fe80000100a00 */
[----:B------:R-:W2:Y:S01]  /*e450*/  LDL.64 R8, [R1+0x1278] ;  /* 0x0012780001087983 */ /* 0x000ea20000100a00 */
[----:B0-----:R-:W-:-:S05]  /*e460*/  IADD3 R4, P0, R10, R2, RZ ;  /* 0x000000020a047210 */ /* 0x001fca0007f1e0ff */
[----:B------:R-:W-:-:S05]  /*e470*/  IMAD.X R5, R11, 0x1, R3, P0 ;  /* 0x000000010b057824 */ /* 0x000fca00000e0603 */
[----:B------:R2:W2:Y:S04]  /*e480*/  @P1 LDG.E.U16 R20, [R4.64] ;  /* 0x0000000404141981 */ /* 0x0004a8000c1e1500 */
[----:B---3--:R-:W-:Y:S04]  /*e490*/  STL [R1+0x3ab0], R15 ;  /* 0x003ab00f01007387 */ /* 0x008fe80000100800 */
[----:B------:R-:W3:Y:S01]  /*e4a0*/  LDL.64 R6, [R1+0x1280] ;  /* 0x0012800001067983 */ /* 0x000ee20000100a00 */
[----:B------:R-:W-:Y:S02]  /*e4b0*/  PRMT R21, RZ, 0x7610, R21 ;  /* 0x00007610ff157816 */ /* 0x000fe40000000015 */
[----:B------:R-:W-:Y:S01]  /*e4c0*/  PRMT R26, RZ, 0x7610, R26 ;  /* 0x00007610ff1a7816 */ /* 0x000fe2000000001a */
[----:B----4-:R-:W-:Y:S04]  /*e4d0*/  STL [R1+0x3aac], R14 ;  /* 0x003aac0e01007387 */ /* 0x010fe80000100800 */
[----:B------:R-:W-:Y:S01]  /*e4e0*/  STL [R1+0x1148], R17 ;  /* 0x0011481101007387 */ /* 0x000fe20000100800 */
[----:B--2---:R-:W-:-:S05]  /*e4f0*/  IADD3 R4, P0, R8, R2, RZ ;  /* 0x0000000208047210 */ /* 0x004fca0007f1e0ff */
[----:B------:R-:W-:-:S05]  /*e500*/  IMAD.X R5, R9, 0x1, R3, P0 ;  /* 0x0000000109057824 */ /* 0x000fca00000e0603 */
[----:B------:R3:W2:Y:S01]  /*e510*/  @P1 LDG.E.U16 R21, [R4.64] ;  /* 0x0000000404151981 */ /* 0x0006a2000c1e1500 */
[----:B------:R-:W-:-:S03]  /*e520*/  ISETP.GT.AND P1, PT, R29, 0x13, PT ;  /* 0x000000131d00780c */ /* 0x000fc60003f24270 */
[----:B------:R-:W-:Y:S01]  /*e530*/  STL [R1+0x3a90], R20 ;  /* 0x003a901401007387 */ /* 0x000fe20000100800 */
[----:B---3--:R-:W-:-:S03]  /*e540*/  IADD3 R4, P0, R6, R2, RZ ;  /* 0x0000000206047210 */ /* 0x008fc60007f1e0ff */
[----:B------:R0:W-:Y:S04]  /*e550*/  STL [R1+0x1144], R16 ;  /* 0x0011441001007387 */ /* 0x0001e80000100800 */
[----:B------:R-:W-:Y:S01]  /*e560*/  STL [R1+0x3a94], R20 ;  /* 0x003a941401007387 */ /* 0x000fe20000100800 */
[----:B------:R-:W-:-:S03]  /*e570*/  IMAD.X R5, R7, 0x1, R3, P0 ;  /* 0x0000000107057824 */ /* 0x000fc600000e0603 */
[----:B------:R-:W-:Y:S04]  /*e580*/  STL [R1+0x3a98], R20 ;  /* 0x003a981401007387 */ /* 0x000fe80000100800 */
[----:B------:R-:W-:Y:S04]  /*e590*/  STL [R1+0x3a9c], R20 ;  /* 0x003a9c1401007387 */ /* 0x000fe80000100800 */
[----:B------:R-:W-:Y:S04]  /*e5a0*/  STL [R1+0x3aa0], R20 ;  /* 0x003aa01401007387 */ /* 0x000fe80000100800 */
[----:B------:R-:W-:Y:S04]  /*e5b0*/  STL [R1+0x3aa4], R20 ;  /* 0x003aa41401007387 */ /* 0x000fe80000100800 */
[----:B------:R-:W-:Y:S04]  /*e5c0*/  STL [R1+0x3aa8], R20 ;  /* 0x003aa81401007387 */ /* 0x000fe80000100800 */
[----:B------:R-:W3:Y:S04]  /*e5d0*/  @P1 LDG.E.U16 R26, [R4.64] ;  /* 0x00000004041a1981 */ /* 0x000ee8000c1e1500 */
[----:B------:R-:W4:Y:S04]  /*e5e0*/  LDL.64 R8, [R1+0x1288] ;  /* 0x0012880001087983 */ /* 0x000f280000100a00 */
[----:B--2---:R-:W-:Y:S04]  /*e5f0*/  STL [R1+0x3a8c], R21 ;  /* 0x003a8c1501007387 */ /* 0x004fe80000100800 */
[----:B------:R-:W2:Y:S04]  /*e600*/  LDL.64 R6, [R1+0x1290] ;  /* 0x0012900001067983 */ /* 0x000ea80000100a00 */
[----:B------:R-:W2:Y:S04]  /*e610*/  LDL.64 R10, [R1+0x1298] ;  /* 0x00129800010a7983 */ /* 0x000ea80000100a00 */
[----:B---3--:R-:W-:Y:S04]  /*e620*/  STL [R1+0x3a70], R26 ;  /* 0x003a701a01007387 */ /* 0x008fe80000100800 */
[----:B------:R-:W-:Y:S01]  /*e630*/  STL [R1+0x3a74], R26 ;  /* 0x003a741a01007387 */ /* 0x000fe20000100800 */
[----:B----4-:R-:W-:-:S03]  /*e640*/  IADD3 R4, P0, R8, R2, RZ ;  /* 0x0000000208047210 */ /* 0x010fc60007f1e0ff */
[----:B------:R-:W-:Y:S04]  /*e650*/  STL [R1+0x3a78], R26 ;  /* 0x003a781a01007387 */ /* 0x000fe80000100800 */
[----:B------:R-:W-:Y:S01]  /*e660*/  STL [R1+0x3a7c], R26 ;  /* 0x003a7c1a01007387 */ /* 0x000fe20000100800 */
[----:B------:R-:W-:-:S03]  /*e670*/  IMAD.X R5, R9, 0x1, R3, P0 ;  /* 0x0000000109057824 */ /* 0x000fc600000e0603 */
[----:B------:R-:W-:Y:S04]  /*e680*/  STL [R1+0x3a80], R26 ;  /* 0x003a801a01007387 */ /* 0x000fe80000100800 */
[----:B------:R-:W-:Y:S04]  /*e690*/  STL [R1+0x3a84], R26 ;  /* 0x003a841a01007387 */ /* 0x000fe80000100800 */
[----:B------:R-:W-:Y:S04]  /*e6a0*/  STL [R1+0x3a88], R26 ;  /* 0x003a881a01007387 */ /* 0x000fe80000100800 */
[----:B------:R-:W3:Y:S04]  /*e6b0*/  LDL.64 R8, [R1+0x12a0] ;  /* 0x0012a00001087983 */ /* 0x000ee80000100a00 */
[----:B0-----:R-:W4:Y:S01]  /*e6c0*/  LDL.64 R16, [R1+0x12a8] ;  /* 0x0012a80001107983 */ /* 0x001f220000100a00 */
[----:B------:R-:W-:-:S06]  /*e6d0*/  PRMT R27, RZ, 0x7610, R27 ;  /* 0x00007610ff1b7816 */ /* 0x000fcc000000001b */
[----:B------:R2:W4:Y:S01]  /*e6e0*/  @P1 LDG.E.U16 R27, [R4.64] ;  /* 0x00000004041b1981 */ /* 0x000522000c1e1500 */
[----:B------:R-:W-:Y:S02]  /*e6f0*/  ISETP.GT.AND P1, PT, R29, 0x14, PT ;  /* 0x000000141d00780c */ /* 0x000fe40003f24270 */
[----:B------:R-:W-:Y:S02]  /*e700*/  PRMT R25, RZ, 0x7610, R25 ;  /* 0x00007610ff197816 */ /* 0x000fe40000000019 */
[----:B------:R-:W-:Y:S02]  /*e710*/  PRMT R24, RZ, 0x7610, R24 ;  /* 0x00007610ff187816 */ /* 0x000fe40000000018 */
[----:B------:R-:W-:Y:S02]  /*e720*/  PRMT R13, RZ, 0x7610, R13 ;  /* 0x00007610ff0d7816 */ /* 0x000fe4000000000d */
[----:B------:R-:W-:Y:S02]  /*e730*/  PRMT R12, RZ, 0x7610, R12 ;  /* 0x00007610ff0c7816 */ /* 0x000fe4000000000c */
[----:B--2---:R-:W-:-:S05]  /*e740*/  IADD3 R4, P0, R6, R2, RZ ;  /* 0x0000000206047210 */ /* 0x004fca0007f1e0ff */
[----:B------:R-:W-:-:S05]  /*e750*/  IMAD.X R5, R7, 0x1, R3, P0 ;  /* 0x0000000107057824 */ /* 0x000fca00000e0603 */
[----:B------:R0:W2:Y:S02]  /*e760*/  @P1 LDG.E.U16 R25, [R4.64] ;  /* 0x0000000404191981 */ /* 0x0000a4000c1e1500 */
[----:B0-----:R-:W-:-:S05]  /*e770*/  IADD3 R4, P0, R10, R2, RZ ;  /* 0x000000020a047210 */ /* 0x001fca0007f1e0ff */
[----:B------:R-:W-:-:S05]  /*e780*/  IMAD.X R5, R11, 0x1, R3, P0 ;  /* 0x000000010b057824 */ /* 0x000fca00000e0603 */
[----:B------:R3:W2:Y:S01]  /*e790*/  @P1 LDG.E.U16 R24, [R4.64] ;  /* 0x0000000404181981 */ /* 0x0006a2000c1e1500 */
[----:B------:R-:W-:Y:S02]  /*e7a0*/  ISETP.GT.AND P1, PT, R29, 0x15, PT ;  /* 0x000000151d00780c */ /* 0x000fe40003f24270 */
[----:B---3--:R-:W-:-:S05]  /*e7b0*/  IADD3 R4, P0, R8, R2, RZ ;  /* 0x0000000208047210 */ /* 0x008fca0007f1e0ff */
[----:B------:R-:W-:-:S06]  /*e7c0*/  IMAD.X R5, R9, 0x1, R3, P0 ;  /* 0x0000000109057824 */ /* 0x000fcc00000e0603 */
[----:B------:R4:W3:Y:S02]  /*e7d0*/  @P1 LDG.E.U16 R13, [R4.64] ;  /* 0x00000004040d1981 */ /* 0x0008e4000c1e1500 */
[----:B----4-:R-:W-:-:S05]  /*e7e0*/  IADD3 R4, P0, R16, R2, RZ ;  /* 0x0000000210047210 */ /* 0x010fca0007f1e0ff */
[----:B------:R-:W-:-:S05]  /*e7f0*/  IMAD.X R5, R17, 0x1, R3, P0 ;  /* 0x0000000111057824 */ /* 0x000fca00000e0603 */
[----:B------:R-:W4:Y:S04]  /*e800*/  @P1 LDG.E.U16 R12, [R4.64] ;  /* 0x00000004040c1981 */ /* 0x000f28000c1e1500 */
[----:B------:R-:W-:Y:S04]  /*e810*/  STL [R1+0x3a6c], R27 ;  /* 0x003a6c1b01007387 */ /* 0x000fe80000100800 */
[----:B------:R-:W3:Y:S04]  /*e820*/  LDL.LU.64 R6, [R1+0x3b68] ;  /* 0x003b680001067983 */ /* 0x000ee80000300a00 */
[----:B------:R-:W3:Y:S04]  /*e830*/  LDL.64 R10, [R1+0x12b0] ;  /* 0x0012b000010a7983 */ /* 0x000ee80000100a00 */
[----:B--2---:R-:W-:Y:S04]  /*e840*/  STL [R1+0xac], R24 ;  /* 0x0000ac1801007387 */ /* 0x004fe80000100800 */
[----:B------:R0:W-:Y:S04]  /*e850*/  STL [R1+0xa4], R25 ;  /* 0x0000a41901007387 */ /* 0x0001e80000100800 */
[----:B0-----:R-:W2:Y:S04]  /*e860*/  LDL.64 R24, [R1+0x12b8] ;  /* 0x0012b80001187983 */ /* 0x001ea80000100a00 */
[----:B------:R-:W2:Y:S04]  /*e870*/  LDL.LU.64 R8, [R1+0x3b60] ;  /* 0x003b600001087983 */ /* 0x000ea80000300a00 */
[----:B------:R-:W2:Y:S04]  /*e880*/  LDL.64 R16, [R1+0x12c0] ;  /* 0x0012c00001107983 */ /* 0x000ea80000100a00 */
[----:B----4-:R-:W-:Y:S04]  /*e890*/  STL [R1+0x1100], R12 ;  /* 0x0011000c01007387 */ /* 0x010fe80000100800 */
[----:B---3--:R0:W-:Y:S04]  /*e8a0*/  STL [R1+0x10fc], R13 ;  /* 0x0010fc0d01007387 */ /* 0x0081e80000100800 */
[----:B0-----:R-:W3:Y:S01]  /*e8b0*/  LDL.64 R12, [R1+0x12c8] ;  /* 0x0012c800010c7983 */ /* 0x001ee20000100a00 */
[----:B------:R-:W-:-:S02]  /*e8c0*/  ISETP.GT.AND P1, PT, R29, 0x16, PT ;  /* 0x000000161d00780c */ /* 0x000fc40003f24270 */
[----:B------:R-:W-:Y:S02]  /*e8d0*/  IADD3 R4, P0, R10, R2, RZ ;  /* 0x000000020a047210 */ /* 0x000fe40007f1e0ff */
[----:B------:R-:W-:-:S03]  /*e8e0*/  PRMT R23, RZ, 0x7610, R23 ;  /* 0x00007610ff177816 */ /* 0x000fc60000000017 */
[----:B------:R-:W-:Y:S01]  /*e8f0*/  IMAD.X R5, R11, 0x1, R3, P0 ;  /* 0x000000010b057824 */ /* 0x000fe200000e0603 */
[----:B------:R-:W-:Y:S01]  /*e900*/  PRMT R22, RZ, 0x7610, R22 ;  /* 0x00007610ff167816 */ /* 0x000fe20000000016 */
[----:B------:R-:W4:Y:S04]  /*e910*/  LDL.LU.64 R10, [R1+0x3b58] ;  /* 0x003b5800010a7983 */ /* 0x000f280000300a00 */
[----:B------:R2:W4:Y:S01]  /*e920*/  @P1 LDG.E.U16 R23, [R4.64] ;  /* 0x0000000404171981 */ /* 0x000522000c1e1500 */
[----:B------:R-:W-:Y:S02]  /*e930*/  PRMT R19, RZ, 0x7610, R19 ;  /* 0x00007610ff137816 */ /* 0x000fe40000000013 */
[----:B------:R-:W-:Y:S02]  /*e940*/  PRMT R18, RZ, 0x7610, R18 ;  /* 0x00007610ff127816 */ /* 0x000fe40000000012 */
[----:B--2---:R-:W-:-:S05]  /*e950*/  IADD3 R4, P0, R24, R2, RZ ;  /* 0x0000000218047210 */ /* 0x004fca0007f1e0ff */
[----:B------:R-:W-:Y:S02]  /*e960*/  IMAD.X R5, R25, 0x1, R3, P0 ;  /* 0x0000000119057824 */ /* 0x000fe400000e0603 */
[----:B------:R-:W2:Y:S04]  /*e970*/  LDL.64 R24, [R1+0x12d0] ;  /* 0x0012d00001187983 */ /* 0x000ea80000100a00 */
[----:B------:R0:W2:Y:S01]  /*e980*/  @P1 LDG.E.U16 R22, [R4.64] ;  /* 0x0000000404161981 */ /* 0x0000a2000c1e1500 */
[----:B------:R-:W-:Y:S02]  /*e990*/  ISETP.GT.AND P1, PT, R29, 0x17, PT ;  /* 0x000000171d00780c */ /* 0x000fe40003f24270 */
[----:B0-----:R-:W-:-:S05]  /*e9a0*/  IADD3 R4, P0, R16, R2, RZ ;  /* 0x0000000210047210 */ /* 0x001fca0007f1e0ff */
[----:B------:R-:W-:-:S06]  /*e9b0*/  IMAD.X R5, R17, 0x1, R3, P0 ;  /* 0x0000000111057824 */ /* 0x000fcc00000e0603 */
[----:B------:R3:W4:Y:S02]  /*e9c0*/  @P1 LDG.E.U16 R19, [R4.64] ;  /* 0x0000000404131981 */ /* 0x000724000c1e1500 */
[----:B---3--:R-:W-:-:S05]  /*e9d0*/  IADD3 R4, P0, R12, R2, RZ ;  /* 0x000000020c047210 */ /* 0x008fca0007f1e0ff */
[----:B------:R-:W-:-:S05]  /*e9e0*/  IMAD.X R5, R13, 0x1, R3, P0 ;  /* 0x000000010d057824 */ /* 0x000fca00000e0603 */
[----:B------:R-:W3:Y:S04]  /*e9f0*/  @P1 LDG.E.U16 R18, [R4.64] ;  /* 0x0000000404121981 */ /* 0x000ee8000c1e1500 */
[----:B--2---:R-:W-:Y:S04]  /*ea00*/  STL [R1+0x1114], R22 ;  /* 0x0011141601007387 */ /* 0x004fe80000100800 */
[----:B----4-:R0:W-:Y:S04]  /*ea10*/  STL [R1+0x1110], R23 ;  /* 0x0011101701007387 */ /* 0x0101e80000100800 */
[----:B0-----:R-:W2:Y:S04]  /*ea20*/  LDL.64 R22, [R1+0x12d8] ;  /* 0x0012d80001167983 */ /* 0x001ea80000100a00 */
[----:B------:R-:W4:Y:S04]  /*ea30*/  LDL.LU.64 R16, [R1+0x3b50] ;  /* 0x003b500001107983 */ /* 0x000f280000300a00 */
[----:B------:R-:W4:Y:S04]  /*ea40*/  LDL.64 R12, [R1+0x12e0] ;  /* 0x0012e000010c7983 */ /* 0x000f280000100a00 */
[----:B---3--:R-:W-:Y:S04]  /*ea50*/  STL [R1+0x1118], R18 ;  /* 0x0011181201007387 */ /* 0x008fe80000100800 */
[----:B------:R0:W-:Y:S04]  /*ea60*/  STL [R1+0x111c], R19 ;  /* 0x00111c1301007387 */ /* 0x0001e80000100800 */
[----:B0-----:R-:W3:Y:S01]  /*ea70*/  LDL.64 R18, [R1+0x12e8] ;  /* 0x0012e80001127983 */ /* 0x001ee20000100a00 */
[----:B------:R-:W-:-:S02]  /*ea80*/  ISETP.GT.AND P1, PT, R29, 0x18, PT ;  /* 0x000000181d00780c */ /* 0x000fc40003f24270 */
[----:B------:R-:W-:Y:S02]  /*ea90*/  IADD3 R4, P0, R24, R2, RZ ;  /* 0x0000000218047210 */ /* 0x000fe40007f1e0ff */
[----:B------:R-:W-:-:S03]  /*eaa0*/  PRMT R7, RZ, 0x7610, R7 ;  /* 0x00007610ff077816 */ /* 0x000fc60000000007 */
[----:B------:R-:W-:Y:S02]  /*eab0*/  IMAD.X R5, R25, 0x1, R3, P0 ;  /* 0x0000000119057824 */ /* 0x000fe400000e0603 */
[----:B------:R-:W3:Y:S04]  /*eac0*/  LDL.64 R24, [R1+0x12f0] ;  /* 0x0012f00001187983 */ /* 0x000ee80000100a00 */
[----:B------:R2:W3:Y:S01]  /*ead0*/  @P1 LDG.E.U16 R7, [R4.64] ;  /* 0x0000000404071981 */ /* 0x0004e2000c1e1500 */
[----:B------:R-:W-:Y:S02]  /*eae0*/  PRMT R6, RZ, 0x7610, R6 ;  /* 0x00007610ff067816 */ /* 0x000fe40000000006 */
[----:B------:R-:W-:Y:S02]  /*eaf0*/  PRMT R9, RZ, 0x7610, R9 ;  /* 0x00007610ff097816 */ /* 0x000fe40000000009 */
[----:B--2---:R-:W-:-:S05]  /*eb00*/  IADD3 R4, P0, R22, R2, RZ ;  /* 0x0000000216047210 */ /* 0x004fca0007f1e0ff */
[----:B------:R-:W-:Y:S02]  /*eb10*/  IMAD.X R5, R23, 0x1, R3, P0 ;  /* 0x0000000117057824 */ /* 0x000fe400000e0603 */
[----:B------:R-:W2:Y:S04]  /*eb20*/  LDL.64 R22, [R1+0x12f8] ;  /* 0x0012f80001167983 */ /* 0x000ea80000100a00 */
[----:B------:R4:W2:Y:S01]  /*eb30*/  @P1 LDG.E.U16 R6, [R4.64] ;  /* 0x0000000404061981 */ /* 0x0008a2000c1e1500 */
[----:B------:R-:W-:Y:S02]  /*eb40*/  ISETP.GT.AND P1, PT, R29, 0x19, PT ;  /* 0x000000191d00780c */ /* 0x000fe40003f24270 */
[----:B----4-:R-:W-:-:S05]  /*eb50*/  IADD3 R4, P0, R12, R2, RZ ;  /* 0x000000020c047210 */ /* 0x010fca0007f1e0ff */
[----:B------:R-:W-:Y:S02]  /*eb60*/  IMAD.X R5, R13, 0x1, R3, P0 ;  /* 0x000000010d057824 */ /* 0x000fe400000e0603 */
[----:B------:R-:W4:Y:S04]  /*eb70*/  LDL.64 R12, [R1+0x1300] ;  /* 0x00130000010c7983 */ /* 0x000f280000100a00 */
[----:B------:R3:W4:Y:S02]  /*eb80*/  @P1 LDG.E.U16 R9, [R4.64] ;  /* 0x0000000404091981 */ /* 0x000724000c1e1500 */
[----:B---3--:R-:W-:-:S05]  /*eb90*/  IADD3 R4, P0, R18, R2, RZ ;  /* 0x0000000212047210 */ /* 0x008fca0007f1e0ff */
[----:B------:R-:W-:Y:S02]  /*eba0*/  IMAD.X R5, R19, 0x1, R3, P0 ;  /* 0x0000000113057824 */ /* 0x000fe400000e0603 */
[----:B------:R-:W3:Y:S01]  /*ebb0*/  LDL.64 R18, [R1+0x1308] ;  /* 0x0013080001127983 */ /* 0x000ee20000100a00 */
[----:B------:R-:W-:-:S06]  /*ebc0*/  PRMT R8, RZ, 0x7610, R8 ;  /* 0x00007610ff087816 */ /* 0x000fcc0000000008 */
[----:B------:R0:W3:Y:S01]  /*ebd0*/  @P1 LDG.E.U16 R8, [R4.64] ;  /* 0x0000000404081981 */ /* 0x0000e2000c1e1500 */
[----:B------:R-:W-:Y:S02]  /*ebe0*/  ISETP.GT.AND P1, PT, R29, 0x1a, PT ;  /* 0x0000001a1d00780c */ /* 0x000fe40003f24270 */
[----:B------:R-:W-:Y:S02]  /*ebf0*/  PRMT R11, RZ, 0x7610, R11 ;  /* 0x00007610ff0b7816 */ /* 0x000fe4000000000b */
[----:B0-----:R-:W-:-:S05]  /*ec00*/  IADD3 R4, P0, R24, R2, RZ ;  /* 0x0000000218047210 */ /* 0x001fca0007f1e0ff */
[----:B------:R-:W-:-:S05]  /*ec10*/  IMAD.X R5, R25, 0x1, R3, P0 ;  /* 0x0000000119057824 */ /* 0x000fca00000e0603 */
[----:B------:R2:W3:Y:S01]  /*ec20*/  @P1 LDG.E.U16 R11, [R4.64] ;  /* 0x00000004040b1981 */ /* 0x0004e2000c1e1500 */
[----:B------:R-:W-:Y:S02]  /*ec30*/  PRMT R10, RZ, 0x7610, R10 ;  /* 0x00007610ff0a7816 */ /* 0x000fe4000000000a */
        /* <DEDUP_REMOVED lines=12> */
[----:B------:R-:W-:-:S05]  /*ed00*/  IMAD.X R5, R19, 0x1, R3, P0 ;  /* 0x0000000113057824 */ /* 0x000fca00000e0603 */
[----:B------:R2:W3:Y:S02]  /*ed10*/  @P1 LDG.E.U16 R17, [R4.64] ;  /* 0x0000000404111981 */ /* 0x0004e4000c1e1500 */
[----:B--2---:R-:W-:-:S05]  /*ed20*/  IADD3 R4, P0, R22, R2, RZ ;  /* 0x0000000216047210 */ /* 0x004fca0007f1e0ff */
[----:B------:R-:W-:Y:S01]  /*ed30*/  IMAD.X R5, R23, 0x1, R3, P0 ;  /* 0x0000000117057824 */ /* 0x000fe200000e0603 */
[----:B----4-:R-:W-:Y:S04]  /*ed40*/  STL [R1+0x3a68], R16 ;  /* 0x003a681001007387 */ /* 0x010fe80000100800 */
[----:B------:R-:W2:Y:S04]  /*ed50*/  LDL.64 R18, [R1+0x1320] ;  /* 0x0013200001127983 */ /* 0x000ea80000100a00 */
[----:B------:R-:W4:Y:S04]  /*ed60*/  LDL.64 R24, [R1+0x1328] ;  /* 0x0013280001187983 */ /* 0x000f280000100a00 */
[----:B---3--:R-:W-:Y:S04]  /*ed70*/  STL [R1+0x3a64], R17 ;  /* 0x003a641101007387 */ /* 0x008fe80000100800 */
[----:B------:R-:W3:Y:S01]  /*ed80*/  LDL.LU.64 R22, [R1+0x3b48] ;  /* 0x003b480001167983 */ /* 0x000ee20000300a00 */
[----:B------:R-:W-:-:S02]  /*ed90*/  ISETP.GT.AND P1, PT, R29, 0x1c, PT ;  /* 0x0000001c1d00780c */ /* 0x000fc40003f24270 */
[----:B---3--:R-:W-:-:S11]  /*eda0*/  PRMT R23, RZ, 0x7610, R23 ;  /* 0x00007610ff177816 */ /* 0x008fd60000000017 */
[----:B------:R0:W3:Y:S01]  /*edb0*/  @P1 LDG.E.U16 R23, [R4.64] ;  /* 0x0000000404171981 */ /* 0x0000e2000c1e1500 */
[----:B------:R-:W-:Y:S02]  /*edc0*/  PRMT R22, RZ, 0x7610, R22 ;  /* 0x00007610ff167816 */ /* 0x000fe40000000016 */
[----:B0-----:R-:W-:-:S05]  /*edd0*/  IADD3 R4, P0, R12, R2, RZ ;  /* 0x000000020c047210 */ /* 0x001fca0007f1e0ff */
[--C-:B------:R-:W-:Y:S02]  /*ede0*/  IMAD.X R5, R13, 0x1, R3.reuse, P0 ;  /* 0x000000010d057824 */ /* 0x100fe400000e0603 */
[----:B------:R-:W3:Y:S04]  /*edf0*/  LDL.64 R12, [R1+0x1330] ;  /* 0x00133000010c7983 */ /* 0x000ee80000100a00 */
[----:B------:R2:W3:Y:S02]  /*ee00*/  @P1 LDG.E.U16 R22, [R4.64] ;  /* 0x0000000404161981 */ /* 0x0004e4000c1e1500 */
[----:B--2---:R-:W-:Y:S02]  /*ee10*/  IADD3 R4, P0, R18, R2, RZ ;  /* 0x0000000212047210 */ /* 0x004fe40007f1e0ff */
[----:B---3--:R-:W-:Y:S04]  /*ee20*/  STL [R1+0x70], R22 ;  /* 0x0000701601007387 */ /* 0x008fe80000100800 */
[----:B------:R0:W-:Y:S04]  /*ee30*/  STL [R1+0x6c], R23 ;  /* 0x00006c1701007387 */ /* 0x0001e80000100800 */
[----:B0-----:R-:W2:Y:S04]  /*ee40*/  LDL.64 R22, [R1+0x1338] ;  /* 0x0013380001167983 */ /* 0x001ea80000100a00 */
[----:B------:R-:W3:Y:S01]  /*ee50*/  LDL.LU R18, [R1+0x3b44] ;  /* 0x003b440001127983 */ /* 0x000ee20000300800 */
[----:B------:R-:W-:Y:S01]  /*ee60*/  ISETP.GT.AND P1, PT, R29, 0x1d, PT ;  /* 0x0000001d1d00780c */ /* 0x000fe20003f24270 */
[----:B------:R-:W-:Y:S01]  /*ee70*/  IMAD.X R5, R19, 0x1, R3, P0 ;  /* 0x0000000113057824 */ /* 0x000fe200000e0603 */
[----:B------:R-:W-:-:S02]  /*ee80*/  PRMT R28, RZ, 0x7610, R28 ;  /* 0x00007610ff1c7816 */ /* 0x000fc4000000001c */
[----:B---3--:R-:W-:-:S09]  /*ee90*/  PRMT R18, RZ, 0x7610, R18 ;  /* 0x00007610ff127816 */ /* 0x008fd20000000012 */
[----:B------:R4:W3:Y:S02]  /*eea0*/  @P1 LDG.E.U16 R18, [R4.64] ;  /* 0x0000000404121981 */ /* 0x0008e4000c1e1500 */
[----:B----4-:R-:W-:-:S05]  /*eeb0*/  IADD3 R4, P0, R24, R2, RZ ;  /* 0x0000000218047210 */ /* 0x010fca0007f1e0ff */
[----:B------:R-:W-:-:S05]  /*eec0*/  IMAD.X R5, R25, 0x1, R3, P0 ;  /* 0x0000000119057824 */ /* 0x000fca00000e0603 */
[----:B------:R-:W4:Y:S04]  /*eed0*/  @P1 LDG.E.U16 R28, [R4.64] ;  /* 0x00000004041c1981 */ /* 0x000f28000c1e1500 */
[----:B---3--:R0:W-:Y:S04]  /*eee0*/  STL [R1+0x90], R18 ;  /* 0x0000901201007387 */ /* 0x0081e80000100800 */
[----:B------:R-:W3:Y:S04]  /*eef0*/  LDL.64 R24, [R1+0x1348] ;  /* 0x0013480001187983 */ /* 0x000ee80000100a00 */
[----:B0-----:R-:W2:Y:S04]  /*ef00*/  LDL.64 R18, [R1+0x1340] ;  /* 0x0013400001127983 */ /* 0x001ea80000100a00 */
[----:B----4-:R0:W-:Y:S04]  /*ef10*/  STL [R1+0x98], R28 ;  /* 0x0000981c01007387 */ /* 0x0101e80000100800 */
[----:B0-----:R-:W4:Y:S01]  /*ef20*/  LDL.LU R28, [R1+0x3b40] ;  /* 0x003b4000011c7983 */ /* 0x001f220000300800 */
[----:B------:R-:W-:-:S02]  /*ef30*/  ISETP.GT.AND P1, PT, R29, 0x1e, PT ;  /* 0x0000001e1d00780c */ /* 0x000fc40003f24270 */
[----:B------:R-:W-:-:S05]  /*ef40*/  IADD3 R4, P0, R12, R2, RZ ;  /* 0x000000020c047210 */ /* 0x000fca0007f1e0ff */
[----:B------:R-:W-:Y:S02]  /*ef50*/  IMAD.X R5, R13, 0x1, R3, P0 ;  /* 0x000000010d057824 */ /* 0x000fe400000e0603 */
[----:B------:R-:W2:Y:S01]  /*ef60*/  LDL.LU.64 R12, [R1+0x3b38] ;  /* 0x003b3800010c7983 */ /* 0x000ea20000300a00 */
[----:B----4-:R-:W-:-:S06]  /*ef70*/  PRMT R28, RZ, 0x7610, R28 ;  /* 0x00007610ff1c7816 */ /* 0x010fcc000000001c */
[----:B------:R-:W4:Y:S04]  /*ef80*/  @P1 LDG.E.U16 R28, [R4.64] ;  /* 0x00000004041c1981 */ /* 0x000f28000c1e1500 */
[----:B----4-:R0:W-:Y:S04]  /*ef90*/  STL [R1+0x10f4], R28 ;  /* 0x0010f41c01007387 */ /* 0x0101e80000100800 */
[----:B0-----:R-:W4:Y:S01]  /*efa0*/  LDL.LU R28, [R1+0x3b30] ;  /* 0x003b3000011c7983 */ /* 0x001f220000300800 */
[----:B--2---:R-:W-:-:S05]  /*efb0*/  IADD3 R4, P0, R22, R2, RZ ;  /* 0x0000000216047210 */ /* 0x004fca0007f1e0ff */
[----:B------:R-:W-:Y:S02]  /*efc0*/  IMAD.X R5, R23, 0x1, R3, P0 ;  /* 0x0000000117057824 */ /* 0x000fe400000e0603 */
[----:B------:R-:W2:Y:S01]  /*efd0*/  LDL.LU.64 R22, [R1+0x3b28] ;  /* 0x003b280001167983 */ /* 0x000ea20000300a00 */
[----:B----4-:R-:W-:-:S06]  /*efe0*/  PRMT R28, RZ, 0x7610, R28 ;  /* 0x00007610ff1c7816 */ /* 0x010fcc000000001c */
[----:B------:R-:W4:Y:S01]  /*eff0*/  @P1 LDG.E.U16 R28, [R4.64] ;  /* 0x00000004041c1981 */ /* 0x000f22000c1e1500 */
[----:B------:R-:W-:-:S03]  /*f000*/  ISETP.GT.AND P1, PT, R29, 0x1f, PT ;  /* 0x0000001f1d00780c */ /* 0x000fc60003f24270 */
[----:B----4-:R0:W-:Y:S04]  /*f010*/  STL [R1+0x10f8], R28 ;  /* 0x0010f81c01007387 */ /* 0x0101e80000100800 */
[----:B0-----:R-:W4:Y:S01]  /*f020*/  LDL.LU R28, [R1+0x3b20] ;  /* 0x003b2000011c7983 */ /* 0x001f220000300800 */
[----:B------:R-:W-:-:S05]  /*f030*/  IADD3 R4, P0, R18, R2, RZ ;  /* 0x0000000212047210 */ /* 0x000fca0007f1e0ff */
[----:B------:R-:W-:Y:S01]  /*f040*/  IMAD.X R5, R19, 0x1, R3, P0 ;  /* 0x0000000113057824 */ /* 0x000fe200000e0603 */
[----:B------:R-:W-:Y:S01]  /*f050*/  PRMT R0, RZ, 0x7610, R0 ;  /* 0x00007610ff007816 */ /* 0x000fe20000000000 */
[----:B------:R-:W2:Y:S01]  /*f060*/  LDL.LU.64 R18, [R1+0x3b18] ;  /* 0x003b180001127983 */ /* 0x000ea20000300a00 */
[----:B----4-:R-:W-:-:S06]  /*f070*/  PRMT R28, RZ, 0x7610, R28 ;  /* 0x00007610ff1c7816 */ /* 0x010fcc000000001c */
[----:B------:R3:W4:Y:S02]  /*f080*/  @P1 LDG.E.U16 R28, [R4.64] ;  /* 0x00000004041c1981 */ /* 0x000724000c1e1500 */
[----:B---3--:R-:W-:-:S05]  /*f090*/  IADD3 R4, P0, R24, R2, RZ ;  /* 0x0000000218047210 */ /* 0x008fca0007f1e0ff */
[----:B------:R-:W-:-:S05]  /*f0a0*/  IMAD.X R5, R25, 0x1, R3, P0 ;  /* 0x0000000119057824 */ /* 0x000fca00000e0603 */
[----:B------:R0:W3:Y:S04]  /*f0b0*/  @P1 LDG.E.U16 R0, [R4.64] ;  /* 0x0000000404001981 */ /* 0x0000e8000c1e1500 */
[----:B0-----:R-:W0:Y:S02]  /*f0c0*/  S2R R5, SR_TID.X ;  /* 0x0000000000057919 */ /* 0x001e240000002100 */
[----:B0-----:R-:W-:Y:S02]  /*f0d0*/  LOP3.LUT R4, R5, 0x1f, RZ, 0xc0, !PT ;  /* 0x0000001f05047812 */ /* 0x001fe400078ec0ff */
[----:B----4-:R0:W-:Y:S04]  /*f0e0*/  STL [R1+0x10f0], R28 ;  /* 0x0010f01c01007387 */ /* 0x0101e80000100800 */
[----:B0-----:R-:W4:Y:S04]  /*f0f0*/  LDL.LU R28, [R1+0x3b10] ;  /* 0x003b1000011c7983 */ /* 0x001f280000300800 */
[----:B------:R-:W2:Y:S04]  /*f100*/  LDL.LU.64 R24, [R1+0x3b08] ;  /* 0x003b080001187983 */ /* 0x000ea80000300a00 */
[----:B------:R0:W-:Y:S04]  /*f110*/  STL [R1+0x1578], R2 ;  /* 0x0015780201007387 */ /* 0x0001e80000100800 */
[----:B0-----:R-:W2:Y:S04]  /*f120*/  LDL.LU R2, [R1+0x14cc] ;  /* 0x0014cc0001027983 */ /* 0x001ea80000300800 */
[----:B------:R0:W-:Y:S04]  /*f130*/  STL [R1+0x1574], R3 ;  /* 0x0015740301007387 */ /* 0x0001e80000100800 */
[----:B0-----:R-:W2:Y:S04]  /*f140*/  LDL.LU R3, [R1+0x1550] ;  /* 0x0015500001037983 */ /* 0x001ea80000300800 */
[----:B---3--:R0:W-:Y:S04]  /*f150*/  STL [R1+0x10dc], R0 ;  /* 0x0010dc0001007387 */ /* 0x0081e80000100800 */
[----:B0-----:R-:W3:Y:S04]  /*f160*/  LDL.LU R0, [R1+0x3b04] ;  /* 0x003b040001007983 */ /* 0x001ee80000300800 */
[----:B------:R-:W4:Y:S01]  /*f170*/  LDL R5, [R1+0x14d0] ;  /* 0x0014d00001057983 */ /* 0x000f220000100800 */
[----:B------:R-:W-:-:S03]  /*f180*/  ISETP.GE.AND P0, PT, R4, R29, PT ;  /* 0x0000001d0400720c */ /* 0x000fc60003f06270 */
[----:B------:R0:W-:Y:S04]  /*f190*/  STL [R1+0x157c], R29 ;  /* 0x00157c1d01007387 */ /* 0x0001e80000100800 */
[----:B0-----:R-:W3:Y:S04]  /*f1a0*/  LDL.LU R29, [R1+0x154c] ;  /* 0x00154c00011d7983 */ /* 0x001ee80000300800 */
[----:B------:R-:W-:Y:S01]  /*f1b0*/  BAR.SYNC.DEFER_BLOCKING 0x0 ;  /* 0x0000000000007b1d */ /* 0x000fe20000010000 */
[----:B----4-:R-:W-:-:S05]  /*f1c0*/  IADD3 R4, P1, R5, R28, RZ ;  /* 0x0000001c05047210 */ /* 0x010fca0007f3e0ff */
[----:B------:R-:W3:Y:S01]  /*f1d0*/  LDL R5, [R1+0x13d0] ;  /* 0x0013d00001057983 */ /* 0x000ee20000100800 */
[----:B--2---:R-:W-:Y:S01]  /*f1e0*/  PRMT R25, RZ, 0x7610, R25 ;  /* 0x00007610ff197816 */ /* 0x004fe20000000019 */
[----:B---3--:R-:W-:-:S05]  /*f1f0*/  IMAD.X R5, R5, 0x1, R0, P1 ;  /* 0x0000000105057824 */ /* 0x008fca00008e0600 */
[----:B------:R-:W2:Y:S04]  /*f200*/  @!P0 LDG.E.U16 R25, [R4.64] ;  /* 0x0000000404198981 */ /* 0x000ea8000c1e1500 */
[----:B--2---:R0:W-:Y:S04]  /*f210*/  STL [R1+0xbc], R25 ;  /* 0x0000bc1901007387 */ /* 0x0041e80000100800 */
[----:B0-----:R-:W2:Y:S01]  /*f220*/  LDL.LU R25, [R1+0x3b00] ;  /* 0x003b000001197983 */ /* 0x001ea20000300800 */
[----:B------:R-:W-:-:S05]  /*f230*/  IADD3 R4, P1, R3, R28, RZ ;  /* 0x0000001c03047210 */ /* 0x000fca0007f3e0ff */
[----:B------:R-:W-:Y:S01]  /*f240*/  IMAD.X R5, R2, 0x1, R0, P1 ;  /* 0x0000000102057824 */ /* 0x000fe200008e0600 */
[----:B--2---:R-:W-:-:S06]  /*f250*/  PRMT R25, RZ, 0x7610, R25 ;  /* 0x00007610ff197816 */ /* 0x004fcc0000000019 */
[----:B------:R-:W2:Y:S04]  /*f260*/  @!P0 LDG.E.U16 R25, [R4.64] ;  /* 0x0000000404198981 */ /* 0x000ea8000c1e1500 */
[----:B------:R0:W-:Y:S04]  /*f270*/  STL [R1+0x1580], R3 ;  /* 0x0015800301007387 */ /* 0x0001e80000100800 */
[----:B0-----:R-:W3:Y:S04]  /*f280*/  LDL.LU R3, [R1+0x14c8] ;  /* 0x0014c80001037983 */ /* 0x001ee80000300800 */
[----:B------:R0:W-:Y:S04]  /*f290*/  STL [R1+0x1584], R2 ;  /* 0x0015840201007387 */ /* 0x0001e80000100800 */
[----:B0-----:R-:W4:Y:S04]  /*f2a0*/  LDL.LU R2, [R1+0x14c4] ;  /* 0x0014c40001027983 */ /* 0x001f280000300800 */
[----:B--2---:R0:W-:Y:S04]  /*f2b0*/  STL [R1+0xb8], R25 ;  /* 0x0000b81901007387 */ /* 0x0041e80000100800 */
[----:B0-----:R-:W2:Y:S01]  /*f2c0*/  LDL.LU R25, [R1+0x3afc] ;  /* 0x003afc0001197983 */ /* 0x001ea20000300800 */
[----:B------:R-:W-:-:S05]  /*f2d0*/  IADD3 R4, P1, R29, R28, RZ ;  /* 0x0000001c1d047210 */ /* 0x000fca0007f3e0ff */
[----:B---3--:R-:W-:Y:S01]  /*f2e0*/  IMAD.X R5, R3, 0x1, R0, P1 ;  /* 0x0000000103057824 */ /* 0x008fe200008e0600 */
[----:B--2---:R-:W-:-:S06]  /*f2f0*/  PRMT R25, RZ, 0x7610, R25 ;  /* 0x00007610ff197816 */ /* 0x004fcc0000000019 */
[----:B------:R-:W2:Y:S04]  /*f300*/  @!P0 LDG.E.U16 R25, [R4.64] ;  /* 0x0000000404198981 */ /* 0x000ea8000c1e1500 */
[----:B------:R0:W-:Y:S04]  /*f310*/  STL [R1+0x1588], R29 ;  /* 0x0015881d01007387 */ /* 0x0001e80000100800 */
[----:B0-----:R-:W3:Y:S04]  /*f320*/  LDL.LU R29, [R1+0x1548] ;  /* 0x00154800011d7983 */ /* 0x001ee80000300800 */
[----:B------:R0:W-:Y:S04]  /*f330*/  STL [R1+0x158c], R3 ;  /* 0x00158c0301007387 */ /* 0x0001e80000100800 */
[----:B0-----:R-:W3:Y:S04]  /*f340*/  LDL.LU R3, [R1+0x14c0] ;  /* 0x0014c00001037983 */ /* 0x001ee80000300800 */
[----:B--2---:R0:W-:Y:S04]  /*f350*/  STL [R1+0xb4], R25 ;  /* 0x0000b41901007387 */ /* 0x0041e80000100800 */
[----:B0-----:R-:W2:Y:S04]  /*f360*/  LDL.LU R25, [R1+0x3af8] ;  /* 0x003af80001197983 */ /* 0x001ea80000300800 */
[----:B------:R-:W3:Y:S01]  /*f370*/  LDL R5, [R1+0x13cc] ;  /* 0x0013cc0001057983 */ /* 0x000ee20000100800 */
[----:B----4-:R-:W-:-:S02]  /*f380*/  IADD3 R4, P1, R2, R28, RZ ;  /* 0x0000001c02047210 */ /* 0x010fc40007f3e0ff */
[----:B--2---:R-:W-:-:S03]  /*f390*/  PRMT R25, RZ, 0x7610, R25 ;  /* 0x00007610ff197816 */ /* 0x004fc60000000019 */
[----:B---3--:R-:W-:-:S05]  /*f3a0*/  IMAD.X R5, R5, 0x1, R0, P1 ;  /* 0x0000000105057824 */ /* 0x008fca00008e0600 */
[----:B------:R-:W2:Y:S04]  /*f3b0*/  @!P0 LDG.E.U16 R25, [R4.64] ;  /* 0x0000000404198981 */ /* 0x000ea8000c1e1500 */
[----:B------:R0:W-:Y:S04]  /*f3c0*/  STL [R1+0x1590], R2 ;  /* 0x0015900201007387 */ /* 0x0001e80000100800 */
[----:B0-----:R-:W3:Y:S04]  /*f3d0*/  LDL.LU R2, [R1+0x14bc] ;  /* 0x0014bc0001027983 */ /* 0x001ee80000300800 */
[----:B--2---:R0:W-:Y:S04]  /*f3e0*/  STL [R1+0xb0], R25 ;  /* 0x0000b01901007387 */ /* 0x0041e80000100800 */
[----:B0-----:R-:W2:Y:S01]  /*f3f0*/  LDL.LU R25, [R1+0x3af4] ;  /* 0x003af40001197983 */ /* 0x001ea20000300800 */
[----:B------:R-:W-:-:S05]  /*f400*/  IADD3 R4, P1, R29, R28, RZ ;  /* 0x0000001c1d047210 */ /* 0x000fca0007f3e0ff */
[----:B------:R-:W-:Y:S01]  /*f410*/  IMAD.X R5, R3, 0x1, R0, P1 ;  /* 0x0000000103057824 */ /* 0x000fe200008e0600 */
[----:B--2---:R-:W-:-:S06]  /*f420*/  PRMT R25, RZ, 0x7610, R25 ;  /* 0x00007610ff197816 */ /* 0x004fcc0000000019 */
[----:B------:R-:W2:Y:S04]  /*f430*/  @!P0 LDG.E.U16 R25, [R4.64] ;  /* 0x0000000404198981 */ /* 0x000ea8000c1e1500 */
[----:B------:R0:W-:Y:S04]  /*f440*/  STL [R1+0x1594], R29 ;  /* 0x0015941d01007387 */ /* 0x0001e80000100800 */
[----:B0-----:R-:W4:Y:S04]  /*f450*/  LDL.LU R29, [R1+0x1544] ;  /* 0x00154400011d7983 */ /* 0x001f280000300800 */
[----:B------:R0:W-:Y:S04]  /*f460*/  STL [R1+0x1598], R3 ;  /* 0x0015980301007387 */ /* 0x0001e80000100800 */
[----:B0-----:R-:W4:Y:S04]  /*f470*/  LDL.LU R3, [R1+0x14b8] ;  /* 0x0014b80001037983 */ /* 0x001f280000300800 */
[----:B--2---:R0:W-:Y:S04]  /*f480*/  STL [R1+0xa8], R25 ;  /* 0x0000a81901007387 */ /* 0x0041e80000100800 */
[----:B0-----:R-:W2:Y:S04]  /*f490*/  LDL.LU R25, [R1+0x3af0] ;  /* 0x003af00001197983 */ /* 0x001ea80000300800 */
[----:B------:R-:W4:Y:S01]  /*f4a0*/  LDL R5, [R1+0x13c8] ;  /* 0x0013c80001057983 */ /* 0x000f220000100800 */
[----:B---3--:R-:W-:-:S02]  /*f4b0*/  IADD3 R4, P1, R2, R28, RZ ;  /* 0x0000001c02047210 */ /* 0x008fc40007f3e0ff */
[----:B--2---:R-:W-:-:S03]  /*f4c0*/  PRMT R25, RZ, 0x7610, R25 ;  /* 0x00007610ff197816 */ /* 0x004fc60000000019 */
[----:B----4-:R-:W-:-:S05]  /*f4d0*/  IMAD.X R5, R5, 0x1, R0, P1 ;  /* 0x0000000105057824 */ /* 0x010fca00008e0600 */
        /* <DEDUP_REMOVED lines=27> */
[----:B------:R0:W2:Y:S04]  /*f690*/  @!P0 LDG.E.U16 R25, [R4.64] ;  /* 0x0000000404198981 */ /* 0x0000a8000c1e1500 */
[----:B------:R1:W-:Y:S04]  /*f6a0*/  STL [R1+0x15ac], R29 ;  /* 0x0015ac1d01007387 */ /* 0x0003e80000100800 */
[----:B-1----:R-:W4:Y:S04]  /*f6b0*/  LDL.LU R29, [R1+0x153c] ;  /* 0x00153c00011d7983 */ /* 0x002f280000300800 */
[----:B------:R1:W-:Y:S04]  /*f6c0*/  STL [R1+0x15b0], R3 ;  /* 0x0015b00301007387 */ /* 0x0003e80000100800 */
[----:B-1----:R-:W3:Y:S04]  /*f6d0*/  LDL.LU R3, [R1+0x14a8] ;  /* 0x0014a80001037983 */ /* 0x002ee80000300800 */
[----:B0-----:R-:W0:Y:S04]  /*f6e0*/  S2R R5, SR_TID.X ;  /* 0x0000000000057919 */ /* 0x001e280000002100 */
[----:B--2---:R1:W-:Y:S04]  /*f6f0*/  STL [R1+0x8c], R25 ;  /* 0x00008c1901007387 */ /* 0x0043e80000100800 */
[----:B-1----:R-:W2:Y:S01]  /*f700*/  LDL.LU R25, [R1+0x3ae0] ;  /* 0x003ae00001197983 */ /* 0x002ea20000300800 */
[----:B0-----:R-:W-:-:S05]  /*f710*/  LOP3.LUT R5, R5, 0xff, RZ, 0xc0, !PT ;  /* 0x000000ff05057812 */ /* 0x001fca00078ec0ff */
[----:B------:R-:W-:Y:S01]  /*f720*/  IMAD.SHL.U32 R5, R5, 0x2, RZ ;  /* 0x0000000205057824 */ /* 0x000fe200078e00ff */
[----:B--2---:R-:W-:Y:S04]  /*f730*/  STL [R1+0x3a5c], R25 ;  /* 0x003a5c1901007387 */ /* 0x004fe80000100800 */
[----:B------:R0:W-:Y:S04]  /*f740*/  STS.U16 [R5], R25 ;  /* 0x0000001905007388 */ /* 0x0001e80000000400 */
[----:B------:R-:W-:Y:S04]  /*f750*/  STL [R1+0x3a60], R25 ;  /* 0x003a601901007387 */ /* 0x000fe80000100800 */
[----:B0-----:R-:W2:Y:S01]  /*f760*/  LDL R5, [R1+0x13c0] ;  /* 0x0013c00001057983 */ /* 0x001ea20000100800 */
[----:B---3--:R-:W-:-:S02]  /*f770*/  IADD3 R4, P1, R2, R28, RZ ;  /* 0x0000001c02047210 */ /* 0x008fc40007f3e0ff */
[----:B------:R-:W-:-:S03]  /*f780*/  PRMT R24, RZ, 0x7610, R24 ;  /* 0x00007610ff187816 */ /* 0x000fc60000000018 */
[----:B--2---:R-:W-:-:S05]  /*f790*/  IMAD.X R5, R5, 0x1, R0, P1 ;  /* 0x0000000105057824 */ /* 0x004fca00008e0600 */
[----:B------:R0:W2:Y:S04]  /*f7a0*/  @!P0 LDG.E.U16 R24, [R4.64] ;  /* 0x0000000404188981 */ /* 0x0000a8000c1e1500 */
[----:B------:R1:W-:Y:S04]  /*f7b0*/  STL [R1+0x15b4], R2 ;  /* 0x0015b40201007387 */ /* 0x0003e80000100800 */
[----:B-1----:R-:W3:Y:S04]  /*f7c0*/  LDL.LU R2, [R1+0x14a4] ;  /* 0x0014a40001027983 */ /* 0x002ee80000300800 */
[----:B0-----:R-:W0:Y:S04]  /*f7d0*/  S2R R5, SR_TID.X ;  /* 0x0000000000057919 */ /* 0x001e280000002100 */
[----:B--2---:R1:W-:Y:S04]  /*f7e0*/  STL [R1+0x88], R24 ;  /* 0x0000881801007387 */ /* 0x0043e80000100800 */
[----:B-1----:R-:W2:Y:S01]  /*f7f0*/  LDL.LU R24, [R1+0x3adc] ;  /* 0x003adc0001187983 */ /* 0x002ea20000300800 */
[----:B0-----:R-:W-:-:S02]  /*f800*/  LOP3.LUT R5, R5, 0xff, RZ, 0xc0, !PT ;  /* 0x000000ff05057812 */ /* 0x001fc400078ec0ff */
[----:B----4-:R-:W-:-:S03]  /*f810*/  IADD3 R4, P1, R29, R28, RZ ;  /* 0x0000001c1d047210 */ /* 0x010fc60007f3e0ff */
[----:B------:R-:W-:Y:S01]  /*f820*/  IMAD.SHL.U32 R5, R5, 0x2, RZ ;  /* 0x0000000205057824 */ /* 0x000fe200078e00ff */
[----:B------:R-:W-:-:S04]  /*f830*/  PRMT R19, RZ, 0x7610, R19 ;  /* 0x00007610ff137816 */ /* 0x000fc80000000013 */
[----:B--2---:R0:W-:Y:S02]  /*f840*/  STS.U16 [R5+0x200], R24 ;  /* 0x0002001805007388 */ /* 0x0041e40000000400 */
[----:B0-----:R-:W-:-:S05]  /*f850*/  IMAD.X R5, R3, 0x1, R0, P1 ;  /* 0x0000000103057824 */ /* 0x001fca00008e0600 */
        /* <DEDUP_REMOVED lines=9> */
[----:B------:R-:W-:-:S05]  /*f8f0*/  IMAD.SHL.U32 R5, R5, 0x2, RZ ;  /* 0x0000000205057824 */ /* 0x000fca00078e00ff */
[----:B--2---:R0:W-:Y:S04]  /*f900*/  STS.U16 [R5+0x2000], R19 ;  /* 0x0020001305007388 */ /* 0x0041e80000000400 */
[----:B0-----:R-:W2:Y:S01]  /*f910*/  LDL R5, [R1+0x13bc] ;  /* 0x0013bc0001057983 */ /* 0x001ea20000100800 */
[----:B---3--:R-:W-:Y:S02]  /*f920*/  IADD3 R4, P1, R2, R28, RZ ;  /* 0x0000001c02047210 */ /* 0x008fe40007f3e0ff */
        /* <DEDUP_REMOVED lines=15> */
[----:B0-----:R-:W0:Y:S04]  /*fa20*/  S2R R5, SR_TID.X ;  /* 0x0000000000057919 */ /* 0x001e280000002100 */
[----:B------:R1:W-:Y:S04]  /*fa30*/  STL [R1+0x15c4], R29 ;  /* 0x0015c41d01007387 */ /* 0x0003e80000100800 */
[----:B-1----:R-:W4:Y:S01]  /*fa40*/  LDL.LU R29, [R1+0x1534] ;  /* 0x00153400011d7983 */ /* 0x002f220000300800 */
[----:B0-----:R-:W-:-:S03]  /*fa50*/  LOP3.LUT R5, R5, 0xff, RZ, 0xc0, !PT ;  /* 0x000000ff05057812 */ /* 0x001fc600078ec0ff */
[----:B------:R0:W-:Y:S02]  /*fa60*/  STL [R1+0x15c8], R3 ;  /* 0x0015c80301007387 */ /* 0x0001e40000100800 */
[----:B------:R-:W-:Y:S02]  /*fa70*/  IMAD.SHL.U32 R5, R5, 0x2, RZ ;  /* 0x0000000205057824 */ /* 0x000fe400078e00ff */
[----:B0-----:R-:W4:Y:S04]  /*fa80*/  LDL.LU R3, [R1+0x1498] ;  /* 0x0014980001037983 */ /* 0x001f280000300800 */
[----:B------:R-:W-:Y:S04]  /*fa90*/  STS.U16 [R5+0x4000], R13 ;  /* 0x0040000d05007388 */ /* 0x000fe80000000400 */
[----:B--2---:R0:W-:Y:S04]  /*faa0*/  STL [R1+0x7c], R22 ;  /* 0x00007c1601007387 */ /* 0x0041e80000100800 */
[----:B0-----:R-:W2:Y:S04]  /*fab0*/  LDL.LU R22, [R1+0x3ad0] ;  /* 0x003ad00001167983 */ /* 0x001ea80000300800 */
[----:B------:R-:W4:Y:S01]  /*fac0*/  LDL R5, [R1+0x13b8] ;  /* 0x0013b80001057983 */ /* 0x000f220000100800 */
[----:B---3--:R-:W-:-:S02]  /*fad0*/  IADD3 R4, P1, R2, R28, RZ ;  /* 0x0000001c02047210 */ /* 0x008fc40007f3e0ff */
[----:B--2---:R-:W-:-:S03]  /*fae0*/  PRMT R22, RZ, 0x7610, R22 ;  /* 0x00007610ff167816 */ /* 0x004fc60000000016 */
[----:B----4-:R-:W-:-:S05]  /*faf0*/  IMAD.X R5, R5, 0x1, R0, P1 ;  /* 0x0000000105057824 */ /* 0x010fca00008e0600 */
[----:B------:R0:W2:Y:S04]  /*fb00*/  @!P0 LDG.E.U16 R22, [R4.64] ;  /* 0x0000000404168981 */ /* 0x0000a8000c1e1500 */
[----:B------:R1:W-:Y:S04]  /*fb10*/  STL [R1+0x15cc], R2 ;  /* 0x0015cc0201007387 */ /* 0x0003e80000100800 */
[----:B-1----:R-:W3:Y:S04]  /*fb20*/  LDL.LU R2, [R1+0x1494] ;  /* 0x0014940001027983 */ /* 0x002ee80000300800 */
[----:B0-----:R-:W0:Y:S04]  /*fb30*/  S2R R5, SR_TID.X ;  /* 0x0000000000057919 */ /* 0x001e280000002100 */
[----:B--2---:R1:W-:Y:S04]  /*fb40*/  STL [R1+0x78], R22 ;  /* 0x0000781601007387 */ /* 0x0043e80000100800 */
[----:B-1----:R-:W2:Y:S01]  /*fb50*/  LDL.LU R22, [R1+0x3acc] ;  /* 0x003acc0001167983 */ /* 0x002ea20000300800 */
[----:B0-----:R-:W-:-:S02]  /*fb60*/  LOP3.LUT R5, R5, 0xff, RZ, 0xc0, !PT ;  /* 0x000000ff05057812 */ /* 0x001fc400078ec0ff */
[----:B------:R-:W-:-:S03]  /*fb70*/  IADD3 R4, P1, R29, R28, RZ ;  /* 0x0000001c1d047210 */ /* 0x000fc60007f3e0ff */
[----:B------:R-:W-:-:S05]  /*fb80*/  IMAD.SHL.U32 R5, R5, 0x2, RZ ;  /* 0x0000000205057824 */ /* 0x000fca00078e00ff */
[----:B------:R0:W-:Y:S02]  /*fb90*/  STS.U16 [R5+0x4200], R12 ;  /* 0x0042000c05007388 */ /* 0x0001e40000000400 */
[----:B0-----:R-:W-:Y:S01]  /*fba0*/  IMAD.X R5, R3, 0x1, R0, P1 ;  /* 0x0000000103057824 */ /* 0x001fe200008e0600 */
[----:B--2---:R-:W-:-:S06]  /*fbb0*/  PRMT R22, RZ, 0x7610, R22 ;  /* 0x00007610ff167816 */ /* 0x004fcc0000000016 */
        /* <DEDUP_REMOVED lines=34> */
[----:B0-----:R-:W3:Y:S03]  /*fde0*/  LDL.LU R3, [R1+0x1488] ;  /* 0x0014880001037983 */ /* 0x001ee60000300800 */
[----:B------:R-:W-:Y:S01]  /*fdf0*/  LOP3.LUT R4, R5, 0x10, RZ, 0x3c, !PT ;  /* 0x0000001005047812 */ /* 0x000fe200078e3cff */
[----:B--2---:R0:W-:Y:S04]  /*fe00*/  STL [R1+0x64], R22 ;  /* 0x0000641601007387 */ /* 0x0041e80000100800 */
[----:B0-----:R-:W2:Y:S04]  /*fe10*/  LDL.LU R22, [R1+0x3ac0] ;  /* 0x003ac00001167983 */ /* 0x001ea80000300800 */
[----:B------:R-:W2:Y:S04]  /*fe20*/  LDL.LU R5, [R1+0x8] ;  /* 0x0000080001057983 */ /* 0x000ea80000300800 */
[----:B--2---:R0:W-:Y:S04]  /*fe30*/  STS.U16 [R4+0x400], R5 ;  /* 0x0004000504007388 */ /* 0x0041e80000000400 */
[----:B0-----:R-:W2:Y:S01]  /*fe40*/  LDL R5, [R1+0x13b0] ;  /* 0x0013b00001057983 */ /* 0x001ea20000100800 */
[----:B---3--:R-:W-:-:S02]  /*fe50*/  IADD3 R4, P1, R2, R28, RZ ;  /* 0x0000001c02047210 */ /* 0x008fc40007f3e0ff */
[----:B------:R-:W-:-:S03]  /*fe60*/  PRMT R22, RZ, 0x7610, R22 ;  /* 0x00007610ff167816 */ /* 0x000fc60000000016 */
[----:B--2---:R-:W-:-:S05]  /*fe70*/  IMAD.X R5, R5, 0x1, R0, P1 ;  /* 0x0000000105057824 */ /* 0x004fca00008e0600 */
[----:B------:R0:W2:Y:S04]  /*fe80*/  @!P0 LDG.E.U16 R22, [R4.64] ;  /* 0x0000000404168981 */ /* 0x0000a8000c1e1500 */
[----:B0-----:R-:W0:Y:S04]  /*fe90*/  S2R R5, SR_TID.X ;  /* 0x0000000000057919 */ /* 0x001e280000002100 */
[----:B------:R1:W-:Y:S04]  /*fea0*/  STL [R1+0x15e4], R2 ;  /* 0x0015e40201007387 */ /* 0x0003e80000100800 */
[----:B-1----:R-:W3:Y:S01]  /*feb0*/  LDL.LU R2, [R1+0x1484] ;  /* 0x0014840001027983 */ /* 0x002ee20000300800 */
[----:B0-----:R-:W-:-:S05]  /*fec0*/  LOP3.LUT R5, R5, 0xff, RZ, 0xc0, !PT ;  /* 0x000000ff05057812 */ /* 0x001fca00078ec0ff */
[----:B------:R-:W-:-:S05]  /*fed0*/  IMAD.SHL.U32 R5, R5, 0x2, RZ ;  /* 0x0000000205057824 */ /* 0x000fca00078e00ff */
[----:B------:R-:W-:Y:S01]  /*fee0*/  LOP3.LUT R4, R5, 0x10, RZ, 0x3c, !PT ;  /* 0x0000001005047812 */ /* 0x000fe200078e3cff */
[----:B--2---:R0:W-:Y:S04]  /*fef0*/  STL [R1+0x60], R22 ;  /* 0x0000601601007387 */ /* 0x0041e80000100800 */
[----:B0-----:R-:W2:Y:S04]  /*ff00*/  LDL.LU R22, [R1+0x3abc] ;  /* 0x003abc0001167983 */ /* 0x001ea80000300800 */
[----:B------:R-:W2:Y:S04]  /*ff10*/  LDL.LU R5, [R1+0xc] ;  /* 0x00000c0001057983 */ /* 0x000ea80000300800 */
[----:B--2---:R4:W-:Y:S01]  /*ff20*/  STS.U16 [R4+0x600], R5 ;  /* 0x0006000504007388 */ /* 0x0049e20000000400 */
[----:B------:R-:W-:-:S02]  /*ff30*/  PRMT R22, RZ, 0x7610, R22 ;  /* 0x00007610ff167816 */ /* 0x000fc40000000016 */
[----:B----4-:R-:W-:-:S05]  /*ff40*/  IADD3 R4, P1, R29, R28, RZ ;  /* 0x0000001c1d047210 */ /* 0x010fca0007f3e0ff */
[----:B------:R-:W-:-:S05]  /*ff50*/  IMAD.X R5, R3, 0x1, R0, P1 ;  /* 0x0000000103057824 */ /* 0x000fca00008e0600 */
        /* <DEDUP_REMOVED lines=10> */
[----:B------:R-:W-:-:S05]  /*10000*/  LOP3.LUT R5, R5, 0x10, RZ, 0x3c, !PT ;  /* 0x0000001005057812 */ /* 0x000fca00078e3cff */
        /* <DEDUP_REMOVED lines=11> */
[----:B0-----:R-:W-:-:S05]  /*100c0*/  LOP3.LUT R5, R5, 0xff, RZ, 0xc0, !PT ;  /* 0x000000ff05057812 */ /* 0x001fca00078ec0ff */
[----:B------:R-:W-:Y:S01]  /*100d0*/  IMAD.SHL.U32 R5, R5, 0x2, RZ ;  /* 0x0000000205057824 */ /* 0x000fe200078e00ff */
[----:B----4-:R-:W-:-:S04]  /*100e0*/  IADD3 R4, P1, R29, R28, RZ ;  /* 0x0000001c1d047210 */ /* 0x010fc80007f3e0ff */
[----:B------:R-:W-:Y:S02]  /*100f0*/  LOP3.LUT R5, R5, 0x10, RZ, 0x3c, !PT ;  /* 0x0000001005057812 */ /* 0x000fe400078e3cff */
[----:B------:R-:W-:-:S03]  /*10100*/  PRMT R15, RZ, 0x7610, R15 ;  /* 0x00007610ff0f7816 */ /* 0x000fc6000000000f */
        /* <DEDUP_REMOVED lines=32> */
[----:B0-----:R-:W0:Y:S04]  /*10310*/  S2R R5, SR_TID.X ;  /* 0x0000000000057919 */ /* 0x001e280000002100 */
[----:B------:R1:W-:Y:S04]  /*10320*/  STL [R1+0x1600], R29 ;  /* 0x0016001d01007387 */ /* 0x0003e80000100800 */
[----:B-1----:R-:W4:Y:S01]  /*10330*/  LDL.LU R29, [R1+0x1520] ;  /* 0x00152000011d7983 */ /* 0x002f220000300800 */
[----:B0-----:R-:W-:-:S05]  /*10340*/  LOP3.LUT R5, R5, 0xff, RZ, 0xc0, !PT ;  /* 0x000000ff05057812 */ /* 0x001fca00078ec0ff */
[----:B------:R-:W-:Y:S01]  /*10350*/  IMAD.SHL.U32 R5, R5, 0x2, RZ ;  /* 0x0000000205057824 */ /* 0x000fe200078e00ff */
[----:B------:R0:W-:Y:S04]  /*10360*/  STL [R1+0x1604], R3 ;  /* 0x0016040301007387 */ /* 0x0001e80000100800 */
[----:B------:R-:W-:Y:S01]  /*10370*/  LOP3.LUT R5, R5, 0x10, RZ, 0x3c, !PT ;  /* 0x0000001005057812 */ /* 0x000fe200078e3cff */
        /* <DEDUP_REMOVED lines=16> */
[----:B------:R-:W-:-:S04]  /*10480*/  IADD3 R4, P1, R29, R28, RZ ;  /* 0x0000001c1d047210 */ /* 0x000fc80007f3e0ff */
[----:B------:R-:W-:-:S05]  /*10490*/  LOP3.LUT R5, R5, 0x10, RZ, 0x3c, !PT ;  /* 0x0000001005057812 */ /* 0x000fca00078e3cff */
        /* <DEDUP_REMOVED lines=45> */
[----:B------:R-:W2:Y:S04]  /*10770*/  LDL.LU R5, [R1] ;  /* 0x0000000001057983 */ /* 0x000ea80000300800 */
        /* <DEDUP_REMOVED lines=221> */
[----:B--2---:R0:W-:Y:S04]  /*11550*/  STL [R1], R25 ;  /* 0x0000001901007387 */ /* 0x0041e80000100800 */
[----:B0-----:R-:W2:Y:S04]  /*11560*/  LDL.LU R25, [R1+0x3a5c] ;  /* 0x003a5c0001197983 */ /* 0x001ea80000300800 */
[----:B------:R-:W2:Y:S01]  /*11570*/  LDL.LU R5, [R1+0x112c] ;  /* 0x00112c0001057983 */ /* 0x000ea20000300800 */
[----:B------:R-:W-:-:S03]  /*11580*/  PRMT R27, RZ, 0x7610, R27 ;  /* 0x00007610ff1b7816 */ /* 0x000fc6000000001b */
[----:B----4-:R-:W-:Y:S04]  /*11590*/  STL [R1+0x1678], R29 ;  /* 0x0016781d01007387 */ /* 0x010fe80000100800 */
[----:B--2---:R0:W-:Y:S02]  /*115a0*/  STS.U16 [R4+0x1200], R5 ;  /* 0x0012000504007388 */ /* 0x0041e40000000400 */
[----:B0-----:R-:W-:Y:S02]  /*115b0*/  IADD3 R4, P1, R29, R28, RZ ;  /* 0x0000001c1d047210 */ /* 0x001fe40007f3e0ff */
[----:B------:R-:W2:Y:S03]  /*115c0*/  LDL.LU R29, [R1+0x14f8] ;  /* 0x0014f800011d7983 */ /* 0x000ea60000300800 */
[----:B------:R-:W-:-:S05]  /*115d0*/  IMAD.X R5, R3, 0x1, R0, P1 ;  /* 0x0000000103057824 */ /* 0x000fca00008e0600 */
[----:B------:R0:W4:Y:S04]  /*115e0*/  @!P0 LDG.E.U16 R27, [R4.64] ;  /* 0x00000004041b8981 */ /* 0x000128000c1e1500 */
[----:B0-----:R-:W0:Y:S04]  /*115f0*/  S2R R5, SR_TID.X ;  /* 0x0000000000057919 */ /* 0x001e280000002100 */
[----:B------:R1:W-:Y:S04]  /*11600*/  STL [R1+0x167c], R3 ;  /* 0x00167c0301007387 */ /* 0x0003e80000100800 */
[----:B-1----:R-:W2:Y:S01]  /*11610*/  LDL.LU R3, [R1+0x1420] ;  /* 0x0014200001037983 */ /* 0x002ea20000300800 */
[----:B0-----:R-:W-:-:S05]  /*11620*/  LOP3.LUT R5, R5, 0xff, RZ, 0xc0, !PT ;  /* 0x000000ff05057812 */ /* 0x001fca00078ec0ff */
[----:B------:R-:W-:-:S05]  /*11630*/  IMAD.SHL.U32 R5, R5, 0x2, RZ ;  /* 0x0000000205057824 */ /* 0x000fca00078e00ff */
[----:B------:R-:W-:Y:S02]  /*11640*/  LOP3.LUT R4, R5, 0x40, RZ, 0x3c, !PT ;  /* 0x0000004005047812 */ /* 0x000fe400078e3cff */
[----:B------:R-:W2:Y:S04]  /*11650*/  LDL.LU R5, [R1+0x1104] ;  /* 0x0011040001057983 */ /* 0x000ea80000300800 */
[----:B----4-:R0:W-:Y:S04]  /*11660*/  STL [R1+0x39f8], R27 ;  /* 0x0039f81b01007387 */ /* 0x0101e80000100800 */
[----:B0-----:R-:W4:Y:S04]  /*11670*/  LDL.LU R27, [R1+0xac] ;  /* 0x0000ac00011b7983 */ /* 0x001f280000300800 */
[----:B--2---:R0:W-:Y:S04]  /*11680*/  STS.U16 [R4+0x3000], R5 ;  /* 0x0030000504007388 */ /* 0x0041e80000000400 */
[----:B0-----:R-:W2:Y:S01]  /*11690*/  LDL R5, [R1+0x137c] ;  /* 0x00137c0001057983 */ /* 0x001ea20000100800 */
[----:B---3--:R-:W-:-:S02]  /*116a0*/  IADD3 R4, P1, R2, R28, RZ ;  /* 0x0000001c02047210 */ /* 0x008fc40007f3e0ff */
[----:B------:R-:W-:Y:S01]  /*116b0*/  PRMT R26, RZ, 0x7610, R26 ;  /* 0x00007610ff1a7816 */ /* 0x000fe2000000001a */
[----:B------:R0:W-:Y:S04]  /*116c0*/  STL [R1+0x1680], R2 ;  /* 0x0016800201007387 */ /* 0x0001e80000100800 */
[----:B0-----:R-:W3:Y:S01]  /*116d0*/  LDL.LU R2, [R1+0x141c] ;  /* 0x00141c0001027983 */ /* 0x001ee20000300800 */
[----:B--2---:R-:W-:-:S05]  /*116e0*/  IMAD.X R5, R5, 0x1, R0, P1 ;  /* 0x0000000105057824 */ /* 0x004fca00008e0600 */
[----:B------:R0:W2:Y:S04]  /*116f0*/  @!P0 LDG.E.U16 R26, [R4.64] ;  /* 0x00000004041a8981 */ /* 0x0000a8000c1e1500 */
[----:B0-----:R-:W0:Y:S02]  /*11700*/  S2R R5, SR_TID.X ;  /* 0x0000000000057919 */ /* 0x001e240000002100 */
[----:B0-----:R-:W-:-:S05]  /*11710*/  LOP3.LUT R5, R5, 0xff, RZ, 0xc0, !PT ;  /* 0x000000ff05057812 */ /* 0x001fca00078ec0ff */
[----:B------:R-:W-:Y:S02]  /*11720*/  IMAD.SHL.U32 R4, R5, 0x2, RZ ;  /* 0x0000000205047824 */ /* 0x000fe400078e00ff */
[----:B------:R-:W3:Y:S01]  /*11730*/  LDL.LU R5, [R1+0x1108] ;  /* 0x0011080001057983 */ /* 0x000ee20000300800 */
[----:B------:R-:W-:-:S03]  /*11740*/  PRMT R25, RZ, 0x7610, R25 ;  /* 0x00007610ff197816 */ /* 0x000fc60000000019 */
[----:B--2---:R0:W-:Y:S02]  /*11750*/  STL [R1+0x39fc], R26 ;  /* 0x0039fc1a01007387 */ /* 0x0041e40000100800 */
[----:B0-----:R-:W-:Y:S02]  /*11760*/  LOP3.LUT R26, R4, 0x40, RZ, 0x3c, !PT ;  /* 0x00000040041a7812 */ /* 0x001fe400078e3cff */
[----:B------:R-:W-:-:S03]  /*11770*/  IADD3 R4, P1, R29, R28, RZ ;  /* 0x0000001c1d047210 */ /* 0x000fc60007f3e0ff */
[----:B---3--:R0:W-:Y:S02]  /*11780*/  STS.U16 [R26+0x3200], R5 ;  /* 0x003200051a007388 */ /* 0x0081e40000000400 */
[----:B0-----:R-:W-:-:S05]  /*11790*/  IMAD.X R5, R3, 0x1, R0, P1 ;  /* 0x0000000103057824 */ /* 0x001fca00008e0600 */
[----:B------:R0:W2:Y:S04]  /*117a0*/  @!P0 LDG.E.U16 R25, [R4.64] ;  /* 0x0000000404198981 */ /* 0x0000a8000c1e1500 */
[----:B------:R1:W-:Y:S04]  /*117b0*/  STL [R1+0x1684], R29 ;  /* 0x0016841d01007387 */ /* 0x0003e80000100800 */
[----:B-1----:R-:W3:Y:S04]  /*117c0*/  LDL.LU R29, [R1+0x14f4] ;  /* 0x0014f400011d7983 */ /* 0x002ee80000300800 */
[----:B------:R1:W-:Y:S04]  /*117d0*/  STL [R1+0x1688], R3 ;  /* 0x0016880301007387 */ /* 0x0003e80000100800 */
[----:B-1----:R-:W3:Y:S04]  /*117e0*/  LDL.LU R3, [R1+0x1418] ;  /* 0x0014180001037983 */ /* 0x002ee80000300800 */
[----:B0-----:R-:W3:Y:S04]  /*117f0*/  LDL.LU R5, [R1+0xa4] ;  /* 0x0000a40001057983 */ /* 0x001ee80000300800 */
[----:B--2---:R0:W-:Y:S04]  /*11800*/  STL [R1+0x3a00], R25 ;  /* 0x003a001901007387 */ /* 0x0041e80000100800 */
[----:B0-----:R-:W2:Y:S01]  /*11810*/  LDL R25, [R1+0x1378] ;  /* 0x0013780001197983 */ /* 0x001ea20000100800 */
[----:B------:R-:W-:-:S02]  /*11820*/  IADD3 R4, P1, R2, R28, RZ ;  /* 0x0000001c02047210 */ /* 0x000fc40007f3e0ff */
[----:B------:R-:W-:Y:S01]  /*11830*/  PRMT R24, RZ, 0x7610, R24 ;  /* 0x00007610ff187816 */ /* 0x000fe20000000018 */
[----:B---3--:R2:W-:Y:S01]  /*11840*/  STS.U16 [R26+0x5000], R5 ;  /* 0x005000051a007388 */ /* 0x0085e20000000400 */
[----:B------:R-:W-:Y:S01]  /*11850*/  PRMT R23, RZ, 0x7610, R23 ;  /* 0x00007610ff177816 */ /* 0x000fe20000000017 */
[----:B--2---:R-:W-:-:S05]  /*11860*/  IMAD.X R5, R25, 0x1, R0, P1 ;  /* 0x0000000119057824 */ /* 0x004fca00008e0600 */
[----:B------:R0:W2:Y:S02]  /*11870*/  @!P0 LDG.E.U16 R24, [R4.64] ;  /* 0x0000000404188981 */ /* 0x0000a4000c1e1500 */
[----:B0-----:R-:W-:-:S05]  /*11880*/  IADD3 R4, P1, R29, R28, RZ ;  /* 0x0000001c1d047210 */ /* 0x001fca0007f3e0ff */
[----:B------:R-:W-:-:S05]  /*11890*/  IMAD.X R5, R3, 0x1, R0, P1 ;  /* 0x0000000103057824 */ /* 0x000fca00008e0600 */
[----:B------:R0:W3:Y:S04]  /*118a0*/  @!P0 LDG.E.U16 R23, [R4.64] ;  /* 0x0000000404178981 */ /* 0x0000e8000c1e1500 */
[----:B0-----:R-:W0:Y:S04]  /*118b0*/  S2R R5, SR_TID.X ;  /* 0x0000000000057919 */ /* 0x001e280000002100 */
[----:B------:R1:W-:Y:S04]  /*118c0*/  STL [R1+0x168c], R2 ;  /* 0x00168c0201007387 */ /* 0x0003e80000100800 */
[----:B----4-:R-:W-:Y:S04]  /*118d0*/  STS.U16 [R26+0x5200], R27 ;  /* 0x0052001b1a007388 */ /* 0x010fe80000000400 */
[----:B-1----:R-:W4:Y:S01]  /*118e0*/  LDL.LU R2, [R1+0x1414] ;  /* 0x0014140001027983 */ /* 0x002f220000300800 */
[----:B0-----:R-:W-:-:S05]  /*118f0*/  LOP3.LUT R5, R5, 0xff, RZ, 0xc0, !PT ;  /* 0x000000ff05057812 */ /* 0x001fca00078ec0ff */
[----:B------:R-:W-:Y:S01]  /*11900*/  IMAD.SHL.U32 R4, R5, 0x2, RZ ;  /* 0x0000000205047824 */ /* 0x000fe200078e00ff */
[----:B--2---:R0:W-:Y:S04]  /*11910*/  STL [R1+0x3a04], R24 ;  /* 0x003a041801007387 */ /* 0x0041e80000100800 */
[----:B0-----:R-:W2:Y:S04]  /*11920*/  LDL.LU R24, [R1+0x70] ;  /* 0x0000700001187983 */ /* 0x001ea80000300800 */
[----:B------:R-:W2:Y:S04]  /*11930*/  LDL R27, [R1+0x1374] ;  /* 0x00137400011b7983 */ /* 0x000ea80000100800 */
[----:B------:R-:W2:Y:S04]  /*11940*/  LDL.LU R25, [R1+0x113c] ;  /* 0x00113c0001197983 */ /* 0x000ea80000300800 */
[----:B------:R-:W2:Y:S04]  /*11950*/  LDL.LU R26, [R1+0x1140] ;  /* 0x00114000011a7983 */ /* 0x000ea80000300800 */
[----:B------:R0:W-:Y:S04]  /*11960*/  STL [R1+0x1690], R29 ;  /* 0x0016901d01007387 */ /* 0x0001e80000100800 */
[----:B0-----:R-:W2:Y:S04]  /*11970*/  LDL.LU R29, [R1+0x14f0] ;  /* 0x0014f000011d7983 */ /* 0x001ea80000300800 */
[----:B------:R0:W-:Y:S04]  /*11980*/  STL [R1+0x1694], R3 ;  /* 0x0016940301007387 */ /* 0x0001e80000100800 */
[----:B0-----:R-:W2:Y:S04]  /*11990*/  LDL.LU R3, [R1+0x1410] ;  /* 0x0014100001037983 */ /* 0x001ea80000300800 */
[----:B------:R-:W2:Y:S04]  /*119a0*/  LDL.LU R5, [R1+0x6c] ;  /* 0x00006c0001057983 */ /* 0x000ea80000300800 */
[----:B---3--:R0:W-:Y:S01]  /*119b0*/  STL [R1+0x3a08], R23 ;  /* 0x003a081701007387 */ /* 0x0081e20000100800 */
[----:B------:R-:W-:-:S02]  /*119c0*/  PRMT R22, RZ, 0x7610, R22 ;  /* 0x00007610ff167816 */ /* 0x000fc40000000016 */
[----:B0-----:R-:W-:Y:S02]  /*119d0*/  LOP3.LUT R23, R4, 0x40, RZ, 0x3c, !PT ;  /* 0x0000004004177812 */ /* 0x001fe400078e3cff */
[----:B----4-:R-:W-:-:S03]  /*119e0*/  IADD3 R4, P1, R2, R28, RZ ;  /* 0x0000001c02047210 */ /* 0x010fc60007f3e0ff */
[----:B--2---:R0:W-:Y:S02]  /*119f0*/  STS.U16 [R23+0x7000], R5 ;  /* 0x0070000517007388 */ /* 0x0041e40000000400 */
[----:B0-----:R-:W-:-:S05]  /*11a00*/  IMAD.X R5, R27, 0x1, R0, P1 ;  /* 0x000000011b057824 */ /* 0x001fca00008e0600 */
[----:B------:R0:W2:Y:S04]  /*11a10*/  @!P0 LDG.E.U16 R22, [R4.64] ;  /* 0x0000000404168981 */ /* 0x0000a8000c1e1500 */
[----:B------:R1:W-:Y:S04]  /*11a20*/  STL [R1+0x1698], R2 ;  /* 0x0016980201007387 */ /* 0x0003e80000100800 */
[----:B-1----:R-:W3:Y:S01]  /*11a30*/  LDL.LU R2, [R1+0x140c] ;  /* 0x00140c0001027983 */ /* 0x002ee20000300800 */
[----:B0-----:R-:W-:-:S03]  /*11a40*/  IADD3 R4, P1, R29, R28, RZ ;  /* 0x0000001c1d047210 */ /* 0x001fc60007f3e0ff */
[----:B--2---:R0:W-:Y:S04]  /*11a50*/  STL [R1+0x3a0c], R22 ;  /* 0x003a0c1601007387 */ /* 0x0041e80000100800 */
[----:B0-----:R-:W2:Y:S01]  /*11a60*/  LDL R22, [R1+0x1370] ;  /* 0x0013700001167983 */ /* 0x001ea20000100800 */
[----:B------:R-:W-:Y:S01]  /*11a70*/  PRMT R21, RZ, 0x7610, R21 ;  /* 0x00007610ff157816 */ /* 0x000fe20000000015 */
[----:B------:R-:W-:-:S05]  /*11a80*/  IMAD.X R5, R3, 0x1, R0, P1 ;  /* 0x0000000103057824 */ /* 0x000fca00008e0600 */
[----:B------:R3:W4:Y:S01]  /*11a90*/  @!P0 LDG.E.U16 R21, [R4.64] ;  /* 0x0000000404158981 */ /* 0x000722000c1e1500 */
[----:B------:R-:W-:Y:S02]  /*11aa0*/  PRMT R20, RZ, 0x7610, R20 ;  /* 0x00007610ff147816 */ /* 0x000fe40000000014 */
[----:B---3--:R-:W-:Y:S01]  /*11ab0*/  IADD3 R4, P1, R2, R28, RZ ;  /* 0x0000001c02047210 */ /* 0x008fe20007f3e0ff */
[----:B------:R0:W-:Y:S04]  /*11ac0*/  STS.U16 [R23+0x7200], R24 ;  /* 0x0072001817007388 */ /* 0x0001e80000000400 */
[----:B0-----:R-:W3:Y:S04]  /*11ad0*/  LDL.LU R24, [R1+0x1120] ;  /* 0x0011200001187983 */ /* 0x001ee80000300800 */
[----:B------:R0:W-:Y:S04]  /*11ae0*/  STL [R1+0x169c], R29 ;  /* 0x00169c1d01007387 */ /* 0x0001e80000100800 */
[----:B0-----:R-:W3:Y:S04]  /*11af0*/  LDL.LU R29, [R1+0x14ec] ;  /* 0x0014ec00011d7983 */ /* 0x001ee80000300800 */
[----:B------:R0:W-:Y:S04]  /*11b00*/  STL [R1+0x16a0], R3 ;  /* 0x0016a00301007387 */ /* 0x0001e80000100800 */
[----:B0-----:R-:W3:Y:S01]  /*11b10*/  LDL.LU R3, [R1+0x1408] ;  /* 0x0014080001037983 */ /* 0x001ee20000300800 */
[----:B--2---:R-:W-:-:S05]  /*11b20*/  IMAD.X R5, R22, 0x1, R0, P1 ;  /* 0x0000000116057824 */ /* 0x004fca00008e0600 */
[----:B------:R3:W2:Y:S04]  /*11b30*/  @!P0 LDG.E.U16 R20, [R4.64] ;  /* 0x0000000404148981 */ /* 0x0006a8000c1e1500 */
[----:B------:R-:W0:Y:S02]  /*11b40*/  S2R R27, SR_TID.X ;  /* 0x00000000001b7919 */ /* 0x000e240000002100 */
[----:B0-----:R-:W-:-:S05]  /*11b50*/  LOP3.LUT R27, R27, 0xff, RZ, 0xc0, !PT ;  /* 0x000000ff1b1b7812 */ /* 0x001fca00078ec0ff */
[----:B------:R-:W-:-:S05]  /*11b60*/  IMAD.SHL.U32 R27, R27, 0x2, RZ ;  /* 0x000000021b1b7824 */ /* 0x000fca00078e00ff */
[----:B------:R-:W-:Y:S02]  /*11b70*/  LOP3.LUT R23, R27, 0x50, RZ, 0x3c, !PT ;  /* 0x000000501b177812 */ /* 0x000fe400078e3cff */
[----:B------:R-:W2:Y:S04]  /*11b80*/  LDL.LU R27, [R1+0x1124] ;  /* 0x00112400011b7983 */ /* 0x000ea80000300800 */
[----:B----4-:R-:W-:Y:S04]  /*11b90*/  STL [R1+0x3a10], R21 ;  /* 0x003a101501007387 */ /* 0x010fe80000100800 */
[----:B------:R0:W-:Y:S04]  /*11ba0*/  STL [R1+0x16a4], R2 ;  /* 0x0016a40201007387 */ /* 0x0001e80000100800 */
[----:B0-----:R-:W4:Y:S04]  /*11bb0*/  LDL.LU R2, [R1+0x1404] ;  /* 0x0014040001027983 */ /* 0x001f280000300800 */
[----:B------:R-:W4:Y:S04]  /*11bc0*/  LDL R21, [R1+0x136c] ;  /* 0x00136c0001157983 */ /* 0x000f280000100800 */
[----:B------:R0:W-:Y:S01]  /*11bd0*/  STS.U16 [R23+0x1400], R25 ;  /* 0x0014001917007388 */ /* 0x0001e20000000400 */
[----:B---3--:R-:W-:-:S03]  /*11be0*/  IADD3 R4, P1, R29, R28, RZ ;  /* 0x0000001c1d047210 */ /* 0x008fc60007f3e0ff */
[----:B------:R-:W-:Y:S01]  /*11bf0*/  STS.U16 [R23+0x1600], R26 ;  /* 0x0016001a17007388 */ /* 0x000fe20000000400 */
[----:B------:R-:W-:Y:S01]  /*11c00*/  PRMT R19, RZ, 0x7610, R19 ;  /* 0x00007610ff137816 */ /* 0x000fe20000000013 */
[----:B------:R-:W-:-:S05]  /*11c10*/  IMAD.X R5, R3, 0x1, R0, P1 ;  /* 0x0000000103057824 */ /* 0x000fca00008e0600 */
[----:B------:R4:W3:Y:S04]  /*11c20*/  @!P0 LDG.E.U16 R19, [R4.64] ;  /* 0x0000000404138981 */ /* 0x0008e8000c1e1500 */
[----:B--2---:R1:W-:Y:S04]  /*11c30*/  STL [R1+0x3a14], R20 ;  /* 0x003a141401007387 */ /* 0x0043e80000100800 */
[----:B0-----:R-:W2:Y:S04]  /*11c40*/  LDL.LU R25, [R1+0x10fc] ;  /* 0x0010fc0001197983 */ /* 0x001ea80000300800 */
[----:B-1----:R-:W2:Y:S04]  /*11c50*/  LDL R20, [R1+0x1368] ;  /* 0x0013680001147983 */ /* 0x002ea80000100800 */
[----:B------:R-:W2:Y:S04]  /*11c60*/  LDL.LU R26, [R1+0x1100] ;  /* 0x00110000011a7983 */ /* 0x000ea80000300800 */
[----:B------:R0:W-:Y:S04]  /*11c70*/  STL [R1+0x16a8], R29 ;  /* 0x0016a81d01007387 */ /* 0x0001e80000100800 */
[----:B0-----:R-:W2:Y:S04]  /*11c80*/  LDL.LU R29, [R1+0x14e8] ;  /* 0x0014e800011d7983 */ /* 0x001ea80000300800 */
[----:B------:R0:W-:Y:S04]  /*11c90*/  STL [R1+0x16ac], R3 ;  /* 0x0016ac0301007387 */ /* 0x0001e80000100800 */
[----:B0-----:R-:W2:Y:S01]  /*11ca0*/  LDL.LU R3, [R1+0x1400] ;  /* 0x0014000001037983 */ /* 0x001ea20000300800 */
[----:B------:R-:W-:-:S02]  /*11cb0*/  PRMT R18, RZ, 0x7610, R18 ;  /* 0x00007610ff127816 */ /* 0x000fc40000000012 */
[----:B----4-:R-:W-:-:S05]  /*11cc0*/  IADD3 R4, P1, R2, R28, RZ ;  /* 0x0000001c02047210 */ /* 0x010fca0007f3e0ff */
[----:B------:R-:W-:-:S05]  /*11cd0*/  IMAD.X R5, R21, 0x1, R0, P1 ;  /* 0x0000000115057824 */ /* 0x000fca00008e0600 */
[----:B------:R2:W4:Y:S01]  /*11ce0*/  @!P0 LDG.E.U16 R18, [R4.64] ;  /* 0x0000000404128981 */ /* 0x000522000c1e1500 */
[----:B------:R-:W-:-:S03]  /*11cf0*/  PRMT R17, RZ, 0x7610, R17 ;  /* 0x00007610ff117816 */ /* 0x000fc60000000011 */
[----:B---3--:R-:W-:Y:S04]  /*11d00*/  STL [R1+0x3a18], R19 ;  /* 0x003a181301007387 */ /* 0x008fe80000100800 */
[----:B------:R0:W-:Y:S04]  /*11d10*/  STL [R1+0x16b0], R2 ;  /* 0x0016b00201007387 */ /* 0x0001e80000100800 */
[----:B0-----:R-:W3:Y:S01]  /*11d20*/  LDL.LU R2, [R1+0x13fc] ;  /* 0x0013fc0001027983 */ /* 0x001ee20000300800 */
[----:B--2---:R-:W-:-:S05]  /*11d30*/  IADD3 R4, P1, R29, R28, RZ ;  /* 0x0000001c1d047210 */ /* 0x004fca0007f3e0ff */
[----:B------:R-:W-:-:S05]  /*11d40*/  IMAD.X R5, R3, 0x1, R0, P1 ;  /* 0x0000000103057824 */ /* 0x000fca00008e0600 */
[----:B------:R3:W2:Y:S04]  /*11d50*/  @!P0 LDG.E.U16 R17, [R4.64] ;  /* 0x0000000404118981 */ /* 0x0006a8000c1e1500 */
[----:B------:R-:W-:Y:S04]  /*11d60*/  STS.U16 [R23+0x3400], R24 ;  /* 0x0034001817007388 */ /* 0x000fe80000000400 */
[----:B------:R0:W-:Y:S04]  /*11d70*/  STS.U16 [R23+0x3600], R27 ;  /* 0x0036001b17007388 */ /* 0x0001e80000000400 */
[----:B----4-:R1:W-:Y:S04]  /*11d80*/  STL [R1+0x3a1c], R18 ;  /* 0x003a1c1201007387 */ /* 0x0103e80000100800 */
[----:B0-----:R-:W4:Y:S04]  /*11d90*/  LDL.LU R27, [R1+0x90] ;  /* 0x00009000011b7983 */ /* 0x001f280000300800 */
[----:B-1----:R-:W4:Y:S04]  /*11da0*/  LDL R18, [R1+0x1364] ;  /* 0x0013640001127983 */ /* 0x002f280000100800 */
[----:B------:R-:W4:Y:S04]  /*11db0*/  LDL.LU R24, [R1+0x98] ;  /* 0x0000980001187983 */ /* 0x000f280000300800 */
[----:B------:R0:W-:Y:S04]  /*11dc0*/  STL [R1+0x16b4], R29 ;  /* 0x0016b41d01007387 */ /* 0x0001e80000100800 */
[----:B0-----:R-:W4:Y:S04]  /*11dd0*/  LDL.LU R29, [R1+0x14e4] ;  /* 0x0014e400011d7983 */ /* 0x001f280000300800 */
[----:B------:R0:W-:Y:S01]  /*11de0*/  STL [R1+0x16b8], R3 ;  /* 0x0016b80301007387 */ /* 0x0001e20000100800 */
[----:B---3--:R-:W-:-:S03]  /*11df0*/  IADD3 R4, P1, R2, R28, RZ ;  /* 0x0000001c02047210 */ /* 0x008fc60007f3e0ff */
[----:B0-----:R-:W3:Y:S01]  /*11e00*/  LDL.LU R3, [R1+0x13f8] ;  /* 0x0013f80001037983 */ /* 0x001ee20000300800 */
[----:B------:R-:W-:Y:S01]  /*11e10*/  PRMT R16, RZ, 0x7610, R16 ;  /* 0x00007610ff107816 */ /* 0x000fe20000000010 */
[----:B------:R-:W-:-:S05]  /*11e20*/  IMAD.X R5, R20, 0x1, R0, P1 ;  /* 0x0000000114057824 */ /* 0x000fca00008e0600 */
[----:B------:R4:W3:Y:S04]  /*11e30*/  @!P0 LDG.E.U16 R16, [R4.64] ;  /* 0x0000000404108981 */ /* 0x0008e8000c1e1500 */
[----:B--2---:R-:W-:Y:S04]  /*11e40*/  STL [R1+0x3a20], R17 ;  /* 0x003a201101007387 */ /* 0x004fe80000100800 */
[----:B------:R0:W-:Y:S04]  /*11e50*/  STL [R1+0x16bc], R2 ;  /* 0x0016bc0201007387 */ /* 0x0001e80000100800 */
[----:B0-----:R-:W2:Y:S01]  /*11e60*/  LDL.LU R2, [R1+0x13f4] ;  /* 0x0013f40001027983 */ /* 0x001ea20000300800 */
[----:B------:R-:W-:-:S02]  /*11e70*/  PRMT R15, RZ, 0x7610, R15 ;  /* 0x00007610ff0f7816 */ /* 0x000fc4000000000f */
[----:B------:R-:W-:Y:S01]  /*11e80*/  PRMT R14, RZ, 0x7610, R14 ;  /* 0x00007610ff0e7816 */ /* 0x000fe2000000000e */
[----:B------:R-:W-:Y:S04]  /*11e90*/  STS.U16 [R23+0x5400], R25 ;  /* 0x0054001917007388 */ /* 0x000fe80000000400 */
[----:B------:R0:W-:Y:S01]  /*11ea0*/  STS.U16 [R23+0x5600], R26 ;  /* 0x0056001a17007388 */ /* 0x0001e20000000400 */
[----:B----4-:R-:W-:-:S05]  /*11eb0*/  IADD3 R4, P1, R29, R28, RZ ;  /* 0x0000001c1d047210 */ /* 0x010fca0007f3e0ff */
[----:B---3--:R-:W-:-:S05]  /*11ec0*/  IMAD.X R5, R3, 0x1, R0, P1 ;  /* 0x0000000103057824 */ /* 0x008fca00008e0600 */
[----:B------:R2:W3:Y:S04]  /*11ed0*/  @!P0 LDG.E.U16 R15, [R4.64] ;  /* 0x00000004040f8981 */ /* 0x0004e8000c1e1500 */
[----:B------:R1:W-:Y:S04]  /*11ee0*/  STL [R1+0x3a24], R16 ;  /* 0x003a241001007387 */ /* 0x0003e80000100800 */
[----:B0-----:R-:W4:Y:S04]  /*11ef0*/  LDL.LU R26, [R1+0x114c] ;  /* 0x00114c00011a7983 */ /* 0x001f280000300800 */
[----:B-1----:R-:W4:Y:S04]  /*11f00*/  LDL R16, [R1+0x1360] ;  /* 0x0013600001107983 */ /* 0x002f280000100800 */
[----:B------:R0:W-:Y:S04]  /*11f10*/  STL [R1+0x16c0], R29 ;  /* 0x0016c01d01007387 */ /* 0x0001e80000100800 */
[----:B0-----:R-:W4:Y:S04]  /*11f20*/  LDL.LU R29, [R1+0x14e0] ;  /* 0x0014e000011d7983 */ /* 0x001f280000300800 */
[----:B------:R0:W-:Y:S04]  /*11f30*/  STL [R1+0x16c4], R3 ;  /* 0x0016c40301007387 */ /* 0x0001e80000100800 */
[----:B0-----:R-:W4:Y:S01]  /*11f40*/  LDL.LU R3, [R1+0x13f0] ;  /* 0x0013f00001037983 */ /* 0x001f220000300800 */
[----:B--2---:R-:W-:-:S05]  /*11f50*/  IADD3 R4, P1, R2, R28, RZ ;  /* 0x0000001c02047210 */ /* 0x004fca0007f3e0ff */
[----:B------:R-:W-:-:S05]  /*11f60*/  IMAD.X R5, R18, 0x1, R0, P1 ;  /* 0x0000000112057824 */ /* 0x000fca00008e0600 */
[----:B------:R4:W2:Y:S04]  /*11f70*/  @!P0 LDG.E.U16 R14, [R4.64] ;  /* 0x00000004040e8981 */ /* 0x0008a8000c1e1500 */
[----:B------:R0:W-:Y:S04]  /*11f80*/  STS.U16 [R23+0x7400], R27 ;  /* 0x0074001b17007388 */ /* 0x0001e80000000400 */
[----:B------:R-:W-:Y:S01]  /*11f90*/  STS.U16 [R23+0x7600], R24 ;  /* 0x0076001817007388 */ /* 0x000fe20000000400 */
[----:B------:R-:W-:-:S03]  /*11fa0*/  PRMT R13, RZ, 0x7610, R13 ;  /* 0x00007610ff0d7816 */ /* 0x000fc6000000000d */
[----:B---3--:R-:W-:Y:S04]  /*11fb0*/  STL [R1+0x3a28], R15 ;  /* 0x003a280f01007387 */ /* 0x008fe80000100800 */
[----:B0-----:R-:W3:Y:S04]  /*11fc0*/  LDL.LU R27, [R1+0x1150] ;  /* 0x00115000011b7983 */ /* 0x001ee80000300800 */
[----:B------:R0:W-:Y:S04]  /*11fd0*/  STL [R1+0x16c8], R2 ;  /* 0x0016c80201007387 */ /* 0x0001e80000100800 */
[----:B0-----:R-:W3:Y:S01]  /*11fe0*/  LDL.LU R2, [R1+0x13ec] ;  /* 0x0013ec0001027983 */ /* 0x001ee20000300800 */
[----:B----4-:R-:W-:-:S05]  /*11ff0*/  IADD3 R4, P1, R29, R28, RZ ;  /* 0x0000001c1d047210 */ /* 0x010fca0007f3e0ff */
[----:B------:R-:W-:-:S05]  /*12000*/  IMAD.X R5, R3, 0x1, R0, P1 ;  /* 0x0000000103057824 */ /* 0x000fca00008e0600 */
[----:B------:R3:W4:Y:S04]  /*12010*/  @!P0 LDG.E.U16 R13, [R4.64] ;  /* 0x00000004040d8981 */ /* 0x000728000c1e1500 */
[----:B--2---:R0:W-:Y:S04]  /*12020*/  STL [R1+0x3a2c], R14 ;  /* 0x003a2c0e01007387 */ /* 0x0041e80000100800 */
[----:B------:R-:W2:Y:S04]  /*12030*/  LDL.LU R24, [R1+0x1134] ;  /* 0x0011340001187983 */ /* 0x000ea80000300800 */
[----:B0-----:R-:W2:Y:S04]  /*12040*/  LDL R14, [R1+0x135c] ;  /* 0x00135c00010e7983 */ /* 0x001ea80000100800 */
[----:B------:R0:W-:Y:S04]  /*12050*/  STL [R1+0x16cc], R29 ;  /* 0x0016cc1d01007387 */ /* 0x0001e80000100800 */
[----:B0-----:R-:W2:Y:S04]  /*12060*/  LDL.LU R29, [R1+0x14dc] ;  /* 0x0014dc00011d7983 */ /* 0x001ea80000300800 */
[----:B------:R0:W-:Y:S04]  /*12070*/  STL [R1+0x16d0], R3 ;  /* 0x0016d00301007387 */ /* 0x0001e80000100800 */
[----:B0-----:R-:W2:Y:S04]  /*12080*/  LDL.LU R3, [R1+0x13e8] ;  /* 0x0013e80001037983 */ /* 0x001ea80000300800 */
[----:B------:R-:W0:Y:S01]  /*12090*/  S2R R25, SR_TID.X ;  /* 0x0000000000197919 */ /* 0x000e220000002100 */
[----:B------:R-:W-:-:S02]  /*120a0*/  PRMT R12, RZ, 0x7610, R12 ;  /* 0x00007610ff0c7816 */ /* 0x000fc4000000000c */
[----:B------:R-:W-:Y:S02]  /*120b0*/  PRMT R11, RZ, 0x7610, R11 ;  /* 0x00007610ff0b7816 */ /* 0x000fe4000000000b */
[----:B---3--:R-:W-:-:S05]  /*120c0*/  IADD3 R4, P1, R2, R28, RZ ;  /* 0x0000001c02047210 */ /* 0x008fca0007f3e0ff */
[----:B------:R-:W-:Y:S01]  /*120d0*/  IMAD.X R5, R16, 0x1, R0, P1 ;  /* 0x0000000110057824 */ /* 0x000fe200008e0600 */
[----:B0-----:R-:W-:-:S04]  /*120e0*/  LOP3.LUT R25, R25, 0xff, RZ, 0xc0, !PT ;  /* 0x000000ff19197812 */ /* 0x001fc800078ec0ff */
[----:B------:R2:W3:Y:S01]  /*120f0*/  @!P0 LDG.E.U16 R12, [R4.64] ;  /* 0x00000004040c8981 */ /* 0x0004e2000c1e1500 */
[----:B------:R-:W-:-:S05]  /*12100*/  IMAD.SHL.U32 R25, R25, 0x2, RZ ;  /* 0x0000000219197824 */ /* 0x000fca00078e00ff */
[----:B------:R-:W-:Y:S02]  /*12110*/  LOP3.LUT R15, R25, 0x60, RZ, 0x3c, !PT ;  /* 0x00000060190f7812 */ /* 0x000fe400078e3cff */
[----:B------:R-:W3:Y:S04]  /*12120*/  LDL.LU R25, [R1+0x1138] ;  /* 0x0011380001197983 */ /* 0x000ee80000300800 */
[----:B----4-:R-:W-:Y:S04]  /*12130*/  STL [R1+0x3a30], R13 ;  /* 0x003a300d01007387 */ /* 0x010fe80000100800 */
[----:B------:R0:W-:Y:S04]  /*12140*/  STL [R1+0x16d4], R2 ;  /* 0x0016d40201007387 */ /* 0x0001e80000100800 */
[----:B0-----:R-:W4:Y:S01]  /*12150*/  LDL.LU R2, [R1+0x13e4] ;  /* 0x0013e40001027983 */ /* 0x001f220000300800 */
[----:B--2---:R-:W-:-:S05]  /*12160*/  IADD3 R4, P1, R29, R28, RZ ;  /* 0x0000001c1d047210 */ /* 0x004fca0007f3e0ff */
[----:B------:R-:W-:-:S05]  /*12170*/  IMAD.X R5, R3, 0x1, R0, P1 ;  /* 0x0000000103057824 */ /* 0x000fca00008e0600 */
[----:B------:R4:W2:Y:S04]  /*12180*/  @!P0 LDG.E.U16 R11, [R4.64] ;  /* 0x00000004040b8981 */ /* 0x0008a8000c1e1500 */
[----:B------:R0:W-:Y:S04]  /*12190*/  STS.U16 [R15+0x1800], R26 ;  /* 0x0018001a0f007388 */ /* 0x0001e80000000400 */
[----:B------:R-:W-:Y:S04]  /*121a0*/  STS.U16 [R15+0x1a00], R27 ;  /* 0x001a001b0f007388 */ /* 0x000fe80000000400 */
[----:B0-----:R-:W2:Y:S04]  /*121b0*/  LDL.LU R26, [R1+0x1110] ;  /* 0x00111000011a7983 */ /* 0x001ea80000300800 */
[----:B---3--:R0:W-:Y:S04]  /*121c0*/  STL [R1+0x3a34], R12 ;  /* 0x003a340c01007387 */ /* 0x0081e80000100800 */
[----:B0-----:R-:W3:Y:S04]  /*121d0*/  LDL R12, [R1+0x1358] ;  /* 0x00135800010c7983 */ /* 0x001ee80000100800 */
[----:B------:R-:W3:Y:S04]  /*121e0*/  LDL.LU R27, [R1+0x1114] ;  /* 0x00111400011b7983 */ /* 0x000ee80000300800 */
[----:B------:R0:W-:Y:S04]  /*121f0*/  STL [R1+0x16d8], R29 ;  /* 0x0016d81d01007387 */ /* 0x0001e80000100800 */
[----:B0-----:R-:W3:Y:S04]  /*12200*/  LDL.LU R29, [R1+0x14d8] ;  /* 0x0014d800011d7983 */ /* 0x001ee80000300800 */
[----:B------:R0:W-:Y:S01]  /*12210*/  STL [R1+0x16dc], R3 ;  /* 0x0016dc0301007387 */ /* 0x0001e20000100800 */
[----:B----4-:R-:W-:-:S03]  /*12220*/  IADD3 R4, P1, R2, R28, RZ ;  /* 0x0000001c02047210 */ /* 0x010fc60007f3e0ff */
[----:B0-----:R-:W4:Y:S04]  /*12230*/  LDL.LU R3, [R1+0x13e0] ;  /* 0x0013e00001037983 */ /* 0x001f280000300800 */
[----:B--2---:R-:W-:Y:S04]  /*12240*/  STL [R1+0x3a38], R11 ;  /* 0x003a380b01007387 */ /* 0x004fe80000100800 */
[----:B------:R0:W-:Y:S04]  /*12250*/  STL [R1+0x16e0], R2 ;  /* 0x0016e00201007387 */ /* 0x0001e80000100800 */
[----:B0-----:R-:W2:Y:S01]  /*12260*/  LDL.LU R2, [R1+0x13dc] ;  /* 0x0013dc0001027983 */ /* 0x001ea20000300800 */
[----:B------:R-:W-:Y:S01]  /*12270*/  PRMT R10, RZ, 0x7610, R10 ;  /* 0x00007610ff0a7816 */ /* 0x000fe2000000000a */
[----:B------:R-:W-:-:S05]  /*12280*/  IMAD.X R5, R14, 0x1, R0, P1 ;  /* 0x000000010e057824 */ /* 0x000fca00008e0600 */
[----:B------:R3:W2:Y:S01]  /*12290*/  @!P0 LDG.E.U16 R10, [R4.64] ;  /* 0x00000004040a8981 */ /* 0x0006a2000c1e1500 */
[----:B------:R-:W-:Y:S02]  /*122a0*/  PRMT R9, RZ, 0x7610, R9 ;  /* 0x00007610ff097816 */ /* 0x000fe40000000009 */
[----:B------:R-:W-:Y:S02]  /*122b0*/  PRMT R8, RZ, 0x7610, R8 ;  /* 0x00007610ff087816 */ /* 0x000fe40000000008 */
[----:B---3--:R-:W-:-:S05]  /*122c0*/  IADD3 R4, P1, R29, R28, RZ ;  /* 0x0000001c1d047210 */ /* 0x008fca0007f3e0ff */
[----:B----4-:R-:W-:-:S05]  /*122d0*/  IMAD.X R5, R3, 0x1, R0, P1 ;  /* 0x0000000103057824 */ /* 0x010fca00008e0600 */
[----:B------:R2:W3:Y:S02]  /*122e0*/  @!P0 LDG.E.U16 R9, [R4.64] ;  /* 0x0000000404098981 */ /* 0x0004e4000c1e1500 */
[----:B--2---:R-:W-:-:S05]  /*122f0*/  IADD3 R4, P1, R2, R28, RZ ;  /* 0x0000001c02047210 */ /* 0x004fca0007f3e0ff */
[----:B------:R-:W-:-:S05]  /*12300*/  IMAD.X R5, R12, 0x1, R0, P1 ;  /* 0x000000010c057824 */ /* 0x000fca00008e0600 */
[----:B------:R-:W2:Y:S04]  /*12310*/  @!P0 LDG.E.U16 R8, [R4.64] ;  /* 0x0000000404088981 */ /* 0x000ea8000c1e1500 */
[----:B------:R-:W-:Y:S04]  /*12320*/  STL [R1+0x3a3c], R10 ;  /* 0x003a3c0a01007387 */ /* 0x000fe80000100800 */
[----:B------:R0:W-:Y:S04]  /*12330*/  STL [R1+0x16e4], R29 ;  /* 0x0016e41d01007387 */ /* 0x0001e80000100800 */
[----:B0-----:R-:W4:Y:S04]  /*12340*/  LDL.LU R29, [R1+0x14d4] ;  /* 0x0014d400011d7983 */ /* 0x001f280000300800 */
[----:B------:R0:W-:Y:S04]  /*12350*/  STL [R1+0x16e8], R3 ;  /* 0x0016e80301007387 */ /* 0x0001e80000100800 */
[----:B0-----:R-:W4:Y:S04]  /*12360*/  LDL.LU R3, [R1+0x13d8] ;  /* 0x0013d80001037983 */ /* 0x001f280000300800 */
[----:B---3--:R-:W-:Y:S04]  /*12370*/  STL [R1+0x3a40], R9 ;  /* 0x003a400901007387 */ /* 0x008fe80000100800 */
[----:B------:R0:W-:Y:S04]  /*12380*/  STL [R1+0x16ec], R2 ;  /* 0x0016ec0201007387 */ /* 0x0001e80000100800 */
[----:B0-----:R-:W3:Y:S04]  /*12390*/  LDL.LU R2, [R1+0x13d4] ;  /* 0x0013d40001027983 */ /* 0x001ee80000300800 */
[----:B------:R-:W3:Y:S04]  /*123a0*/  LDL.LU R12, [R1+0x10f4] ;  /* 0x0010f400010c7983 */ /* 0x000ee80000300800 */
[----:B--2---:R0:W-:Y:S04]  /*123b0*/  STL [R1+0x3a44], R8 ;  /* 0x003a440801007387 */ /* 0x0041e80000100800 */
[----:B0-----:R-:W2:Y:S04]  /*123c0*/  LDL R8, [R1+0x1354] ;  /* 0x0013540001087983 */ /* 0x001ea80000100800 */
[----:B------:R-:W0:Y:S01]  /*123d0*/  S2R R13, SR_TID.X ;  /* 0x00000000000d7919 */ /* 0x000e220000002100 */
[----:B----4-:R-:W-:-:S02]  /*123e0*/  IADD3 R4, P1, R29, R28, RZ ;  /* 0x0000001c1d047210 */ /* 0x010fc40007f3e0ff */
[----:B------:R-:W-:Y:S01]  /*123f0*/  PRMT R7, RZ, 0x7610, R7 ;  /* 0x00007610ff077816 */ /* 0x000fe20000000007 */
[----:B------:R-:W-:Y:S01]  /*12400*/  STS.U16 [R15+0x3800], R24 ;  /* 0x003800180f007388 */ /* 0x000fe20000000400 */
[----:B------:R-:W-:-:S03]  /*12410*/  PRMT R6, RZ, 0x7610, R6 ;  /* 0x00007610ff067816 */ /* 0x000fc60000000006 */
[----:B------:R-:W4:Y:S01]  /*12420*/  LDL.LU R9, [R1+0x1148] ;  /* 0x0011480001097983 */ /* 0x000f220000300800 */
[----:B------:R-:W-:Y:S01]  /*12430*/  IMAD.X R5, R3, 0x1, R0, P1 ;  /* 0x0000000103057824 */ /* 0x000fe200008e0600 */
[----:B0-----:R-:W-:-:S04]  /*12440*/  LOP3.LUT R13, R13, 0xff, RZ, 0xc0, !PT ;  /* 0x000000ff0d0d7812 */ /* 0x001fc800078ec0ff */
[----:B------:R0:W4:Y:S01]  /*12450*/  @!P0 LDG.E.U16 R7, [R4.64] ;  /* 0x0000000404078981 */ /* 0x000122000c1e1500 */
[----:B------:R-:W-:-:S03]  /*12460*/  IMAD.SHL.U32 R13, R13, 0x2, RZ ;  /* 0x000000020d0d7824 */ /* 0x000fc600078e00ff */
[----:B------:R-:W-:Y:S04]  /*12470*/  STS.U16 [R15+0x3a00], R25 ;  /* 0x003a00190f007388 */ /* 0x000fe80000000400 */
[----:B------:R-:W4:Y:S01]  /*12480*/  LDL.LU R10, [R1+0x1144] ;  /* 0x00114400010a7983 */ /* 0x000f220000300800 */
[----:B0-----:R-:W-:-:S03]  /*12490*/  LOP3.LUT R5, R13, 0x60, RZ, 0x3c, !PT ;  /* 0x000000600d057812 */ /* 0x001fc600078e3cff */
[----:B------:R-:W-:Y:S04]  /*124a0*/  STS.U16 [R15+0x5800], R26 ;  /* 0x0058001a0f007388 */ /* 0x000fe80000000400 */
[----:B------:R0:W-:Y:S04]  /*124b0*/  STS.U16 [R15+0x5a00], R27 ;  /* 0x005a001b0f007388 */ /* 0x0001e80000000400 */
[----:B------:R-:W4:Y:S04]  /*124c0*/  LDL.LU R11, [R1+0x111c] ;  /* 0x00111c00010b7983 */ /* 0x000f280000300800 */
[----:B------:R-:W4:Y:S01]  /*124d0*/  LDL.LU R14, [R1+0x1118] ;  /* 0x00111800010e7983 */ /* 0x000f220000300800 */
[----:B---3--:R-:W-:-:S03]  /*124e0*/  IADD3 R4, P1, R2, R28, RZ ;  /* 0x0000001c02047210 */ /* 0x008fc60007f3e0ff */
[----:B0-----:R-:W3:Y:S04]  /*124f0*/  LDL.LU R15, [R1+0x10f0] ;  /* 0x0010f000010f7983 */ /* 0x001ee80000300800 */
[----:B------:R2:W-:Y:S04]  /*12500*/  STS.U16 [R5+0x7800], R12 ;  /* 0x0078000c05007388 */ /* 0x0005e80000000400 */
        /* <DEDUP_REMOVED lines=12> */
[----:B--2---:R-:W-:-:S05]  /*125d0*/  IMAD.X R5, R8, 0x1, R0, P1 ;  /* 0x0000000108057824 */ /* 0x004fca00008e0600 */
[----:B------:R-:W2:Y:S04]  /*125e0*/  @!P0 LDG.E.U16 R6, [R4.64] ;  /* 0x0000000404068981 */ /* 0x000ea8000c1e1500 */
[----:B------:R0:W-:Y:S04]  /*125f0*/  STL [R1+0x1720], R29 ;  /* 0x0017201d01007387 */ /* 0x0001e80000100800 */
[----:B0-----:R-:W3:Y:S04]  /*12600*/  LDL.LU R29, [R1+0x1154] ;  /* 0x00115400011d7983 */ /* 0x001ee80000300800 */
[----:B------:R0:W-:Y:S04]  /*12610*/  STL [R1+0x1724], R3 ;  /* 0x0017240301007387 */ /* 0x0001e80000100800 */
[----:B0-----:R-:W3:Y:S04]  /*12620*/  LDL.LU R3, [R1+0x1158] ;  /* 0x0011580001037983 */ /* 0x001ee80000300800 */
[----:B----4-:R0:W-:Y:S04]  /*12630*/  STL [R1+0x3a48], R7 ;  /* 0x003a480701007387 */ /* 0x0101e80000100800 */
[----:B0-----:R-:W4:Y:S04]  /*12640*/  LDL.LU R7, [R1+0x10f8] ;  /* 0x0010f80001077983 */ /* 0x001f280000300800 */
[----:B------:R-:W-:Y:S04]  /*12650*/  STL [R1+0x172c], R2 ;  /* 0x00172c0201007387 */ /* 0x000fe80000100800 */
[----:B------:R-:W-:Y:S04]  /*12660*/  STL [R1+0x1728], R28 ;  /* 0x0017281c01007387 */ /* 0x000fe80000100800 */
[----:B------:R-:W-:Y:S04]  /*12670*/  STL [R1+0x1868], R0 ;  /* 0x0018680001007387 */ /* 0x000fe80000100800 */
[----:B--2---:R0:W-:Y:S04]  /*12680*/  STL [R1+0x3a4c], R6 ;  /* 0x003a4c0601007387 */ /* 0x0041e80000100800 */
[----:B0-----:R-:W2:Y:S04]  /*12690*/  LDL.LU R6, [R1+0x74] ;  /* 0x0000740001067983 */ /* 0x001ea80000300800 */
[----:B--2---:R0:W-:Y:S04]  /*126a0*/  STL [R1+0x3a50], R6 ;  /* 0x003a500601007387 */ /* 0x0041e80000100800 */
[----:B0-----:R-:W2:Y:S04]  /*126b0*/  LDL.LU R6, [R1+0x78] ;  /* 0x0000780001067983 */ /* 0x001ea80000300800 */
[----:B--2---:R0:W-:Y:S04]  /*126c0*/  STL [R1+0x3a54], R6 ;  /* 0x003a540601007387 */ /* 0x0041e80000100800 */
[----:B0-----:R-:W2:Y:S04]  /*126d0*/  LDL.LU R6, [R1+0x7c] ;  /* 0x00007c0001067983 */ /* 0x001ea80000300800 */
[----:B------:R-:W0:Y:S02]  /*126e0*/  S2R R13, SR_TID.X ;  /* 0x00000000000d7919 */ /* 0x000e240000002100 */
[----:B0-----:R-:W-:-:S05]  /*126f0*/  LOP3.LUT R12, R13, 0xff, RZ, 0xc0, !PT ;  /* 0x000000ff0d0c7812 */ /* 0x001fca00078ec0ff */
[C---:B------:R-:W-:Y:S02]  /*12700*/  IMAD.SHL.U32 R13, R12.reuse, 0x2, RZ ;  /* 0x000000020c0d7824 */ /* 0x040fe400078e00ff */
[----:B------:R-:W-:-:S05]  /*12710*/  IMAD.SHL.U32 R12, R12, 0x2, RZ ;  /* 0x000000020c0c7824 */ /* 0x000fca00078e00ff */
[----:B------:R-:W-:Y:S02]  /*12720*/  LOP3.LUT R2, R12, 0x60, RZ, 0x3c, !PT ;  /* 0x000000600c027812 */ /* 0x000fe400078e3cff */
[----:B------:R-:W0:Y:S04]  /*12730*/  S2R R12, SR_TID.X ;  /* 0x00000000000c7919 */ /* 0x000e280000002100 */
[----:B--2---:R1:W-:Y:S04]  /*12740*/  STL [R1+0x3a58], R6 ;  /* 0x003a580601007387 */ /* 0x0043e80000100800 */
[----:B-1----:R-:W2:Y:S01]  /*12750*/  LDL.LU R6, [R1+0x80] ;  /* 0x0000800001067983 */ /* 0x002ea20000300800 */
[----:B------:R-:W-:-:S03]  /*12760*/  LOP3.LUT R8, R13, 0x70, RZ, 0x3c, !PT ;  /* 0x000000700d087812 */ /* 0x000fc600078e3cff */
[----:B----4-:R1:W-:Y:S04]  /*12770*/  STS.U16 [R2+0x7a00], R7 ;  /* 0x007a000702007388 */ /* 0x0103e80000000400 */
[----:B---3--:R3:W-:Y:S04]  /*12780*/  STS.U16 [R8+0x1c00], R3 ;  /* 0x001c000308007388 */ /* 0x0087e80000000400 */
[----:B------:R-:W-:Y:S04]  /*12790*/  STS.U16 [R8+0x1e00], R29 ;  /* 0x001e001d08007388 */ /* 0x000fe80000000400 */
[----:B------:R-:W-:Y:S01]  /*127a0*/  STS.U16 [R8+0x3c00], R9 ;  /* 0x003c000908007388 */ /* 0x000fe20000000400 */
[----:B0-----:R-:W-:-:S03]  /*127b0*/  SHF.R.U32.HI R12, RZ, 0x2, R12 ;  /* 0x00000002ff0c7819 */ /* 0x001fc6000001160c */
[----:B------:R-:W-:Y:S04]  /*127c0*/  STS.U16 [R8+0x3e00], R10 ;  /* 0x003e000a08007388 */ /* 0x000fe80000000400 */
[----:B------:R-:W-:Y:S04]  /*127d0*/  STS.U16 [R8+0x5c00], R11 ;  /* 0x005c000b08007388 */ /* 0x000fe80000000400 */
[----:B------:R-:W-:Y:S04]  /*127e0*/  STS.U16 [R8+0x5e00], R14 ;  /* 0x005e000e08007388 */ /* 0x000fe80000000400 */
[----:B------:R-:W-:Y:S04]  /*127f0*/  STS.U16 [R8+0x7c00], R15 ;  /* 0x007c000f08007388 */ /* 0x000fe80000000400 */
[----:B------:R0:W-:Y:S04]  /*12800*/  STS.U16 [R8+0x7e00], R16 ;  /* 0x007e001008007388 */ /* 0x0001e80000000400 */
[----:B-1----:R-:W4:Y:S01]  /*12810*/  LDL.LU R7, [R1+0x68] ;  /* 0x0000680001077983 */ /* 0x002f220000300800 */
[----:B---3--:R-:W-:-:S03]  /*12820*/  LOP3.LUT R3, R13, 0x30, R12, 0x78, !PT ;  /* 0x000000300d037812 */ /* 0x008fc600078e780c */
[----:B0-----:R-:W3:Y:S04]  /*12830*/  LDL.LU R8, [R1+0x64] ;  /* 0x0000640001087983 */ /* 0x001ee80000300800 */
[----:B------:R-:W3:Y:S04]  /*12840*/  LDL.LU R9, [R1+0x60] ;  /* 0x0000600001097983 */ /* 0x000ee80000300800 */
[----:B------:R-:W3:Y:S04]  /*12850*/  LDL.LU R10, [R1+0x5c] ;  /* 0x00005c00010a7983 */ /* 0x000ee80000300800 */
[----:B------:R-:W3:Y:S04]  /*12860*/  LDL.LU R11, [R1+0x58] ;  /* 0x00005800010b7983 */ /* 0x000ee80000300800 */
[----:B------:R-:W3:Y:S04]  /*12870*/  LDL.LU R12, [R1+0x54] ;  /* 0x00005400010c7983 */ /* 0x000ee80000300800 */
[----:B------:R-:W3:Y:S04]  /*12880*/  LDL.LU R13, [R1+0x50] ;  /* 0x00005000010d7983 */ /* 0x000ee80000300800 */
[----:B------:R-:W3:Y:S04]  /*12890*/  LDL.LU R14, [R1+0x4c] ;  /* 0x00004c00010e7983 */ /* 0x000ee80000300800 */
[----:B------:R-:W3:Y:S04]  /*128a0*/  LDL.LU R15, [R1+0x48] ;  /* 0x00004800010f7983 */ /* 0x000ee80000300800 */
[----:B------:R0:W-:Y:S04]  /*128b0*/  STS.U16 [R3+0xfe00], R17 ;  /* 0x00fe001103007388 */ /* 0x0001e80000000400 */
[----:B------:R-:W3:Y:S04]  /*128c0*/  LDL.LU R16, [R1+0x44] ;  /* 0x0000440001107983 */ /* 0x000ee80000300800 */
[----:B------:R1:W-:Y:S04]  /*128d0*/  STS.U16 [R3+0x8000], R18 ;  /* 0x0080001203007388 */ /* 0x0003e80000000400 */
[----:B0-----:R-:W3:Y:S04]  /*128e0*/  LDL.LU R17, [R1+0x40] ;  /* 0x0000400001117983 */ /* 0x001ee80000300800 */
[----:B------:R0:W-:Y:S04]  /*128f0*/  STS.U16 [R3+0x8200], R19 ;  /* 0x0082001303007388 */ /* 0x0001e80000000400 */
[----:B-1----:R-:W3:Y:S04]  /*12900*/  LDL.LU R18, [R1+0x3c] ;  /* 0x00003c0001127983 */ /* 0x002ee80000300800 */
        /* <DEDUP_REMOVED lines=16> */
[----:B0-----:R-:W3:Y:S04]  /*12a10*/  LDL.LU R27, [R1+0x18] ;  /* 0x00001800011b7983 */ /* 0x001ee80000300800 */
[----:B------:R-:W3:Y:S04]  /*12a20*/  LDL.LU R4, [R1+0x14] ;  /* 0x0000140001047983 */ /* 0x000ee80000300800 */
[----:B------:R-:W3:Y:S04]  /*12a30*/  LDL.LU R5, [R1+0x10] ;  /* 0x0000100001057983 */ /* 0x000ee80000300800 */
[----:B------:R-:W3:Y:S04]  /*12a40*/  LDL.LU R0, [R1+0xc] ;  /* 0x00000c0001007983 */ /* 0x000ee80000300800 */
[----:B------:R-:W3:Y:S04]  /*12a50*/  LDL.LU R28, [R1+0x8] ;  /* 0x00000800011c7983 */ /* 0x000ee80000300800 */
[----:B------:R-:W3:Y:S04]  /*12a60*/  LDL.LU R2, [R1+0x4] ;  /* 0x0000040001027983 */ /* 0x000ee80000300800 */
[----:B------:R-:W3:Y:S04]  /*12a70*/  LDL.LU R29, [R1] ;  /* 0x00000000011d7983 */ /* 0x000ee80000300800 */
[----:B--2---:R0:W-:Y:S04]  /*12a80*/  STS.U16 [R3+0x9400], R6 ;  /* 0x0094000603007388 */ /* 0x0041e80000000400 */
[----:B0-----:R-:W2:Y:S04]  /*12a90*/  LDL.LU R6, [R1+0x3a58] ;  /* 0x003a580001067983 */ /* 0x001ea80000300800 */
[----:B--2---:R0:W-:Y:S04]  /*12aa0*/  STS.U16 [R3+0x9600], R6 ;  /* 0x0096000603007388 */ /* 0x0041e80000000400 */
[----:B0-----:R-:W2:Y:S04]  /*12ab0*/  LDL.LU R6, [R1+0x3a54] ;  /* 0x003a540001067983 */ /* 0x001ea80000300800 */
[----:B--2---:R0:W-:Y:S04]  /*12ac0*/  STS.U16 [R3+0x9800], R6 ;  /* 0x0098000603007388 */ /* 0x0041e80000000400 */
[----:B0-----:R-:W2:Y:S04]  /*12ad0*/  LDL.LU R6, [R1+0x3a50] ;  /* 0x003a500001067983 */ /* 0x001ea80000300800 */
[----:B--2---:R0:W-:Y:S04]  /*12ae0*/  STS.U16 [R3+0x9a00], R6 ;  /* 0x009a000603007388 */ /* 0x0041e80000000400 */
[----:B----4-:R1:W-:Y:S04]  /*12af0*/  STS.U16 [R3+0x9c00], R7 ;  /* 0x009c000703007388 */ /* 0x0103e80000000400 */
[----:B---3--:R2:W-:Y:S04]  /*12b00*/  STS.U16 [R3+0x9e00], R8 ;  /* 0x009e000803007388 */ /* 0x0085e80000000400 */
[----:B0-----:R-:W3:Y:S04]  /*12b10*/  LDL.LU R6, [R1+0x3a4c] ;  /* 0x003a4c0001067983 */ /* 0x001ee80000300800 */
[----:B-1----:R-:W4:Y:S04]  /*12b20*/  LDL.LU R7, [R1+0x3a48] ;  /* 0x003a480001077983 */ /* 0x002f280000300800 */
[----:B--2---:R-:W2:Y:S04]  /*12b30*/  LDL.LU R8, [R1+0x3a44] ;  /* 0x003a440001087983 */ /* 0x004ea80000300800 */
[----:B------:R0:W-:Y:S04]  /*12b40*/  STS.U16 [R3+0xa000], R9 ;  /* 0x00a0000903007388 */ /* 0x0001e80000000400 */
[----:B------:R1:W-:Y:S04]  /*12b50*/  STS.U16 [R3+0xa200], R10 ;  /* 0x00a2000a03007388 */ /* 0x0003e80000000400 */
[----:B------:R1:W-:Y:S04]  /*12b60*/  STS.U16 [R3+0xa400], R11 ;  /* 0x00a4000b03007388 */ /* 0x0003e80000000400 */
[----:B0-----:R-:W2:Y:S04]  /*12b70*/  LDL.LU R9, [R1+0x3a40] ;  /* 0x003a400001097983 */ /* 0x001ea80000300800 */
[----:B-1----:R-:W2:Y:S04]  /*12b80*/  LDL.LU R10, [R1+0x3a3c] ;  /* 0x003a3c00010a7983 */ /* 0x002ea80000300800 */
[----:B------:R-:W2:Y:S04]  /*12b90*/  LDL.LU R11, [R1+0x3a38] ;  /* 0x003a3800010b7983 */ /* 0x000ea80000300800 */
        /* <DEDUP_REMOVED lines=31> */
[----:B0-----:R-:W2:Y:S04]  /*12d90*/  LDL.LU R27, [R1+0x39f8] ;  /* 0x0039f800011b7983 */ /* 0x001ea80000300800 */
[----:B------:R0:W-:Y:S04]  /*12da0*/  STS.U16 [R3+0xc600], R4 ;  /* 0x00c6000403007388 */ /* 0x0001e80000000400 */
[----:B0-----:R-:W3:Y:S04]  /*12db0*/  LDL R4, [R1+0x10d4] ;  /* 0x0010d40001047983 */ /* 0x001ee80000100800 */
[----:B------:R-:W-:Y:S04]  /*12dc0*/  STS.U16 [R3+0xc800], R5 ;  /* 0x00c8000503007388 */ /* 0x000fe80000000400 */
[----:B------:R0:W-:Y:S04]  /*12dd0*/  STS.U16 [R3+0xca00], R0 ;  /* 0x00ca000003007388 */ /* 0x0001e80000000400 */
[----:B------:R-:W-:Y:S04]  /*12de0*/  STS.U16 [R3+0xcc00], R28 ;  /* 0x00cc001c03007388 */ /* 0x000fe80000000400 */
[----:B------:R-:W-:Y:S04]  /*12df0*/  STS.U16 [R3+0xce00], R2 ;  /* 0x00ce000203007388 */ /* 0x000fe80000000400 */
[----:B------:R-:W-:Y:S04]  /*12e00*/  STS.U16 [R3+0xd000], R29 ;  /* 0x00d0001d03007388 */ /* 0x000fe80000000400 */
[----:B0-----:R-:W3:Y:S04]  /*12e10*/  LDL R0, [R1+0x10d0] ;  /* 0x0010d00001007983 */ /* 0x001ee80000100800 */
[----:B--2---:R-:W-:Y:S04]  /*12e20*/  STS.U16 [R3+0xd200], R27 ;  /* 0x00d2001b03007388 */ /* 0x004fe80000000400 */
[----:B------:R-:W-:Y:S04]  /*12e30*/  STS.U16 [R3+0xd400], R26 ;  /* 0x00d4001a03007388 */ /* 0x000fe80000000400 */
        /* <DEDUP_REMOVED lines=18> */
[----:B----4-:R-:W-:Y:S04]  /*12f60*/  STS.U16 [R3+0xfa00], R7 ;  /* 0x00fa000703007388 */ /* 0x010fe80000000400 */
[----:B---3--:R-:W-:Y:S04]  /*12f70*/  STS.U16 [R3+0xfc00], R6 ;  /* 0x00fc000603007388 */ /* 0x008fe80000000400 */
[----:B------:R-:W-:Y:S06]  /*12f80*/  BAR.SYNC.DEFER_BLOCKING 0x0 ;  /* 0x0000000000007b1d */ /* 0x000fec0000010000 */
[----:B------:R-:W0:Y:S04]  /*12f90*/  LDSM.16.M88.4 R8, [R4+0x8000] ;  /* 0x008000000408783b */ /* 0x000e280000000200 */
[----:B------:R-:W1:Y:S04]  /*12fa0*/  LDSM.16.M88.4 R12, [R4+0x8800] ;  /* 0x00880000040c783b */ /* 0x000e680000000200 */
[----:B------:R-:W-:Y:S04]  /*12fb0*/  LDSM.16.M88.4 R20, [R4+0x9800] ;  /* 0x009800000414783b */ /* 0x000fe80000000200 */
[----:B------:R-:W-:Y:S04]  /*12fc0*/  LDSM.16.M88.4 R24, [R4+0xe000] ;  /* 0x00e000000418783b */ /* 0x000fe80000000200 */
[----:B------:R-:W-:Y:S04]  /*12fd0*/  LDSM.16.MT88.4 R16, [R0] ;  /* 0x000000000010783b */ /* 0x000fe80000004200 */
[----:B0-----:R-:W-:Y:S01]  /*12fe0*/  STL.64 [R1+0xb0], R8 ;  /* 0x0000b00801007387 */ /* 0x001fe20000100a00 */
[----:B------:R-:W-:-:S02]  /*12ff0*/  IMAD.MOV.U32 R3, RZ, RZ, R8 ;  /* 0x000000ffff037224 */ /* 0x000fc400078e0008 */
[----:B------:R-:W-:Y:S01]  /*13000*/  IMAD.MOV.U32 R2, RZ, RZ, R9 ;  /* 0x000000ffff027224 */ /* 0x000fe200078e0009 */
[----:B------:R-:W-:Y:S04]  /*13010*/  STL.64 [R1+0xb8], R10 ;  /* 0x0000b80a01007387 */ /* 0x000fe80000100a00 */
[----:B------:R-:W0:Y:S04]  /*13020*/  LDSM.16.M88.4 R8, [R4+0x9000] ;  /* 0x009000000408783b */ /* 0x000e280000000200 */
[----:B-1----:R-:W-:Y:S04]  /*13030*/  STL.64 [R1+0xa0], R12 ;  /* 0x0000a00c01007387 */ /* 0x002fe80000100a00 */
[----:B------:R-:W-:Y:S04]  /*13040*/  STL.64 [R1+0xa8], R14 ;  /* 0x0000a80e01007387 */ /* 0x000fe80000100a00 */
[----:B------:R-:W1:Y:S04]  /*13050*/  LDSM.16.M88.4 R12, [R4+0xa000] ;  /* 0x00a00000040c783b */ /* 0x000e680000000200 */
[----:B0-----:R-:W-:Y:S04]  /*13060*/  STL.64 [R1+0x90], R8 ;  /* 0x0000900801007387 */ /* 0x001fe80000100a00 */
[----:B------:R-:W-:Y:S04]  /*13070*/  STL.64 [R1+0x98], R10 ;  /* 0x0000980a01007387 */ /* 0x000fe80000100a00 */
[----:B------:R-:W0:Y:S04]  /*13080*/  LDSM.16.M88.4 R8, [R4+0xa800] ;  /* 0x00a800000408783b */ /* 0x000e280000000200 */
[----:B------:R-:W-:Y:S04]  /*13090*/  STL.64 [R1+0x80], R20 ;  /* 0x0000801401007387 */ /* 0x000fe80000100a00 */
[----:B------:R-:W-:Y:S04]  /*130a0*/  STL.64 [R1+0x88], R22 ;  /* 0x0000881601007387 */ /* 0x000fe80000100a00 */
[----:B------:R-:W2:Y:S04]  /*130b0*/  LDSM.16.M88.4 R20, [R4+0xb000] ;  /* 0x00b000000414783b */ /* 0x000ea80000000200 */
[----:B-1----:R-:W-:Y:S04]  /*130c0*/  STL.64 [R1+0x70], R12 ;  /* 0x0000700c01007387 */ /* 0x002fe80000100a00 */
[----:B------:R-:W-:Y:S04]  /*130d0*/  STL.64 [R1+0x78], R14 ;  /* 0x0000780e01007387 */ /* 0x000fe80000100a00 */
[----:B------:R-:W1:Y:S04]  /*130e0*/  LDSM.16.M88.4 R12, [R4+0xb800] ;  /* 0x00b80000040c783b */ /* 0x000e680000000200 */
[----:B0-----:R-:W-:Y:S04]  /*130f0*/  STL.64 [R1+0x60], R8 ;  /* 0x0000600801007387 */ /* 0x001fe80000100a00 */
[----:B------:R-:W-:Y:S04]  /*13100*/  STL.64 [R1+0x68], R10 ;  /* 0x0000680a01007387 */ /* 0x000fe80000100a00 */
[----:B------:R-:W0:Y:S04]  /*13110*/  LDSM.16.M88.4 R8, [R4+0xc000] ;  /* 0x00c000000408783b */ /* 0x000e280000000200 */
[----:B--2---:R-:W-:Y:S04]  /*13120*/  STL.64 [R1+0x50], R20 ;  /* 0x0000501401007387 */ /* 0x004fe80000100a00 */
        /* <DEDUP_REMOVED lines=10> */
[----:B------:R-:W-:Y:S04]  /*131d0*/  LDSM.16.MT88.4 R20, [R0+0x80] ;  /* 0x000080000014783b */ /* 0x000fe80000004200 */
[----:B-1----:R-:W-:Y:S04]  /*131e0*/  STL.64 [R1+0x10], R12 ;  /* 0x0000100c01007387 */ /* 0x002fe80000100a00 */
[----:B------:R-:W-:Y:S04]  /*131f0*/  STL.64 [R1+0x18], R14 ;  /* 0x0000180e01007387 */ /* 0x000fe80000100a00 */
[----:B------:R-:W-:Y:S04]  /*13200*/  STL.64 [R1+0x3968], R26 ;  /* 0x0039681a01007387 */ /* 0x000fe80000100a00 */
[----:B------:R-:W1:Y:S04]  /*13210*/  LDSM.16.M88.4 R12, [R4+0xe800] ;  /* 0x00e80000040c783b */ /* 0x000e680000000200 */
[----:B0-----:R-:W-:Y:S04]  /*13220*/  STL.64 [R1], R8 ;  /* 0x0000000801007387 */ /* 0x001fe80000100a00 */
[----:B------:R-:W-:Y:S04]  /*13230*/  STL.64 [R1+0x8], R10 ;  /* 0x0000080a01007387 */ /* 0x000fe80000100a00 */
[----:B------:R0:W-:Y:S04]  /*13240*/  STL.64 [R1+0x3960], R24 ;  /* 0x0039601801007387 */ /* 0x0001e80000100a00 */
[----:B------:R-:W2:Y:S04]  /*13250*/  LDSM.16.M88.4 R8, [R4+0xf000] ;  /* 0x00f000000408783b */ /* 0x000ea80000000200 */
[----:B------:R-:W3:Y:S04]  /*13260*/  LDSM.16.M88.4 R4, [R4+0xf800] ;  /* 0x00f800000404783b */ /* 0x000ee80000000200 */
[----:B0-----:R-:W4:Y:S04]  /*13270*/  LDL.64 R24, [R1+0x80] ;  /* 0x0000800001187983 */ /* 0x001f280000100a00 */
[----:B----4-:R0:W-:Y:S04]  /*13280*/  STL.64 [R1+0x39e8], R24 ;  /* 0x0039e81801007387 */ /* 0x0101e80000100a00 */
[----:B0-----:R-:W4:Y:S04]  /*13290*/  LDL.64 R24, [R1+0xa0] ;  /* 0x0000a00001187983 */ /* 0x001f280000100a00 */
[----:B----4-:R0:W-:Y:S04]  /*132a0*/  STL.64 [R1+0x39f0], R24 ;  /* 0x0039f01801007387 */ /* 0x0101e80000100a00 */
[----:B0-----:R-:W4:Y:S04]  /*132b0*/  LDL.LU.64 R24, [R1+0x10c0] ;  /* 0x0010c00001187983 */ /* 0x001f280000300a00 */
[----:B------:R-:W4:Y:S04]  /*132c0*/  LDL.LU.64 R26, [R1+0x10c8] ;  /* 0x0010c800011a7983 */ /* 0x000f280000300a00 */
[----:B-1----:R-:W-:Y:S04]  /*132d0*/  STL [R1+0x29ec], R14 ;  /* 0x0029ec0e01007387 */ /* 0x002fe80000100800 */
[----:B------:R-:W-:Y:S04]  /*132e0*/  STL [R1+0x29e8], R15 ;  /* 0x0029e80f01007387 */ /* 0x000fe80000100800 */
[----:B--2---:R-:W-:Y:S04]  /*132f0*/  STL [R1+0x28f8], R10 ;  /* 0x0028f80a01007387 */ /* 0x004fe80000100800 */
[----:B------:R-:W-:Y:S04]  /*13300*/  STL [R1+0x28f4], R11 ;  /* 0x0028f40b01007387 */ /* 0x000fe80000100800 */
[----:B------:R0:W-:Y:S04]  /*13310*/  STL.64 [R1+0x39c0], R8 ;  /* 0x0039c00801007387 */ /* 0x0001e80000100a00 */
[----:B0-----:R-:W2:Y:S04]  /*13320*/  LDL.64 R8, [R1+0x90] ;  /* 0x0000900001087983 */ /* 0x001ea80000100a00 */
[----:B---3--:R-:W-:Y:S04]  /*13330*/  STL [R1+0x28bc], R6 ;  /* 0x0028bc0601007387 */ /* 0x008fe80000100800 */
[----:B------:R-:W-:Y:S04]  /*13340*/  STL [R1+0x28b8], R7 ;  /* 0x0028b80701007387 */ /* 0x000fe80000100800 */
[----:B------:R0:W-:Y:S04]  /*13350*/  STL.64 [R1+0x3990], R4 ;  /* 0x0039900401007387 */ /* 0x0001e80000100a00 */
[----:B------:R-:W-:Y:S04]  /*13360*/  STL [R1+0x3924], R20 ;  /* 0x0039241401007387 */ /* 0x000fe80000100800 */
[----:B------:R1:W-:Y:S01]  /*13370*/  STL [R1+0x3920], R21 ;  /* 0x0039201501007387 */ /* 0x0003e20000100800 */
[----:B0-----:R-:W-:-:S02]  /*13380*/  IMAD.MOV.U32 R4, RZ, RZ, R3 ;  /* 0x000000ffff047224 */ /* 0x001fc400078e0003 */
[----:B------:R-:W-:Y:S01]  /*13390*/  IMAD.MOV.U32 R5, RZ, RZ, R2 ;  /* 0x000000ffff057224 */ /* 0x000fe200078e0002 */
[----:B------:R-:W-:Y:S04]  /*133a0*/  STL [R1+0x391c], R22 ;  /* 0x00391c1601007387 */ /* 0x000fe80000100800 */
[----:B------:R0:W-:Y:S04]  /*133b0*/  STL [R1+0x3918], R23 ;  /* 0x0039181701007387 */ /* 0x0001e80000100800 */
[----:B-1----:R-:W3:Y:S04]  /*133c0*/  LDL.LU.64 R20, [R1+0x10b0] ;  /* 0x0010b00001147983 */ /* 0x002ee80000300a00 */
[----:B0-----:R-:W3:Y:S04]  /*133d0*/  LDL.LU.64 R22, [R1+0x10b8] ;  /* 0x0010b80001167983 */ /* 0x001ee80000300a00 */
[----:B------:R-:W-:Y:S01]  /*133e0*/  STL [R1+0x38e8], R0 ;  /* 0x0038e80001007387 */ /* 0x000fe20000100800 */
[C---:B----4-:R-:W-:Y:S03]  /*133f0*/  HMMA.16816.F32.BF16 R4, R16.reuse, R4, R24 ;  /* 0x000000041004723c */ /* 0x050fe60000041818 */
[----:B------:R-:W3:Y:S11]  /*13400*/  LDL.LU.64 R24, [R1+0x39f0] ;  /* 0x0039f00001187983 */ /* 0x000ef60000300a00 */
[----:B------:R-:W-:Y:S10]  /*13410*/  @!UPT UIADD3 URZ, URZ, URZ, URZ ;  /* 0x0000003f3f3ff290 */ /* 0x000ff4000fffe03f */
[----:B------:R-:W-:Y:S02]  /*13420*/  IMAD.MOV.U32 R2, RZ, RZ, R7 ;  /* 0x000000ffff027224 */ /* 0x000fe400078e0007 */
[----:B------:R-:W-:Y:S02]  /*13430*/  IMAD.MOV.U32 R3, RZ, RZ, R6 ;  /* 0x000000ffff037224 */ /* 0x000fe400078e0006 */
[----:B------:R-:W-:Y:S02]  /*13440*/  IMAD.MOV.U32 R29, RZ, RZ, R4 ;  /* 0x000000ffff1d7224 */ /* 0x000fe400078e0004 */
[----:B------:R-:W-:Y:S02]  /*13450*/  IMAD.MOV.U32 R28, RZ, RZ, R5 ;  /* 0x000000ffff1c7224 */ /* 0x000fe400078e0005 */
[----:B------:R-:W4:Y:S04]  /*13460*/  LDL.LU.64 R4, [R1+0x1090] ;  /* 0x0010900001047983 */ /* 0x000f280000300a00 */
[----:B------:R-:W4:Y:S04]  /*13470*/  LDL.LU.64 R6, [R1+0x1098] ;  /* 0x0010980001067983 */ /* 0x000f280000300a00 */
[----:B------:R-:W-:Y:S04]  /*13480*/  STL [R1+0x2b2c], R2 ;  /* 0x002b2c0201007387 */ /* 0x000fe80000100800 */
[----:B------:R-:W-:Y:S04]  /*13490*/  STL [R1+0x2b28], R3 ;  /* 0x002b280301007387 */ /* 0x000fe80000100800 */
[----:B------:R-:W-:Y:S04]  /*134a0*/  STL [R1+0x2b24], R28 ;  /* 0x002b241c01007387 */ /* 0x000fe80000100800 */
[----:B------:R-:W-:Y:S01]  /*134b0*/  STL [R1+0x2b20], R29 ;  /* 0x002b201d01007387 */ /* 0x000fe20000100800 */
[C---:B---3--:R-:W-:Y:S11]  /*134c0*/  HMMA.16816.F32.BF16 R20, R16.reuse, R24, R20 ;  /* 0x000000181014723c */ /* 0x048ff60000041814 */
[----:B------:R-:W-:Y:S11]  /*134d0*/  @!UPT UIADD3 URZ, URZ, URZ, URZ ;  /* 0x0000003f3f3ff290 */ /* 0x000ff6000fffe03f */
[----:B------:R-:W-:Y:S01]  /*134e0*/  @!UPT UIADD3 URZ, URZ, URZ, URZ ;  /* 0x0000003f3f3ff290 */ /* 0x000fe2000fffe03f */
[----:B------:R-:W-:Y:S04]  /*134f0*/  STL.64 [R1+0x10b0], R20 ;  /* 0x0010b01401007387 */ /* 0x000fe80000100a00 */
[----:B------:R0:W-:Y:S02]  /*13500*/  STL.64 [R1+0x10b8], R22 ;  /* 0x0010b81601007387 */ /* 0x0001e40000100a00 */
[----:B0-----:R-:W-:Y:S02]  /*13510*/  IMAD.MOV.U32 R22, RZ, RZ, R24 ;  /* 0x000000ffff167224 */ /* 0x001fe400078e0018 */
[----:B------:R-:W-:Y:S02]  /*13520*/  IMAD.MOV.U32 R23, RZ, RZ, R25 ;  /* 0x000000ffff177224 */ /* 0x000fe400078e0019 */
[----:B------:R-:W4:Y:S04]  /*13530*/  LDL.LU.64 R24, [R1+0x39e8] ;  /* 0x0039e80001187983 */ /* 0x000f280000300a00 */
[----:B------:R-:W-:Y:S04]  /*13540*/  STL [R1+0x392c], R22 ;  /* 0x00392c1601007387 */ /* 0x000fe80000100800 */
[----:B------:R0:W-:Y:S04]  /*13550*/  STL [R1+0x3928], R23 ;  /* 0x0039281701007387 */ /* 0x0001e80000100800 */
[----:B------:R-:W2:Y:S04]  /*13560*/  LDL.LU.64 R20, [R1+0x10a0] ;  /* 0x0010a00001147983 */ /* 0x000ea80000300a00 */
[----:B0-----:R-:W2:Y:S01]  /*13570*/  LDL.LU.64 R22, [R1+0x10a8] ;  /* 0x0010a80001167983 */ /* 0x001ea20000300a00 */
[C---:B----4-:R-:W-:Y:S08]  /*13580*/  HMMA.16816.F32.BF16 R4, R16.reuse, R24, R4 ;  /* 0x000000181004723c */ /* 0x050ff00000041804 */
[----:B--2---:R-:W-:Y:S11]  /*13590*/  HMMA.16816.F32.BF16 R20, R16, R8, R20 ;  /* 0x000000081014723c */ /* 0x004ff60000041814 */
[----:B------:R-:W-:Y:S11]  /*135a0*/  @!UPT UIADD3 URZ, URZ, URZ, URZ ;  /* 0x0000003f3f3ff290 */ /* 0x000ff6000fffe03f */
[----:B------:R-:W-:Y:S01]  /*135b0*/  @!UPT UIADD3 URZ, URZ, URZ, URZ ;  /* 0x0000003f3f3ff290 */ /* 0x000fe2000fffe03f */
[----:B------:R0:W-:Y:S04]  /*135c0*/  STL.64 [R1+0x10a0], R20 ;  /* 0x0010a01401007387 */ /* 0x0001e80000100a00 */
[----:B------:R-:W-:Y:S01]  /*135d0*/  STL.64 [R1+0x10a8], R22 ;  /* 0x0010a81601007387 */ /* 0x000fe20000100a00 */
[----:B0-----:R-:W-:Y:S02]  /*135e0*/  IMAD.MOV.U32 R21, RZ, RZ, R9 ;  /* 0x000000ffff157224 */ /* 0x001fe400078e0009 */
[----:B------:R-:W-:-:S03]  /*135f0*/  IMAD.MOV.U32 R20, RZ, RZ, R8 ;  /* 0x000000ffff147224 */ /* 0x000fc600078e0008 */
[----:B------:R-:W-:Y:S04]  /*13600*/  STL [R1+0x3934], R21 ;  /* 0x0039341501007387 */ /* 0x000fe80000100800 */
[----:B------:R-:W-:Y:S04]  /*13610*/  STL [R1+0x3930], R20 ;  /* 0x0039301401007387 */ /* 0x000fe80000100800 */
[----:B------:R0:W-:Y:S04]  /*13620*/  STL.64 [R1+0x1090], R4 ;  /* 0x0010900401007387 */ /* 0x0001e80000100a00 */
[----:B0-----:R-:W2:Y:S04]  /*13630*/  LDL.64 R4, [R1+0x20] ;  /* 0x0000200001047983 */ /* 0x001ea80000100a00 */
[----:B--2---:R0:W-:Y:S04]  /*13640*/  STL.64 [R1+0x39a8], R4 ;  /* 0x0039a80401007387 */ /* 0x0041e80000100a00 */
[----:B0-----:R-:W2:Y:S04]  /*13650*/  LDL R4, [R1+0x30] ;  /* 0x0000300001047983 */ /* 0x001ea80000100800 */
[----:B------:R-:W2:Y:S04]  /*13660*/  LDL R5, [R1+0x34] ;  /* 0x0000340001057983 */ /* 0x000ea80000100800 */
[----:B--2---:R0:W-:Y:S04]  /*13670*/  STL.64 [R1+0x39c8], R4 ;  /* 0x0039c80401007387 */ /* 0x0041e80000100a00 */
[----:B0-----:R-:W2:Y:S04]  /*13680*/  LDL.64 R4, [R1+0x60] ;  /* 0x0000600001047983 */ /* 0x001ea80000100a00 */
[----:B--2---:R0:W-:Y:S04]  /*13690*/  STL.64 [R1+0x39d0], R4 ;  /* 0x0039d00401007387 */ /* 0x0041e80000100a00 */
[----:B0-----:R-:W2:Y:S04]  /*136a0*/  LDL.64 R4, [R1+0x70] ;  /* 0x0000700001047983 */ /* 0x001ea80000100a00 */
[----:B------:R-:W3:Y:S04]  /*136b0*/  LDL.LU.64 R8, [R1+0x1060] ;  /* 0x0010600001087983 */ /* 0x000ee80000300a00 */
[----:B------:R-:W4:Y:S01]  /*136c0*/  LDL.LU.64 R10, [R1+0x1068] ;  /* 0x00106800010a7983 */ /* 0x000f220000300a00 */
[----:B------:R-:W-:-:S03]  /*136d0*/  IMAD.MOV.U32 R23, RZ, RZ, R24 ;  /* 0x000000ffff177224 */ /* 0x000fc600078e0018 */
[----:B----4-:R-:W-:Y:S04]  /*136e0*/  STL.64 [R1+0x39e0], R10 ;  /* 0x0039e00a01007387 */ /* 0x010fe80000100a00 */
[----:B---3--:R0:W-:Y:S04]  /*136f0*/  STL.64 [R1+0x39d8], R8 ;  /* 0x0039d80801007387 */ /* 0x0081e80000100a00 */
[----:B0-----:R-:W2:Y:S04]  /*13700*/  LDL.LU.64 R8, [R1+0x1080] ;  /* 0x0010800001087983 */ /* 0x001ea80000300a00 */
[----:B------:R-:W2:Y:S04]  /*13710*/  LDL.LU.64 R10, [R1+0x1088] ;  /* 0x00108800010a7983 */ /* 0x000ea80000300a00 */
[----:B------:R-:W3:Y:S01]  /*13720*/  LDL.64 R24, [R1] ;  /* 0x0000000001187983 */ /* 0x000ee20000100a00 */
[----:B------:R-:W-:-:S02]  /*13730*/  IMAD.MOV.U32 R15, RZ, RZ, R7 ;  /* 0x000000ffff0f7224 */ /* 0x000fc400078e0007 */
[----:B------:R-:W-:Y:S01]  /*13740*/  IMAD.MOV.U32 R14, RZ, RZ, R6 ;  /* 0x000000ffff0e7224 */ /* 0x000fe200078e0006 */
[----:B--2---:R-:W-:Y:S01]  /*13750*/  HMMA.16816.F32.BF16 R8, R16, R4, R8 ;  /* 0x000000041008723c */ /* 0x004fe20000041808 */
[----:B---3--:R0:W-:Y:S04]  /*13760*/  STL.64 [R1+0x3978], R24 ;  /* 0x0039781801007387 */ /* 0x0081e80000100a00 */
[----:B0-----:R-:W2:Y:S04]  /*13770*/  LDL.64 R24, [R1+0x50] ;  /* 0x0000500001187983 */ /* 0x001ea80000100a00 */
[----:B------:R0:W-:Y:S04]  /*13780*/  STL [R1+0x3938], R23 ;  /* 0x0039381701007387 */ /* 0x0001e80000100800 */
[----:B------:R-:W3:Y:S04]  /*13790*/  LDL.LU.64 R20, [R1+0x1070] ;  /* 0x0010700001147983 */ /* 0x000ee80000300a00 */
[----:B0-----:R-:W3:Y:S04]  /*137a0*/  LDL.LU.64 R22, [R1+0x1078] ;  /* 0x0010780001167983 */ /* 0x001ee80000300a00 */
[----:B------:R0:W-:Y:S04]  /*137b0*/  STL [R1+0x2b80], R15 ;  /* 0x002b800f01007387 */ /* 0x0001e80000100800 */
[----:B------:R1:W-:Y:S04]  /*137c0*/  STL [R1+0x2b7c], R14 ;  /* 0x002b7c0e01007387 */ /* 0x0003e80000100800 */
[----:B------:R-:W-:Y:S01]  /*137d0*/  STL.64 [R1+0x1080], R8 ;  /* 0x0010800801007387 */ /* 0x000fe20000100a00 */
[----:B0-----:R-:W-:-:S03]  /*137e0*/  IMAD.MOV.U32 R15, RZ, RZ, R4 ;  /* 0x000000ffff0f7224 */ /* 0x001fc600078e0004 */
[----:B------:R0:W-:Y:S01]  /*137f0*/  STL.64 [R1+0x1088], R10 ;  /* 0x0010880a01007387 */ /* 0x0001e20000100a00 */
[----:B-1----:R-:W-:-:S03]  /*13800*/  IMAD.MOV.U32 R14, RZ, RZ, R5 ;  /* 0x000000ffff0e7224 */ /* 0x002fc600078e0005 */
[----:B0-----:R-:W4:Y:S04]  /*13810*/  LDL.LU.64 R10, [R1+0x39e0] ;  /* 0x0039e000010a7983 */ /* 0x001f280000300a00 */
[----:B------:R-:W4:Y:S04]  /*13820*/  LDL.LU.64 R8, [R1+0x39d8] ;  /* 0x0039d80001087983 */ /* 0x000f280000300a00 */
[----:B------:R-:W3:Y:S04]  /*13830*/  LDL.LU.64 R4, [R1+0x39d0] ;  /* 0x0039d00001047983 */ /* 0x000ee80000300a00 */
[----:B------:R-:W-:Y:S04]  /*13840*/  STL.64 [R1+0x3958], R14 ;  /* 0x0039580e01007387 */ /* 0x000fe80000100a00 */
[----:B------:R0:W-:Y:S04]  /*13850*/  STL.64 [R1+0x3950], R12 ;  /* 0x0039500c01007387 */ /* 0x0001e80000100a00 */
[----:B0-----:R-:W4:Y:S01]  /*13860*/  LDL.64 R12, [R1+0x40] ;  /* 0x00004000010c7983 */ /* 0x001f220000100a00 */
[----:B--2---:R-:W-:Y:S01]  /*13870*/  IMAD.MOV.U32 R28, RZ, RZ, R24 ;  /* 0x000000ffff1c7224 */ /* 0x004fe200078e0018 */
[C---:B---3--:R-:W-:Y:S08]  /*13880*/  HMMA.16816.F32.BF16 R20, R16.reuse, R4, R20 ;  /* 0x000000041014723c */ /* 0x048ff00000041814 */
[----:B----4-:R-:W-:Y:S11]  /*13890*/  HMMA.16816.F32.BF16 R8, R16, R24, R8 ;  /* 0x000000181008723c */ /* 0x010ff60000041808 */
[----:B------:R-:W-:Y:S04]  /*138a0*/  @!UPT UIADD3 URZ, URZ, URZ, URZ ;  /* 0x0000003f3f3ff290 */ /* 0x000fe8000fffe03f */
[----:B------:R0:W-:Y:S04]  /*138b0*/  STL.64 [R1+0x1070], R20 ;  /* 0x0010701401007387 */ /* 0x0001e80000100a00 */
[----:B------:R1:W-:Y:S01]  /*138c0*/  STL.64 [R1+0x1078], R22 ;  /* 0x0010781601007387 */ /* 0x0003e20000100a00 */
[----:B0-----:R-:W-:Y:S02]  /*138d0*/  IMAD.MOV.U32 R21, RZ, RZ, R5 ;  /* 0x000000ffff157224 */ /* 0x001fe400078e0005 */
[----:B-1----:R-:W-:Y:S02]  /*138e0*/  IMAD.MOV.U32 R23, RZ, RZ, R4 ;  /* 0x000000ffff177224 */ /* 0x002fe400078e0004 */
[----:B------:R-:W2:Y:S04]  /*138f0*/  LDL.LU.64 R4, [R1+0x39c8] ;  /* 0x0039c80001047983 */ /* 0x000ea80000300a00 */
[----:B------:R-:W-:Y:S04]  /*13900*/  STL [R1+0x3974], R23 ;  /* 0x0039741701007387 */ /* 0x000fe80000100800 */
[----:B------:R0:W-:Y:S04]  /*13910*/  STL [R1+0x3970], R21 ;  /* 0x0039701501007387 */ /* 0x0001e80000100800 */
[----:B0-----:R-:W3:Y:S04]  /*13920*/  LDL.LU.64 R20, [R1+0x1050] ;  /* 0x0010500001147983 */ /* 0x001ee80000300a00 */
[----:B------:R-:W3:Y:S04]  /*13930*/  LDL.LU.64 R22, [R1+0x1058] ;  /* 0x0010580001167983 */ /* 0x000ee80000300a00 */
[----:B------:R0:W-:Y:S04]  /*13940*/  STL.64 [R1+0x1060], R8 ;  /* 0x0010600801007387 */ /* 0x0001e80000100a00 */
[----:B------:R1:W-:Y:S04]  /*13950*/  STL.64 [R1+0x1068], R10 ;  /* 0x0010680a01007387 */ /* 0x0003e80000100a00 */
[----:B0-----:R-:W4:Y:S01]  /*13960*/  LDL.LU.64 R8, [R1+0x39c0] ;  /* 0x0039c00001087983 */ /* 0x001f220000300a00 */
[----:B-1----:R-:W-:-:S03]  /*13970*/  IMAD.MOV.U32 R10, RZ, RZ, R25 ;  /* 0x000000ffff0a7224 */ /* 0x002fc600078e0019 */
[----:B------:R-:W2:Y:S04]  /*13980*/  LDL.LU.64 R24, [R1+0x1020] ;  /* 0x0010200001187983 */ /* 0x000ea80000300a00 */
[----:B------:R-:W2:Y:S04]  /*13990*/  LDL.LU.64 R26, [R1+0x1028] ;  /* 0x00102800011a7983 */ /* 0x000ea80000300a00 */
[----:B--2---:R-:W-:Y:S04]  /*139a0*/  STL.64 [R1+0x39a0], R26 ;  /* 0x0039a01a01007387 */ /* 0x004fe80000100a00 */
[----:B------:R0:W-:Y:S04]  /*139b0*/  STL.64 [R1+0x3998], R24 ;  /* 0x0039981801007387 */ /* 0x0001e80000100a00 */
[----:B0-----:R-:W2:Y:S04]  /*139c0*/  LDL.LU.64 R24, [R1+0x1030] ;  /* 0x0010300001187983 */ /* 0x001ea80000300a00 */
[----:B------:R-:W2:Y:S01]  /*139d0*/  LDL.LU.64 R26, [R1+0x1038] ;  /* 0x00103800011a7983 */ /* 0x000ea20000300a00 */
[----:B---3--:R-:W-:Y:S03]  /*139e0*/  HMMA.16816.F32.BF16 R20, R16, R12, R20 ;  /* 0x0000000c1014723c */ /* 0x008fe60000041814 */
[----:B--2---:R-:W-:Y:S04]  /*139f0*/  STL.64 [R1+0x39b8], R26 ;  /* 0x0039b81a01007387 */ /* 0x004fe80000100a00 */
[----:B------:R0:W-:Y:S04]  /*13a00*/  STL.64 [R1+0x39b0], R24 ;  /* 0x0039b01801007387 */ /* 0x0001e80000100a00 */
[----:B0-----:R-:W2:Y:S04]  /*13a10*/  LDL.LU.64 R24, [R1+0x1040] ;  /* 0x0010400001187983 */ /* 0x001ea80000300a00 */
[----:B------:R-:W2:Y:S04]  /*13a20*/  LDL.LU.64 R26, [R1+0x1048] ;  /* 0x00104800011a7983 */ /* 0x000ea80000300a00 */
[----:B------:R-:W-:Y:S04]  /*13a30*/  STL [R1+0x3988], R10 ;  /* 0x0039880a01007387 */ /* 0x000fe80000100800 */
[----:B----4-:R0:W-:Y:S01]  /*13a40*/  STL.64 [R1+0x3980], R8 ;  /* 0x0039800801007387 */ /* 0x0101e20000100a00 */
[----:B------:R-:W-:-:S02]  /*13a50*/  IMAD.MOV.U32 R0, RZ, RZ, R12 ;  /* 0x000000ffff007224 */ /* 0x000fc400078e000c */
[----:B------:R-:W-:Y:S01]  /*13a60*/  IMAD.MOV.U32 R29, RZ, RZ, R13 ;  /* 0x000000ffff1d7224 */ /* 0x000fe200078e000d */
[----:B0-----:R-:W3:Y:S04]  /*13a70*/  LDL.64 R8, [R1+0x10] ;  /* 0x0000100001087983 */ /* 0x001ee80000100a00 */
[----:B------:R0:W-:Y:S04]  /*13a80*/  STL.64 [R1+0x1050], R20 ;  /* 0x0010501401007387 */ /* 0x0001e80000100a00 */
[----:B------:R1:W-:Y:S04]  /*13a90*/  STL.64 [R1+0x1058], R22 ;  /* 0x0010581601007387 */ /* 0x0003e80000100a00 */
[----:B0-----:R-:W4:Y:S04]  /*13aa0*/  LDL.LU.64 R20, [R1+0x1010] ;  /* 0x0010100001147983 */ /* 0x001f280000300a00 */
[----:B-1----:R-:W4:Y:S04]  /*13ab0*/  LDL.LU.64 R22, [R1+0x1018] ;  /* 0x0010180001167983 */ /* 0x002f280000300a00 */
[----:B------:R-:W3:Y:S04]  /*13ac0*/  LDL.LU.64 R12, [R1+0x1000] ;  /* 0x00100000010c7983 */ /* 0x000ee80000300a00 */
[----:B------:R-:W3:Y:S01]  /*13ad0*/  LDL.LU.64 R14, [R1+0x1008] ;  /* 0x00100800010e7983 */ /* 0x000ee20000300a00 */
[C---:B--2---:R-:W-:Y:S03]  /*13ae0*/  HMMA.16816.F32.BF16 R4, R16.reuse, R4, R24 ;  /* 0x000000041004723c */ /* 0x044fe60000041818 */
[----:B------:R-:W2:Y:S04]  /*13af0*/  LDL.LU.64 R26, [R1+0x39b8] ;  /* 0x0039b800011a7983 */ /* 0x000ea80000300a00 */
[----:B------:R-:W2:Y:S11]  /*13b00*/  LDL.LU.64 R24, [R1+0x39b0] ;  /* 0x0039b00001187983 */ /* 0x000eb60000300a00 */
[----:B------:R-:W-:Y:S05]  /*13b10*/  @!UPT UIADD3 URZ, URZ, URZ, URZ ;  /* 0x0000003f3f3ff290 */ /* 0x000fea000fffe03f */
[----:B------:R0:W-:Y:S04]  /*13b20*/  STL.64 [R1+0x1040], R4 ;  /* 0x0010400401007387 */ /* 0x0001e80000100a00 */
[----:B------:R-:W-:Y:S04]  /*13b30*/  STL.64 [R1+0x1048], R6 ;  /* 0x0010480601007387 */ /* 0x000fe80000100a00 */
[----:B0-----:R-:W2:Y:S02]  /*13b40*/  LDL.LU.64 R4, [R1+0x39a8] ;  /* 0x0039a80001047983 */ /* 0x001ea40000300a00 */
[----:B--2---:R-:W-:Y:S11]  /*13b50*/  HMMA.16816.F32.BF16 R24, R16, R4, R24 ;  /* 0x000000041018723c */ /* 0x004ff60000041818 */
[----:B------:R-:W-:Y:S11]  /*13b60*/  @!UPT UIADD3 URZ, URZ, URZ, URZ ;  /* 0x0000003f3f3ff290 */ /* 0x000ff6000fffe03f */
[----:B------:R-:W-:Y:S01]  /*13b70*/  @!UPT UIADD3 URZ, URZ, URZ, URZ ;  /* 0x0000003f3f3ff290 */ /* 0x000fe2000fffe03f */
[----:B------:R-:W-:Y:S04]  /*13b80*/  STL.64 [R1+0x1030], R24 ;  /* 0x0010301801007387 */ /* 0x000fe80000100a00 */
[----:B------:R0:W-:Y:S04]  /*13b90*/  STL.64 [R1+0x1038], R26 ;  /* 0x0010381a01007387 */ /* 0x0001e80000100a00 */
[----:B0-----:R-:W2:Y:S04]  /*13ba0*/  LDL.LU.64 R26, [R1+0x39a0] ;  /* 0x0039a000011a7983 */ /* 0x001ea80000300a00 */
[----:B------:R-:W2:Y:S01]  /*13bb0*/  LDL.LU.64 R24, [R1+0x3998] ;  /* 0x0039980001187983 */ /* 0x000ea20000300a00 */
[----:B------:R-:W-:-:S02]  /*13bc0*/  IMAD.MOV.U32 R3, RZ, RZ, R4 ;  /* 0x000000ffff037224 */ /* 0x000fc400078e0004 */
[----:B------:R-:W-:Y:S02]  /*13bd0*/  IMAD.MOV.U32 R2, RZ, RZ, R5 ;  /* 0x000000ffff027224 */ /* 0x000fe400078e0005 */
[----:B------:R-:W4:Y:S01]  /*13be0*/  LDL.LU.64 R4, [R1+0x3990] ;  /* 0x0039900001047983 */ /* 0x000f220000300a00 */
[----:B---3--:R-:W-:Y:S02]  /*13bf0*/  IMAD.MOV.U32 R7, RZ, RZ, R8 ;  /* 0x000000ffff077224 */ /* 0x008fe400078e0008 */
[----:B------:R-:W-:Y:S01]  /*13c00*/  IMAD.MOV.U32 R6, RZ, RZ, R9 ;  /* 0x000000ffff067224 */ /* 0x000fe200078e0009 */
[----:B------:R-:W3:Y:S01]  /*13c10*/  LDL.LU R10, [R1+0x3988] ;  /* 0x00398800010a7983 */ /* 0x000ee20000300800 */
[----:B--2---:R-:W-:Y:S03]  /*13c20*/  HMMA.16816.F32.BF16 R24, R16, R8, R24 ;  /* 0x000000081018723c */ /* 0x004fe60000041818 */
[----:B------:R-:W2:Y:S11]  /*13c30*/  LDL.LU.64 R8, [R1+0x3980] ;  /* 0x0039800001087983 */ /* 0x000eb60000300a00 */
[----:B------:R-:W-:Y:S09]  /*13c40*/  @!UPT UIADD3 URZ, URZ, URZ, URZ ;  /* 0x0000003f3f3ff290 */ /* 0x000ff2000fffe03f */
[----:B------:R0:W-:Y:S04]  /*13c50*/  STL.64 [R1+0x1020], R24 ;  /* 0x0010201801007387 */ /* 0x0001e80000100a00 */
[----:B------:R-:W-:Y:S04]  /*13c60*/  STL [R1+0x1028], R26 ;  /* 0x0010281a01007387 */ /* 0x000fe80000100800 */
[----:B0-----:R-:W2:Y:S01]  /*13c70*/  LDL.LU.64 R24, [R1+0x3978] ;  /* 0x0039780001187983 */ /* 0x001ea20000300a00 */
[----:B------:R-:W-:-:S03]  /*13c80*/  IMAD.MOV.U32 R11, RZ, RZ, R27 ;  /* 0x000000ffff0b7224 */ /* 0x000fc600078e001b */
[----:B------:R-:W-:Y:S04]  /*13c90*/  STL.64 [R1+0x3948], R6 ;  /* 0x0039480601007387 */ /* 0x000fe80000100a00 */
[----:B----4-:R0:W-:Y:S04]  /*13ca0*/  STL.64 [R1+0x3940], R4 ;  /* 0x0039400401007387 */ /* 0x0101e80000100a00 */
[----:B0-----:R-:W4:Y:S04]  /*13cb0*/  LDL.LU.64 R4, [R1+0xff0] ;  /* 0x000ff00001047983 */ /* 0x001f280000300a00 */
[----:B------:R-:W4:Y:S04]  /*13cc0*/  LDL.LU.64 R6, [R1+0xff8] ;  /* 0x000ff80001067983 */ /* 0x000f280000300a00 */
[----:B------:R-:W-:Y:S01]  /*13cd0*/  STL [R1+0x29c8], R11 ;  /* 0x0029c80b01007387 */ /* 0x000fe20000100800 */
[----:B--2---:R-:W-:Y:S11]  /*13ce0*/  HMMA.16816.F32.BF16 R20, R16, R24, R20 ;  /* 0x000000181014723c */ /* 0x004ff60000041814 */
[----:B------:R-:W-:Y:S11]  /*13cf0*/  @!UPT UIADD3 URZ, URZ, URZ, URZ ;  /* 0x0000003f3f3ff290 */ /* 0x000ff6000fffe03f */
[----:B------:R-:W-:Y:S01]  /*13d00*/  @!UPT UIADD3 URZ, URZ, URZ, URZ ;  /* 0x0000003f3f3ff290 */ /* 0x000fe2000fffe03f */
[----:B------:R0:W-:Y:S04]  /*13d10*/  STL.64 [R1+0x1010], R20 ;  /* 0x0010101401007387 */ /* 0x0001e80000100a00 */
[----:B------:R1:W-:Y:S01]  /*13d20*/  STL.64 [R1+0x1018], R22 ;  /* 0x0010181601007387 */ /* 0x0003e20000100a00 */
[----:B0-----:R-:W-:-:S03]  /*13d30*/  IMAD.MOV.U32 R20, RZ, RZ, R24 ;  /* 0x000000ffff147224 */ /* 0x001fc600078e0018 */
[----:B-1----:R-:W2:Y:S01]  /*13d40*/  LDL.LU R23, [R1+0x3974] ;  /* 0x0039740001177983 */ /* 0x002ea20000300800 */
[----:B------:R-:W-:-:S03]  /*13d50*/  IMAD.MOV.U32 R22, RZ, RZ, R25 ;  /* 0x000000ffff167224 */ /* 0x000fc600078e0019 */
[----:B------:R-:W2:Y:S04]  /*13d60*/  LDL.LU R21, [R1+0x3970] ;  /* 0x0039700001157983 */ /* 0x000ea80000300800 */
[----:B------:R-:W2:Y:S04]  /*13d70*/  LDL.LU.64 R26, [R1+0x3968] ;  /* 0x00396800011a7983 */ /* 0x000ea80000300a00 */
[----:B------:R-:W2:Y:S02]  /*13d80*/  LDL.LU.64 R24, [R1+0x3960] ;  /* 0x0039600001187983 */ /* 0x000ea40000300a00 */
[----:B--2---:R-:W-:Y:S11]  /*13d90*/  HMMA.16816.F32.BF16 R12, R16, R24, R12 ;  /* 0x00000018100c723c */ /* 0x004ff6000004180c */
[----:B------:R-:W-:Y:S11]  /*13da0*/  @!UPT UIADD3 URZ, URZ, URZ, URZ ;  /* 0x0000003f3f3ff290 */ /* 0x000ff6000fffe03f */
[----:B------:R-:W-:Y:S01]  /*13db0*/  @!UPT UIADD3 URZ, URZ, URZ, URZ ;  /* 0x0000003f3f3ff290 */ /* 0x000fe2000fffe03f */
[----:B------:R-:W-:Y:S01]  /*13dc0*/  STL [R1+0x1000], R12 ;  /* 0x0010000c01007387 */ /* 0x000fe20000100800 */
[----:B------:R-:W-:-:S03]  /*13dd0*/  IMAD.MOV.U32 R11, RZ, RZ, R13 ;  /* 0x000000ffff0b7224 */ /* 0x000fc600078e000d */
[----:B------:R0:W-:Y:S04]  /*13de0*/  STL.64 [R1+0x1008], R14 ;  /* 0x0010080e01007387 */ /* 0x0001e80000100a00 */
[----:B0-----:R-:W2:Y:S04]  /*13df0*/  LDL.LU.64 R14, [R1+0x3958] ;  /* 0x00395800010e7983 */ /* 0x001ea80000300a00 */
[----:B------:R-:W4:Y:S04]  /*13e00*/  LDL.LU.64 R12, [R1+0x3950] ;  /* 0x00395000010c7983 */ /* 0x000f280000300a00 */
[----:B------:R-:W-:Y:S04]  /*13e10*/  STL.64 [R1+0x3858], R26 ;  /* 0x0038581a01007387 */ /* 0x000fe80000100a00 */
[----:B------:R0:W-:Y:S04]  /*13e20*/  STL.64 [R1+0x3850], R24 ;  /* 0x0038501801007387 */ /* 0x0001e80000100a00 */
[----:B0-----:R-:W2:Y:S04]  /*13e30*/  LDL.LU.64 R24, [R1+0xfe0] ;  /* 0x000fe00001187983 */ /* 0x001ea80000300a00 */
[----:B------:R-:W2:Y:S04]  /*13e40*/  LDL.LU.64 R26, [R1+0xfe8] ;  /* 0x000fe800011a7983 */ /* 0x000ea80000300a00 */
[----:B------:R-:W-:Y:S01]  /*13e50*/  STL [R1+0x35c0], R11 ;  /* 0x0035c00b01007387 */ /* 0x000fe20000100800 */
[C---:B----4-:R-:W-:Y:S08]  /*13e60*/  HMMA.16816.F32.BF16 R4, R16.reuse, R12, R4 ;  /* 0x0000000c1004723c */ /* 0x050ff00000041804 */
[----:B--2---:R-:W-:Y:S11]  /*13e70*/  HMMA.16816.F32.BF16 R24, R16, R8, R24 ;  /* 0x000000081018723c */ /* 0x004ff60000041818 */
[----:B------:R-:W-:Y:S04]  /*13e80*/  @!UPT UIADD3 URZ, URZ, URZ, URZ ;  /* 0x0000003f3f3ff290 */ /* 0x000fe8000fffe03f */
[----:B------:R-:W-:Y:S04]  /*13e90*/  STL.64 [R1+0xff0], R4 ;  /* 0x000ff00401007387 */ /* 0x000fe80000100a00 */
[----:B------:R0:W-:Y:S04]  /*13ea0*/  STL.64 [R1+0xff8], R6 ;  /* 0x000ff80601007387 */ /* 0x0001e80000100a00 */
[----:B0-----:R-:W2:Y:S04]  /*13eb0*/  LDL.LU.64 R6, [R1+0x3948] ;  /* 0x0039480001067983 */ /* 0x001ea80000300a00 */
[----:B------:R-:W4:Y:S04]  /*13ec0*/  LDL.LU.64 R4, [R1+0x3940] ;  /* 0x0039400001047983 */ /* 0x000f280000300a00 */
[----:B------:R-:W-:Y:S04]  /*13ed0*/  STL.64 [R1+0x3848], R12 ;  /* 0x0038480c01007387 */ /* 0x000fe80000100a00 */
[----:B------:R0:W-:Y:S04]  /*13ee0*/  STL.64 [R1+0xfe0], R24 ;  /* 0x000fe01801007387 */ /* 0x0001e80000100a00 */
[----:B------:R-:W-:Y:S01]  /*13ef0*/  STL.64 [R1+0xfe8], R26 ;  /* 0x000fe81a01007387 */ /* 0x000fe20000100a00 */
[----:B0-----:R-:W-:-:S02]  /*13f00*/  IMAD.MOV.U32 R24, RZ, RZ, R23 ;  /* 0x000000ffff187224 */ /* 0x001fc400078e0017 */
[----:B------:R-:W-:Y:S01]  /*13f10*/  IMAD.MOV.U32 R25, RZ, RZ, R21 ;  /* 0x000000ffff197224 */ /* 0x000fe200078e0015 */
[----:B------:R-:W2:Y:S04]  /*13f20*/  LDL.LU R23, [R1+0x3938] ;  /* 0x0039380001177983 */ /* 0x000ea80000300800 */
[----:B------:R-:W2:Y:S04]  /*13f30*/  LDL.LU R21, [R1+0x3934] ;  /* 0x0039340001157983 */ /* 0x000ea80000300800 */
[----:B------:R-:W2:Y:S04]  /*13f40*/  LDL.64 R12, [R1+0xb0] ;  /* 0x0000b000010c7983 */ /* 0x000ea80000100a00 */
[----:B------:R0:W-:Y:S04]  /*13f50*/  STL.64 [R1+0x38d0], R24 ;  /* 0x0038d01801007387 */ /* 0x0001e80000100a00 */
[----:B0-----:R-:W4:Y:S04]  /*13f60*/  LDL.LU.64 R24, [R1+0x940] ;  /* 0x0009400001187983 */ /* 0x001f280000300a00 */
[----:B------:R-:W4:Y:S04]  /*13f70*/  LDL.LU.64 R26, [R1+0x948] ;  /* 0x00094800011a7983 */ /* 0x000f280000300a00 */
[----:B------:R-:W-:Y:S01]  /*13f80*/  STL.64 [R1+0x3860], R8 ;  /* 0x0038600801007387 */ /* 0x000fe20000100a00 */
[----:B----4-:R-:W-:Y:S03]  /*13f90*/  HMMA.16816.F32.BF16 R16, R16, R4, R24 ;  /* 0x000000041010723c */ /* 0x010fe60000041818 */
[----:B------:R-:W4:Y:S04]  /*13fa0*/  LDL.LU.64 R24, [R1+0x920] ;  /* 0x0009200001187983 */ /* 0x000f280000300a00 */
[----:B------:R-:W4:Y:S11]  /*13fb0*/  LDL.LU.64 R26, [R1+0x928] ;  /* 0x00092800011a7983 */ /* 0x000f360000300a00 */
[----:B------:R-:W-:Y:S05]  /*13fc0*/  @!UPT UIADD3 URZ, URZ, URZ, URZ ;  /* 0x0000003f3f3ff290 */ /* 0x000fea000fffe03f */
[----:B------:R0:W-:Y:S04]  /*13fd0*/  STL.64 [R1+0x940], R16 ;  /* 0x0009401001007387 */ /* 0x0001e80000100a00 */
[----:B------:R-:W-:Y:S04]  /*13fe0*/  STL.64 [R1+0x948], R18 ;  /* 0x0009481201007387 */ /* 0x000fe80000100a00 */
[----:B------:R-:W-:Y:S01]  /*13ff0*/  STL.64 [R1+0x38e0], R4 ;  /* 0x0038e00401007387 */ /* 0x000fe20000100a00 */
[----:B0-----:R-:W-:Y:S02]  /*14000*/  IMAD.MOV.U32 R16, RZ, RZ, R20 ;  /* 0x000000ffff107224 */ /* 0x001fe400078e0014 */
[----:B------:R-:W-:Y:S01]  /*14010*/  IMAD.MOV.U32 R17, RZ, RZ, R22 ;  /* 0x000000ffff117224 */ /* 0x000fe200078e0016 */
[----:B------:R-:W3:Y:S04]  /*14020*/  LDL.LU R20, [R1+0x3930] ;  /* 0x0039300001147983 */ /* 0x000ee80000300800 */
[----:B------:R-:W3:Y:S04]  /*14030*/  LDL.LU R22, [R1+0x392c] ;  /* 0x00392c0001167983 */ /* 0x000ee80000300800 */
[----:B------:R0:W-:Y:S02]  /*14040*/  STL.64 [R1+0x3868], R16 ;  /* 0x0038681001007387 */ /* 0x0001e40000100a00 */
[----:B0-----:R-:W-:-:S02]  /*14050*/  IMAD.MOV.U32 R16, RZ, RZ, R15 ;  /* 0x000000ffff107224 */ /* 0x001fc400078e000f */
[----:B------:R-:W-:-:S05]  /*14060*/  IMAD.MOV.U32 R17, RZ, RZ, R14 ;  /* 0x000000ffff117224 */ /* 0x000fca00078e000e */
[----:B------:R2:W-:Y:S02]  /*14070*/  STL.64 [R1+0x38d8], R16 ;  /* 0x0038d81001007387 */ /* 0x0005e40000100a00 */
[----:B--2---:R-:W-:Y:S02]  /*14080*/  IMAD.MOV.U32 R16, RZ, RZ, R23 ;  /* 0x000000ffff107224 */ /* 0x004fe400078e0017 */
[----:B------:R-:W2:Y:S04]  /*14090*/  LDL.LU R23, [R1+0x3928] ;  /* 0x0039280001177983 */ /* 0x000ea80000300800 */
[----:B------:R-:W2:Y:S01]  /*140a0*/  LDL R17, [R1+0x84] ;  /* 0x0000840001117983 */ /* 0x000ea20000100800 */
[----:B------:R-:W-:Y:S02]  /*140b0*/  IMAD.MOV.U32 R8, RZ, RZ, R7 ;  /* 0x000000ffff087224 */ /* 0x000fe400078e0007 */
[----:B------:R-:W-:Y:S01]  /*140c0*/  IMAD.MOV.U32 R9, RZ, RZ, R6 ;  /* 0x000000ffff097224 */ /* 0x000fe200078e0006 */
[----:B--2---:R3:W-:Y:S02]  /*140d0*/  STL.64 [R1+0x38f0], R16 ;  /* 0x0038f01001007387 */ /* 0x0047e40000100a00 */
[----:B---3--:R-:W-:-:S02]  /*140e0*/  IMAD.MOV.U32 R16, RZ, RZ, R20 ;  /* 0x000000ffff107224 */ /* 0x008fc400078e0014 */
[----:B------:R-:W-:Y:S01]  /*140f0*/  IMAD.MOV.U32 R17, RZ, RZ, R21 ;  /* 0x000000ffff117224 */ /* 0x000fe200078e0015 */
[----:B------:R-:W4:Y:S04]  /*14100*/  LDL.LU R20, [R1+0x3924] ;  /* 0x0039240001147983 */ /* 0x000f280000300800 */
[----:B------:R-:W4:Y:S04]  /*14110*/  LDL.LU R21, [R1+0x3920] ;  /* 0x0039200001157983 */ /* 0x000f280000300800 */
[----:B------:R0:W-:Y:S02]  /*14120*/  STL.64 [R1+0x3900], R16 ;  /* 0x0039001001007387 */ /* 0x0001e40000100a00 */
[----:B0-----:R-:W-:-:S02]  /*14130*/  IMAD.MOV.U32 R16, RZ, RZ, R22 ;  /* 0x000000ffff107224 */ /* 0x001fc400078e0016 */
[----:B------:R-:W4:Y:S01]  /*14140*/  LDL.LU R22, [R1+0x391c] ;  /* 0x00391c0001167983 */ /* 0x000f220000300800 */
[----:B------:R-:W-:-:S03]  /*14150*/  IMAD.MOV.U32 R17, RZ, RZ, R23 ;  /* 0x000000ffff117224 */ /* 0x000fc600078e0017 */
[----:B------:R-:W4:Y:S04]  /*14160*/  LDL.LU R23, [R1+0x3918] ;  /* 0x0039180001177983 */ /* 0x000f280000300800 */
[----:B------:R0:W-:Y:S02]  /*14170*/  STL.64 [R1+0x3870], R8 ;  /* 0x0038700801007387 */ /* 0x0001e40000100a00 */
[----:B0-----:R-:W-:Y:S02]  /*14180*/  IMAD.MOV.U32 R8, RZ, RZ, R3 ;  /* 0x000000ffff087224 */ /* 0x001fe400078e0003 */
[----:B------:R-:W-:-:S05]  /*14190*/  IMAD.MOV.U32 R9, RZ, RZ, R2 ;  /* 0x000000ffff097224 */ /* 0x000fca00078e0002 */
[----:B------:R0:W-:Y:S04]  /*141a0*/  STL.64 [R1+0x3888], R8 ;  /* 0x0038880801007387 */ /* 0x0001e80000100a00 */
[----:B------:R1:W-:Y:S04]  /*141b0*/  STL [R1+0x38f8], R10 ;  /* 0x0038f80a01007387 */ /* 0x0003e80000100800 */
[----:B0-----:R-:W2:Y:S04]  /*141c0*/  LDL.LU.64 R8, [R1+0x900] ;  /* 0x0009000001087983 */ /* 0x001ea80000300a00 */
[----:B-1----:R-:W3:Y:S04]  /*141d0*/  LDL.LU.64 R10, [R1+0x908] ;  /* 0x00090800010a7983 */ /* 0x002ee80000300a00 */
[----:B---3--:R-:W-:Y:S04]  /*141e0*/  STL.64 [R1+0x3910], R10 ;  /* 0x0039100a01007387 */ /* 0x008fe80000100a00 */
[----:B--2---:R0:W-:Y:S04]  /*141f0*/  STL.64 [R1+0x3908], R8 ;  /* 0x0039080801007387 */ /* 0x0041e80000100a00 */
[----:B0-----:R-:W2:Y:S04]  /*14200*/  LDL.LU.64 R8, [R1+0x910] ;  /* 0x0009100001087983 */ /* 0x001ea80000300a00 */
[----:B------:R-:W2:Y:S01]  /*14210*/  LDL.LU.64 R10, [R1+0x918] ;  /* 0x00091800010a7983 */ /* 0x000ea20000300a00 */
[----:B----4-:R-:W-:Y:S01]  /*14220*/  HMMA.16816.F32.BF16 R4, R20, R12, R24 ;  /* 0x0000000c1404723c */ /* 0x010fe20000041818 */
[----:B------:R-:W-:-:S02]  /*14230*/  IMAD.MOV.U32 R3, RZ, RZ, R12 ;  /* 0x000000ffff037224 */ /* 0x000fc400078e000c */
[----:B------:R-:W-:Y:S11]  /*14240*/  IMAD.MOV.U32 R2, RZ, RZ, R13 ;  /* 0x000000ffff027224 */ /* 0x000ff600078e000d */
[----:B------:R-:W-:Y:S09]  /*14250*/  @!UPT UIADD3 URZ, URZ, URZ, URZ ;  /* 0x0000003f3f3ff290 */ /* 0x000ff2000fffe03f */
[----:B------:R0:W-:Y:S04]  /*14260*/  STL.64 [R1+0x920], R4 ;  /* 0x0009200401007387 */ /* 0x0001e80000100a00 */
[----:B------:R1:W-:Y:S04]  /*14270*/  STL.64 [R1+0x928], R6 ;  /* 0x0009280601007387 */ /* 0x0003e80000100a00 */
[----:B0-----:R-:W3:Y:S04]  /*14280*/  LDL.LU.64 R4, [R1+0x8f0] ;  /* 0x0008f00001047983 */ /* 0x001ee80000300a00 */
[----:B-1----:R-:W3:Y:S04]  /*14290*/  LDL.LU.64 R6, [R1+0x8f8] ;  /* 0x0008f80001067983 */ /* 0x002ee80000300a00 */
[----:B------:R-:W4:Y:S04]  /*142a0*/  LDL.LU.64 R24, [R1+0x8e0] ;  /* 0x0008e00001187983 */ /* 0x000f280000300a00 */
[----:B------:R-:W4:Y:S04]  /*142b0*/  LDL.LU.64 R26, [R1+0x8e8] ;  /* 0x0008e800011a7983 */ /* 0x000f280000300a00 */
[----:B------:R-:W3:Y:S04]  /*142c0*/  LDL.LU.64 R12, [R1+0x8d0] ;  /* 0x0008d000010c7983 */ /* 0x000ee80000300a00 */
[----:B------:R-:W3:Y:S01]  /*142d0*/  LDL.LU.64 R14, [R1+0x8d8] ;  /* 0x0008d800010e7983 */ /* 0x000ee20000300a00 */
[C---:B--2---:R-:W-:Y:S03]  /*142e0*/  HMMA.16816.F32.BF16 R16, R20.reuse, R16, R8 ;  /* 0x000000101410723c */ /* 0x044fe60000041808 */
[----:B------:R-:W2:Y:S04]  /*142f0*/  LDL.LU.64 R10, [R1+0x3910] ;  /* 0x00391000010a7983 */ /* 0x000ea80000300a00 */
[----:B------:R-:W2:Y:S11]  /*14300*/  LDL.LU.64 R8, [R1+0x3908] ;  /* 0x0039080001087983 */ /* 0x000eb60000300a00 */
[----:B------:R-:W-:Y:S05]  /*14310*/  @!UPT UIADD3 URZ, URZ, URZ, URZ ;  /* 0x0000003f3f3ff290 */ /* 0x000fea000fffe03f */
[----:B------:R0:W-:Y:S04]  /*14320*/  STL.64 [R1+0x910], R16 ;  /* 0x0009101001007387 */ /* 0x0001e80000100a00 */
[----:B------:R2:W-:Y:S04]  /*14330*/  STL.64 [R1+0x918], R18 ;  /* 0x0009181201007387 */ /* 0x0005e80000100a00 */
[----:B0-----:R-:W2:Y:S02]  /*14340*/  LDL.LU.64 R16, [R1+0x3900] ;  /* 0x0039000001107983 */ /* 0x001ea40000300a00 */
[C---:B--2---:R-:W-:Y:S02]  /*14350*/  HMMA.16816.F32.BF16 R16, R20.reuse, R16, R8 ;  /* 0x000000101410723c */ /* 0x044fe40000041808 */
[----:B------:R-:W2:Y:S11]  /*14360*/  LDL.LU R10, [R1+0x38f8] ;  /* 0x0038f800010a7983 */ /* 0x000eb60000300800 */
[----:B------:R-:W-:Y:S10]  /*14370*/  @!UPT UIADD3 URZ, URZ, URZ, URZ ;  /* 0x0000003f3f3ff290 */ /* 0x000ff4000fffe03f */
[----:B------:R0:W-:Y:S04]  /*14380*/  STL.64 [R1+0x900], R16 ;  /* 0x0009001001007387 */ /* 0x0001e80000100a00 */
[----:B------:R3:W-:Y:S04]  /*14390*/  STL.64 [R1+0x908], R18 ;  /* 0x0009081201007387 */ /* 0x0007e80000100a00 */
[----:B0-----:R-:W3:Y:S04]  /*143a0*/  LDL.LU.64 R16, [R1+0x38f0] ;  /* 0x0038f00001107983 */ /* 0x001ee80000300a00 */
[----:B------:R-:W2:Y:S04]  /*143b0*/  LDL R8, [R1+0x30] ;  /* 0x0000300001087983 */ /* 0x000ea80000100800 */
[----:B------:R-:W2:Y:S01]  /*143c0*/  LDL R9, [R1+0x34] ;  /* 0x0000340001097983 */ /* 0x000ea20000100800 */
[----:B---3--:R-:W-:Y:S03]  /*143d0*/  HMMA.16816.F32.BF16 R16, R20, R16, R4 ;  /* 0x000000101410723c */ /* 0x008fe60000041804 */
[----:B--2---:R0:W-:Y:S02]  /*143e0*/  STL.64 [R1+0x38a0], R8 ;  /* 0x0038a00801007387 */ /* 0x0041e40000100a00 */
[----:B0-----:R-:W-:-:S02]  /*143f0*/  IMAD.MOV.U32 R8, RZ, RZ, R0 ;  /* 0x000000ffff087224 */ /* 0x001fc400078e0000 */
[----:B------:R-:W-:Y:S01]  /*14400*/  IMAD.MOV.U32 R9, RZ, RZ, R29 ;  /* 0x000000ffff097224 */ /* 0x000fe200078e001d */
[----:B------:R-:W2:Y:S04]  /*14410*/  LDL.LU R0, [R1+0x38e8] ;  /* 0x0038e80001007983 */ /* 0x000ea80000300800 */
[----:B------:R-:W-:Y:S04]  /*14420*/  STL.64 [R1+0x38b8], R8 ;  /* 0x0038b80801007387 */ /* 0x000fe80000100a00 */
[----:B------:R-:W3:Y:S07]  /*14430*/  LDL.LU.64 R4, [R1+0x38e0] ;  /* 0x0038e00001047983 */ /* 0x000eee0000300a00 */
[----:B------:R0:W-:Y:S04]  /*14440*/  STL.64 [R1+0x8f0], R16 ;  /* 0x0008f01001007387 */ /* 0x0001e80000100a00 */
[----:B0-----:R-:W4:Y:S01]  /*14450*/  LDL.LU.64 R16, [R1+0x38d8] ;  /* 0x0038d80001107983 */ /* 0x001f220000300a00 */
[----:B------:R-:W-:-:S02]  /*14460*/  IMAD.MOV.U32 R7, RZ, RZ, R19 ;  /* 0x000000ffff077224 */ /* 0x000fc400078e0013 */
[----:B------:R-:W-:-:S03]  /*14470*/  IMAD.MOV.U32 R6, RZ, RZ, R18 ;  /* 0x000000ffff067224 */ /* 0x000fc600078e0012 */
[----:B------:R-:W-:Y:S04]  /*14480*/  STL [R1+0x28c4], R7 ;  /* 0x0028c40701007387 */ /* 0x000fe80000100800 */
[----:B------:R-:W-:Y:S01]  /*14490*/  STL [R1+0x28c0], R6 ;  /* 0x0028c00601007387 */ /* 0x000fe20000100800 */
[C---:B----4-:R-:W-:Y:S03]  /*144a0*/  HMMA.16816.F32.BF16 R16, R20.reuse, R16, R24 ;  /* 0x000000101410723c */ /* 0x050fe60000041818 */
[----:B------:R-:W4:Y:S11]  /*144b0*/  LDL.LU.64 R24, [R1+0x38d0] ;  /* 0x0038d00001187983 */ /* 0x000f360000300a00 */
[----:B------:R-:W-:Y:S09]  /*144c0*/  @!UPT UIADD3 URZ, URZ, URZ, URZ ;  /* 0x0000003f3f3ff290 */ /* 0x000ff2000fffe03f */
[----:B------:R0:W-:Y:S04]  /*144d0*/  STL.64 [R1+0x8e0], R16 ;  /* 0x0008e01001007387 */ /* 0x0001e80000100a00 */
[----:B------:R1:W-:Y:S01]  /*144e0*/  STL.64 [R1+0x8e8], R18 ;  /* 0x0008e81201007387 */ /* 0x0003e20000100a00 */
[----:B----4-:R-:W-:Y:S11]  /*144f0*/  HMMA.16816.F32.BF16 R12, R20, R24, R12 ;  /* 0x00000018140c723c */ /* 0x010ff6000004180c */
[----:B------:R-:W-:Y:S11]  /*14500*/  @!UPT UIADD3 URZ, URZ, URZ, URZ ;  /* 0x0000003f3f3ff290 */ /* 0x000ff6000fffe03f */
[----:B------:R-:W-:Y:S01]  /*14510*/  @!UPT UIADD3 URZ, URZ, URZ, URZ ;  /* 0x0000003f3f3ff290 */ /* 0x000fe2000fffe03f */
[----:B------:R-:W-:Y:S04]  /*14520*/  STL.64 [R1+0x8d0], R12 ;  /* 0x0008d00c01007387 */ /* 0x000fe80000100a00 */
[----:B0-----:R-:W4:Y:S04]  /*14530*/  LDL.LU.64 R16, [R1+0x880] ;  /* 0x0008800001107983 */ /* 0x001f280000300a00 */
[----:B-1----:R-:W2:Y:S04]  /*14540*/  LDL.LU.64 R18, [R1+0x888] ;  /* 0x0008880001127983 */ /* 0x002ea80000300a00 */
[----:B--2---:R-:W-:Y:S04]  /*14550*/  STL.64 [R1+0x3880], R18 ;  /* 0x0038801201007387 */ /* 0x004fe80000100a00 */
[----:B----4-:R0:W-:Y:S04]  /*14560*/  STL.64 [R1+0x3878], R16 ;  /* 0x0038781001007387 */ /* 0x0101e80000100a00 */
[----:B0-----:R-:W2:Y:S04]  /*14570*/  LDL.LU.64 R16, [R1+0x890] ;  /* 0x0008900001107983 */ /* 0x001ea80000300a00 */
[----:B------:R-:W4:Y:S04]  /*14580*/  LDL.LU.64 R18, [R1+0x898] ;  /* 0x0008980001127983 */ /* 0x000f280000300a00 */
[----:B----4-:R-:W-:Y:S04]  /*14590*/  STL.64 [R1+0x3898], R18 ;  /* 0x0038981201007387 */ /* 0x010fe80000100a00 */
[----:B--2---:R0:W-:Y:S04]  /*145a0*/  STL.64 [R1+0x3890], R16 ;  /* 0x0038901001007387 */ /* 0x0041e80000100a00 */
[----:B0-----:R-:W2:Y:S04]  /*145b0*/  LDL.LU.64 R16, [R1+0x8a0] ;  /* 0x0008a00001107983 */ /* 0x001ea80000300a00 */
[----:B------:R-:W4:Y:S04]  /*145c0*/  LDL.LU.64 R18, [R1+0x8a8] ;  /* 0x0008a80001127983 */ /* 0x000f280000300a00 */
[----:B----4-:R-:W-:Y:S04]  /*145d0*/  STL.64 [R1+0x38b0], R18 ;  /* 0x0038b01201007387 */ /* 0x010fe80000100a00 */
[----:B--2---:R0:W-:Y:S04]  /*145e0*/  STL.64 [R1+0x38a8], R16 ;  /* 0x0038a81001007387 */ /* 0x0041e80000100a00 */
[----:B0-----:R-:W2:Y:S04]  /*145f0*/  LDL.LU.64 R16, [R1+0x8b0] ;  /* 0x0008b00001107983 */ /* 0x001ea80000300a00 */
[----:B------:R-:W4:Y:S01]  /*14600*/  LDL.LU.64 R18, [R1+0x8b8] ;  /* 0x0008b80001127983 */ /* 0x000f220000300a00 */
[----:B------:R-:W-:-:S02]  /*14610*/  IMAD.MOV.U32 R8, RZ, RZ, R28 ;  /* 0x000000ffff087224 */ /* 0x000fc400078e001c */
[----:B------:R-:W-:Y:S01]  /*14620*/  IMAD.MOV.U32 R9, RZ, RZ, R10 ;  /* 0x000000ffff097224 */ /* 0x000fe200078e000a */
[----:B----4-:R-:W-:Y:S04]  /*14630*/  STL.64 [R1+0x38c8], R18 ;  /* 0x0038c81201007387 */ /* 0x010fe80000100a00 */
[----:B--2---:R0:W-:Y:S04]  /*14640*/  STL.64 [R1+0x38c0], R16 ;  /* 0x0038c01001007387 */ /* 0x0041e80000100a00 */
[----:B0-----:R-:W2:Y:S04]  /*14650*/  LDL.LU.64 R16, [R1+0x8c0] ;  /* 0x0008c00001107983 */ /* 0x001ea80000300a00 */
[----:B------:R-:W2:Y:S01]  /*14660*/  LDL.LU.64 R18, [R1+0x8c8] ;  /* 0x0008c80001127983 */ /* 0x000ea20000300a00 */
[----:B------:R-:W-:-:S02]  /*14670*/  IMAD.MOV.U32 R6, RZ, RZ, R15 ;  /* 0x000000ffff067224 */ /* 0x000fc400078e000f */
[----:B------:R-:W-:Y:S01]  /*14680*/  IMAD.MOV.U32 R7, RZ, RZ, R14 ;  /* 0x000000ffff077224 */ /* 0x000fe200078e000e */
[----:B------:R-:W4:Y:S04]  /*14690*/  LDL.LU.64 R24, [R1+0x870] ;  /* 0x0008700001187983 */ /* 0x000f280000300a00 */
[----:B------:R-:W4:Y:S04]  /*146a0*/  LDL.LU.64 R26, [R1+0x878] ;  /* 0x00087800011a7983 */ /* 0x000f280000300a00 */
[----:B------:R-:W3:Y:S04]  /*146b0*/  LDL.LU.64 R12, [R1+0x860] ;  /* 0x00086000010c7983 */ /* 0x000ee80000300a00 */
[----:B------:R-:W3:Y:S04]  /*146c0*/  LDL.LU.64 R14, [R1+0x868] ;  /* 0x00086800010e7983 */ /* 0x000ee80000300a00 */
[----:B------:R-:W-:Y:S04]  /*146d0*/  STL [R1+0x28cc], R6 ;  /* 0x0028cc0601007387 */ /* 0x000fe80000100800 */
[----:B------:R-:W-:Y:S01]  /*146e0*/  STL [R1+0x28c8], R7 ;  /* 0x0028c80701007387 */ /* 0x000fe20000100800 */
[C---:B--2---:R-:W-:Y:S03]  /*146f0*/  HMMA.16816.F32.BF16 R8, R20.reuse, R8, R16 ;  /* 0x000000081408723c */ /* 0x044fe60000041810 */
[----:B------:R-:W2:Y:S04]  /*14700*/  LDL.LU.64 R18, [R1+0x38c8] ;  /* 0x0038c80001127983 */ /* 0x000ea80000300a00 */
[----:B------:R-:W2:Y:S11]  /*14710*/  LDL.LU.64 R16, [R1+0x38c0] ;  /* 0x0038c00001107983 */ /* 0x000eb60000300a00 */
[----:B------:R-:W-:Y:S05]  /*14720*/  @!UPT UIADD3 URZ, URZ, URZ, URZ ;  /* 0x0000003f3f3ff290 */ /* 0x000fea000fffe03f */
[----:B------:R0:W-:Y:S04]  /*14730*/  STL.64 [R1+0x8c0], R8 ;  /* 0x0008c00801007387 */ /* 0x0001e80000100a00 */
[----:B------:R2:W-:Y:S04]  /*14740*/  STL.64 [R1+0x8c8], R10 ;  /* 0x0008c80a01007387 */ /* 0x0005e80000100a00 */
[----:B0-----:R-:W2:Y:S02]  /*14750*/  LDL.LU.64 R8, [R1+0x38b8] ;  /* 0x0038b80001087983 */ /* 0x001ea40000300a00 */
[----:B--2---:R-:W-:Y:S02]  /*14760*/  HMMA.16816.F32.BF16 R8, R20, R8, R16 ;  /* 0x000000081408723c */ /* 0x004fe40000041810 */
[----:B------:R-:W2:Y:S04]  /*14770*/  LDL.LU.64 R18, [R1+0x38b0] ;  /* 0x0038b00001127983 */ /* 0x000ea80000300a00 */
[----:B------:R-:W2:Y:S11]  /*14780*/  LDL.LU.64 R16, [R1+0x38a8] ;  /* 0x0038a80001107983 */ /* 0x000eb60000300a00 */
[----:B------:R-:W-:Y:S06]  /*14790*/  @!UPT UIADD3 URZ, URZ, URZ, URZ ;  /* 0x0000003f3f3ff290 */ /* 0x000fec000fffe03f */
[----:B------:R0:W-:Y:S04]  /*147a0*/  STL.64 [R1+0x8b0], R8 ;  /* 0x0008b00801007387 */ /* 0x0001e80000100a00 */
[----:B0-----:R-:W2:Y:S01]  /*147b0*/  LDL.LU.64 R8, [R1+0x38a0] ;  /* 0x0038a00001087983 */ /* 0x001ea20000300a00 */
[----:B------:R-:W-:Y:S02]  /*147c0*/  IMAD.MOV.U32 R6, RZ, RZ, R10 ;  /* 0x000000ffff067224 */ /* 0x000fe400078e000a */
[----:B------:R-:W-:-:S05]  /*147d0*/  IMAD.MOV.U32 R7, RZ, RZ, R11 ;  /* 0x000000ffff077224 */ /* 0x000fca00078e000b */
[----:B------:R-:W-:Y:S04]  /*147e0*/  STL [R1+0x28d4], R7 ;  /* 0x0028d40701007387 */ /* 0x000fe80000100800 */
[----:B------:R-:W-:Y:S04]  /*147f0*/  STL [R1+0x28d0], R6 ;  /* 0x0028d00601007387 */ /* 0x000fe80000100800 */
[----:B---3--:R0:W-:Y:S04]  /*14800*/  STL.64 [R1+0x3840], R4 ;  /* 0x0038400401007387 */ /* 0x0081e80000100a00 */
[----:B0-----:R-:W3:Y:S04]  /*14810*/  LDL.LU.64 R4, [R1+0x850] ;  /* 0x0008500001047983 */ /* 0x001ee80000300a00 */
        /* <DEDUP_REMOVED lines=9> */
[----:B------:R-:W2:Y:S04]  /*148b0*/  LDL.LU.64 R18, [R1+0x3880] ;  /* 0x0038800001127983 */ /* 0x000ea80000300a00 */
[----:B------:R-:W2:Y:S11]  /*148c0*/  LDL.LU.64 R16, [R1+0x3878] ;  /* 0x0038780001107983 */ /* 0x000eb60000300a00 */
[----:B------:R-:W-:Y:S06]  /*148d0*/  @!UPT UIADD3 URZ, URZ, URZ, URZ ;  /* 0x0000003f3f3ff290 */ /* 0x000fec000fffe03f */
[----:B------:R0:W-:Y:S04]  /*148e0*/  STL.64 [R1+0x890], R8 ;  /* 0x0008900801007387 */ /* 0x0001e80000100a00 */
[----:B------:R2:W-:Y:S04]  /*148f0*/  STL.64 [R1+0x898], R10 ;  /* 0x0008980a01007387 */ /* 0x0005e80000100a00 */
[----:B0-----:R-:W2:Y:S02]  /*14900*/  LDL.LU.64 R8, [R1+0x3870] ;  /* 0x0038700001087983 */ /* 0x001ea40000300a00 */
[C---:B--2---:R-:W-:Y:S02]  /*14910*/  HMMA.16816.F32.BF16 R8, R20.reuse, R8, R16 ;  /* 0x000000081408723c */ /* 0x044fe40000041810 */
[----:B------:R-:W4:Y:S11]  /*14920*/  LDL.LU.64 R16, [R1+0x3868] ;  /* 0x0038680001107983 */ /* 0x000f360000300a00 */
[----:B------:R-:W-:Y:S10]  /*14930*/  @!UPT UIADD3 URZ, URZ, URZ, URZ ;  /* 0x0000003f3f3ff290 */ /* 0x000ff4000fffe03f */
[----:B------:R0:W-:Y:S04]  /*14940*/  STL.64 [R1+0x880], R8 ;  /* 0x0008800801007387 */ /* 0x0001e80000100a00 */
[----:B------:R-:W-:Y:S04]  /*14950*/  STL.64 [R1+0x888], R10 ;  /* 0x0008880a01007387 */ /* 0x000fe80000100a00 */
[----:B0-----:R-:W2:Y:S01]  /*14960*/  LDL.LU.64 R8, [R1+0x3860] ;  /* 0x0038600001087983 */ /* 0x001ea20000300a00 */
[C---:B----4-:R-:W-:Y:S03]  /*14970*/  HMMA.16816.F32.BF16 R16, R20.reuse, R16, R24 ;  /* 0x000000101410723c */ /* 0x050fe60000041818 */
[----:B------:R-:W4:Y:S04]  /*14980*/  LDL.LU.64 R26, [R1+0x3858] ;  /* 0x00385800011a7983 */ /* 0x000f280000300a00 */
[----:B------:R-:W2:Y:S11]  /*14990*/  LDL.LU.64 R24, [R1+0x3850] ;  /* 0x0038500001187983 */ /* 0x000eb60000300a00 */
[----:B------:R-:W-:Y:S05]  /*149a0*/  @!UPT UIADD3 URZ, URZ, URZ, URZ ;  /* 0x0000003f3f3ff290 */ /* 0x000fea000fffe03f */
[----:B------:R0:W-:Y:S04]  /*149b0*/  STL.64 [R1+0x870], R16 ;  /* 0x0008701001007387 */ /* 0x0001e80000100a00 */
[----:B------:R1:W-:Y:S04]  /*149c0*/  STL.64 [R1+0x878], R18 ;  /* 0x0008781201007387 */ /* 0x0003e80000100a00 */
[----:B0-----:R-:W3:Y:S04]  /*149d0*/  LDL.LU.64 R16, [R1+0x140] ;  /* 0x0001400001107983 */ /* 0x001ee80000300a00 */
[----:B-1----:R-:W3:Y:S01]  /*149e0*/  LDL.LU.64 R18, [R1+0x148] ;  /* 0x0001480001127983 */ /* 0x002ee20000300a00 */
[----:B--2---:R-:W-:Y:S11]  /*149f0*/  HMMA.16816.F32.BF16 R12, R20, R24, R12 ;  /* 0x00000018140c723c */ /* 0x004ff6000004180c */
[----:B------:R-:W-:Y:S11]  /*14a00*/  @!UPT UIADD3 URZ, URZ, URZ, URZ ;  /* 0x0000003f3f3ff290 */ /* 0x000ff6000fffe03f */
[----:B------:R-:W-:Y:S01]  /*14a10*/  @!UPT UIADD3 URZ, URZ, URZ, URZ ;  /* 0x0000003f3f3ff290 */ /* 0x000fe2000fffe03f */
[----:B------:R0:W-:Y:S04]  /*14a20*/  STL.64 [R1+0x860], R12 ;  /* 0x0008600c01007387 */ /* 0x0001e80000100a00 */
[----:B------:R-:W-:Y:S04]  /*14a30*/  STL [R1+0x868], R14 ;  /* 0x0008680e01007387 */ /* 0x000fe80000100800 */
[----:B0-----:R-:W3:Y:S04]  /*14a40*/  LDL.LU.64 R12, [R1+0x3848] ;  /* 0x00384800010c7983 */ /* 0x001ee80000300a00 */
[----:B----4-:R-:W-:Y:S04]  /*14a50*/  STL.64 [R1+0x37b8], R26 ;  /* 0x0037b81a01007387 */ /* 0x010fe80000100a00 */
[----:B------:R0:W-:Y:S04]  /*14a60*/  STL.64 [R1+0x37b0], R24 ;  /* 0x0037b01801007387 */ /* 0x0001e80000100a00 */
[----:B0-----:R-:W2:Y:S01]  /*14a70*/  LDL.64 R24, [R1+0xa0] ;  /* 0x0000a00001187983 */ /* 0x001ea20000100a00 */
[----:B------:R-:W-:-:S03]  /*14a80*/  IMAD.MOV.U32 R10, RZ, RZ, R15 ;  /* 0x000000ffff0a7224 */ /* 0x000fc600078e000f */
[----:B--2---:R0:W-:Y:S04]  /*14a90*/  STL.64 [R1+0x3838], R24 ;  /* 0x0038381801007387 */ /* 0x0041e80000100a00 */
[----:B0-----:R-:W2:Y:S04]  /*14aa0*/  LDL.LU.64 R24, [R1+0x840] ;  /* 0x0008400001187983 */ /* 0x001ea80000300a00 */
[----:B------:R-:W2:Y:S01]  /*14ab0*/  LDL.LU.64 R26, [R1+0x848] ;  /* 0x00084800011a7983 */ /* 0x000ea20000300a00 */
[C---:B---3--:R-:W-:Y:S03]  /*14ac0*/  HMMA.16816.F32.BF16 R4, R20.reuse, R12, R4 ;  /* 0x0000000c1404723c */ /* 0x048fe60000041804 */
[----:B------:R-:W-:Y:S11]  /*14ad0*/  STL [R1+0x35c4], R10 ;  /* 0x0035c40a01007387 */ /* 0x000ff60000100800 */
[----:B------:R-:W-:Y:S09]  /*14ae0*/  @!UPT UIADD3 URZ, URZ, URZ, URZ ;  /* 0x0000003f3f3ff290 */ /* 0x000ff2000fffe03f */
[----:B------:R0:W-:Y:S04]  /*14af0*/  STL.64 [R1+0x850], R4 ;  /* 0x0008500401007387 */ /* 0x0001e80000100a00 */
[----:B------:R-:W-:Y:S04]  /*14b00*/  STL.64 [R1+0x858], R6 ;  /* 0x0008580601007387 */ /* 0x000fe80000100a00 */
[----:B0-----:R-:W3:Y:S04]  /*14b10*/  LDL.LU.64 R4, [R1+0x3840] ;  /* 0x0038400001047983 */ /* 0x001ee80000300a00 */
[----:B------:R-:W-:Y:S04]  /*14b20*/  STL [R1+0x37a8], R12 ;  /* 0x0037a80c01007387 */ /* 0x000fe80000100800 */
[----:B------:R0:W-:Y:S04]  /*14b30*/  STL [R1+0x37a4], R13 ;  /* 0x0037a40d01007387 */ /* 0x0001e80000100800 */
[----:B0-----:R-:W4:Y:S01]  /*14b40*/  LDL.64 R12, [R1+0x90] ;  /* 0x00009000010c7983 */ /* 0x001f220000100a00 */
[C---:B--2---:R-:W-:Y:S11]  /*14b50*/  HMMA.16816.F32.BF16 R24, R20.reuse, R8, R24 ;  /* 0x000000081418723c */ /* 0x044ff60000041818 */
[----:B------:R-:W-:Y:S11]  /*14b60*/  @!UPT UIADD3 URZ, URZ, URZ, URZ ;  /* 0x0000003f3f3ff290 */ /* 0x000ff6000fffe03f */
[----:B------:R-:W-:Y:S01]  /*14b70*/  @!UPT UIADD3 URZ, URZ, URZ, URZ ;  /* 0x0000003f3f3ff290 */ /* 0x000fe2000fffe03f */
[----:B------:R0:W-:Y:S04]  /*14b80*/  STL.64 [R1+0x840], R24 ;  /* 0x0008401801007387 */ /* 0x0001e80000100a00 */
[----:B------:R1:W-:Y:S04]  /*14b90*/  STL.64 [R1+0x848], R26 ;  /* 0x0008481a01007387 */ /* 0x0003e80000100a00 */
[----:B0-----:R-:W2:Y:S04]  /*14ba0*/  LDL.LU.64 R24, [R1+0xee0] ;  /* 0x000ee00001187983 */ /* 0x001ea80000300a00 */
[----:B-1----:R-:W2:Y:S01]  /*14bb0*/  LDL.LU.64 R26, [R1+0xee8] ;  /* 0x000ee800011a7983 */ /* 0x002ea20000300a00 */
[----:B---3--:R-:W-:Y:S03]  /*14bc0*/  HMMA.16816.F32.BF16 R16, R20, R4, R16 ;  /* 0x000000041410723c */ /* 0x008fe60000041810 */
[----:B------:R-:W0:Y:S04]  /*14bd0*/  LDSM.16.MT88.4 R20, [R0+0x180] ;  /* 0x000180000014783b */ /* 0x000e280000004200 */
[----:B------:R-:W-:Y:S04]  /*14be0*/  STL [R1+0x379c], R8 ;  /* 0x00379c0801007387 */ /* 0x000fe80000100800 */
[----:B------:R1:W-:Y:S04]  /*14bf0*/  STL [R1+0x3798], R9 ;  /* 0x0037980901007387 */ /* 0x0003e80000100800 */
[----:B-1----:R-:W4:Y:S04]  /*14c00*/  LDL.LU.64 R8, [R1+0xec0] ;  /* 0x000ec00001087983 */ /* 0x002f280000300a00 */
[----:B------:R-:W4:Y:S04]  /*14c10*/  LDL.LU.64 R10, [R1+0xec8] ;  /* 0x000ec800010a7983 */ /* 0x000f280000300a00 */
[----:B------:R-:W-:Y:S04]  /*14c20*/  STL.64 [R1+0x140], R16 ;  /* 0x0001401001007387 */ /* 0x000fe80000100a00 */
[----:B------:R-:W-:Y:S04]  /*14c30*/  STL.64 [R1+0x148], R18 ;  /* 0x0001481201007387 */ /* 0x000fe80000100a00 */
[----:B------:R-:W2:Y:S04]  /*14c40*/  LDSM.16.MT88.4 R16, [R0+0x100] ;  /* 0x000100000010783b */ /* 0x000ea80000004200 */
[----:B------:R-:W-:Y:S04]  /*14c50*/  STL [R1+0x3794], R4 ;  /* 0x0037940401007387 */ /* 0x000fe80000100800 */
[----:B------:R1:W-:Y:S04]  /*14c60*/  STL [R1+0x3790], R5 ;  /* 0x0037900501007387 */ /* 0x0003e80000100800 */
[----:B-1----:R-:W3:Y:S04]  /*14c70*/  LDL.LU.64 R4, [R1+0xed0] ;  /* 0x000ed00001047983 */ /* 0x002ee80000300a00 */
[----:B------:R-:W3:Y:S04]  /*14c80*/  LDL.LU.64 R6, [R1+0xed8] ;  /* 0x000ed80001067983 */ /* 0x000ee80000300a00 */
[----:B0-----:R-:W-:Y:S04]  /*14c90*/  STL.64 [R1+0x3788], R22 ;  /* 0x0037881601007387 */ /* 0x001fe80000100a00 */
[----:B------:R0:W-:Y:S02]  /*14ca0*/  STL.64 [R1+0x3780], R20 ;  /* 0x0037801401007387 */ /* 0x0001e40000100a00 */
[----:B0-----:R-:W-:-:S02]  /*14cb0*/  IMAD.MOV.U32 R20, RZ, RZ, R3 ;  /* 0x000000ffff147224 */ /* 0x001fc400078e0003 */
[----:B------:R-:W-:Y:S01]  /*14cc0*/  IMAD.MOV.U32 R21, RZ, RZ, R2 ;  /* 0x000000ffff157224 */ /* 0x000fe200078e0002 */
[----:B------:R-:W-:Y:S06]  /*14cd0*/  STL [R1+0x3770], R0 ;  /* 0x0037700001007387 */ /* 0x000fec0000100800 */
[C---:B--2---:R-:W-:Y:S01]  /*14ce0*/  HMMA.16816.F32.BF16 R20, R16.reuse, R20, R24 ;  /* 0x000000141014723c */ /* 0x044fe20000041818 */
[----:B------:R-:W3:Y:S11]  /*14cf0*/  LDL.LU.64 R24, [R1+0x3838] ;  /* 0x0038380001187983 */ /* 0x000ef60000300a00 */
[----:B------:R-:W-:Y:S11]  /*14d00*/  @!UPT UIADD3 URZ, URZ, URZ, URZ ;  /* 0x0000003f3f3ff290 */ /* 0x000ff6000fffe03f */
[----:B------:R0:W-:Y:S04]  /*14d10*/  STL.64 [R1+0xee0], R20 ;  /* 0x000ee01401007387 */ /* 0x0001e80000100a00 */
[----:B------:R-:W-:Y:S04]  /*14d20*/  STL.64 [R1+0xee8], R22 ;  /* 0x000ee81601007387 */ /* 0x000fe80000100a00 */
[----:B0-----:R-:W2:Y:S04]  /*14d30*/  LDL.64 R20, [R1+0x50] ;  /* 0x0000500001147983 */ /* 0x001ea80000100a00 */
[----:B--2---:R0:W-:Y:S04]  /*14d40*/  STL.64 [R1+0x3818], R20 ;  /* 0x0038181401007387 */ /* 0x0041e80000100a00 */
[----:B0-----:R-:W2:Y:S01]  /*14d50*/  LDL.64 R20, [R1+0x70] ;  /* 0x0000700001147983 */ /* 0x001ea20000100a00 */
[C---:B---3--:R-:W-:Y:S03]  /*14d60*/  HMMA.16816.F32.BF16 R4, R16.reuse, R24, R4 ;  /* 0x000000181004723c */ /* 0x048fe60000041804 */
[----:B--2---:R0:W-:Y:S04]  /*14d70*/  STL.64 [R1+0x3830], R20 ;  /* 0x0038301401007387 */ /* 0x0041e80000100a00 */
[----:B0-----:R-:W2:Y:S11]  /*14d80*/  LDL.64 R20, [R1+0x80] ;  /* 0x0000800001147983 */ /* 0x001eb60000100a00 */
[----:B------:R-:W-:Y:S05]  /*14d90*/  @!UPT UIADD3 URZ, URZ, URZ, URZ ;  /* 0x0000003f3f3ff290 */ /* 0x000fea000fffe03f */
[----:B------:R-:W-:Y:S04]  /*14da0*/  STL.64 [R1+0xed0], R4 ;  /* 0x000ed00401007387 */ /* 0x000fe80000100a00 */
[----:B------:R0:W-:Y:S02]  /*14db0*/  STL.64 [R1+0xed8], R6 ;  /* 0x000ed80601007387 */ /* 0x0001e40000100a00 */
[----:B0-----:R-:W-:Y:S02]  /*14dc0*/  IMAD.MOV.U32 R7, RZ, RZ, R24 ;  /* 0x000000ffff077224 */ /* 0x001fe400078e0018 */
[----:B------:R-:W-:Y:S02]  /*14dd0*/  IMAD.MOV.U32 R6, RZ, RZ, R25 ;  /* 0x000000ffff067224 */ /* 0x000fe400078e0019 */
[----:B------:R-:W3:Y:S04]  /*14de0*/  LDL.64 R24, [R1] ;  /* 0x0000000001187983 */ /* 0x000ee80000100a00 */
[----:B---3--:R-:W-:Y:S04]  /*14df0*/  STL.64 [R1+0x37d0], R24 ;  /* 0x0037d01801007387 */ /* 0x008fe80000100a00 */
[----:B------:R-:W-:Y:S04]  /*14e00*/  STL [R1+0x3778], R6 ;  /* 0x0037780601007387 */ /* 0x000fe80000100800 */
[----:B------:R4:W-:Y:S02]  /*14e10*/  STL [R1+0x3774], R7 ;  /* 0x0037740701007387 */ /* 0x0009e40000100800 */
[----:B----4-:R-:W-:Y:S07]  /*14e20*/  HMMA.16816.F32.BF16 R4, R16, R12, R8 ;  /* 0x0000000c1004723c */ /* 0x010fee0000041808 */
[----:B------:R-:W-:-:S02]  /*14e30*/  IMAD.MOV.U32 R11, RZ, RZ, R12 ;  /* 0x000000ffff0b7224 */ /* 0x000fc400078e000c */
[----:B------:R-:W-:Y:S11]  /*14e40*/  IMAD.MOV.U32 R10, RZ, RZ, R13 ;  /* 0x000000ffff0a7224 */ /* 0x000ff600078e000d */
[----:B------:R-:W-:Y:S03]  /*14e50*/  @!UPT UIADD3 URZ, URZ, URZ, URZ ;  /* 0x0000003f3f3ff290 */ /* 0x000fe6000fffe03f */
[----:B------:R0:W-:Y:S04]  /*14e60*/  STL.64 [R1+0xec0], R4 ;  /* 0x000ec00401007387 */ /* 0x0001e80000100a00 */
[----:B------:R1:W-:Y:S04]  /*14e70*/  STL.64 [R1+0xec8], R6 ;  /* 0x000ec80601007387 */ /* 0x0003e80000100a00 */
[----:B------:R-:W2:Y:S04]  /*14e80*/  LDL.LU.64 R12, [R1+0xeb0] ;  /* 0x000eb000010c7983 */ /* 0x000ea80000300a00 */
[----:B------:R-:W2:Y:S04]  /*14e90*/  LDL.LU.64 R14, [R1+0xeb8] ;  /* 0x000eb800010e7983 */ /* 0x000ea80000300a00 */
[----:B0-----:R-:W3:Y:S04]  /*14ea0*/  LDL.LU.64 R4, [R1+0xe90] ;  /* 0x000e900001047983 */ /* 0x001ee80000300a00 */
[----:B-1----:R-:W4:Y:S04]  /*14eb0*/  LDL.LU.64 R6, [R1+0xe98] ;  /* 0x000e980001067983 */ /* 0x002f280000300a00 */
[----:B----4-:R-:W-:Y:S04]  /*14ec0*/  STL.64 [R1+0x3828], R6 ;  /* 0x0038280601007387 */ /* 0x010fe80000100a00 */
[----:B---3--:R0:W-:Y:S04]  /*14ed0*/  STL.64 [R1+0x3820], R4 ;  /* 0x0038200401007387 */ /* 0x0081e80000100a00 */
[----:B0-----:R-:W3:Y:S04]  /*14ee0*/  LDL.LU.64 R4, [R1+0xea0] ;  /* 0x000ea00001047983 */ /* 0x001ee80000300a00 */
[----:B------:R-:W3:Y:S04]  /*14ef0*/  LDL.LU.64 R6, [R1+0xea8] ;  /* 0x000ea80001067983 */ /* 0x000ee80000300a00 */
[----:B------:R-:W4:Y:S04]  /*14f00*/  LDL.64 R24, [R1+0x10] ;  /* 0x0000100001187983 */ /* 0x000f280000100a00 */
[----:B----4-:R0:W-:Y:S04]  /*14f10*/  STL.64 [R1+0x37e0], R24 ;  /* 0x0037e01801007387 */ /* 0x0101e80000100a00 */
[----:B0-----:R-:W4:Y:S01]  /*14f20*/  LDL.64 R24, [R1+0x20] ;  /* 0x0000200001187983 */ /* 0x001f220000100a00 */
[----:B--2---:R-:W-:Y:S03]  /*14f30*/  HMMA.16816.F32.BF16 R12, R16, R20, R12 ;  /* 0x00000014100c723c */ /* 0x004fe6000004180c */
[----:B----4-:R0:W-:Y:S04]  /*14f40*/  STL.64 [R1+0x37f8], R24 ;  /* 0x0037f81801007387 */ /* 0x0101e80000100a00 */
[----:B0-----:R-:W2:Y:S04]  /*14f50*/  LDL.64 R24, [R1+0x30] ;  /* 0x0000300001187983 */ /* 0x001ea80000100a00 */
[----:B--2---:R0:W-:Y:S04]  /*14f60*/  STL.64 [R1+0x3810], R24 ;  /* 0x0038101801007387 */ /* 0x0041e80000100a00 */
[----:B0-----:R-:W2:Y:S04]  /*14f70*/  LDL.64 R24, [R1+0x40] ;  /* 0x0000400001187983 */ /* 0x001ea80000100a00 */
[----:B------:R-:W-:Y:S04]  /*14f80*/  STL [R1+0x37a0], R10 ;  /* 0x0037a00a01007387 */ /* 0x000fe80000100800 */
[----:B------:R0:W-:Y:S04]  /*14f90*/  STL [R1+0x377c], R11 ;  /* 0x00377c0b01007387 */ /* 0x0001e80000100800 */
[----:B------:R-:W4:Y:S04]  /*14fa0*/  LDL.LU.64 R8, [R1+0xe80] ;  /* 0x000e800001087983 */ /* 0x000f280000300a00 */
[----:B0-----:R-:W4:Y:S04]  /*14fb0*/  LDL.LU.64 R10, [R1+0xe88] ;  /* 0x000e8800010a7983 */ /* 0x001f280000300a00 */
[----:B------:R-:W-:Y:S04]  /*14fc0*/  STL.64 [R1+0xeb0], R12 ;  /* 0x000eb00c01007387 */ /* 0x000fe80000100a00 */
[----:B------:R0:W-:Y:S02]  /*14fd0*/  STL.64 [R1+0xeb8], R14 ;  /* 0x000eb80e01007387 */ /* 0x0001e40000100a00 */
[----:B0-----:R-:W-:-:S02]  /*14fe0*/  IMAD.MOV.U32 R15, RZ, RZ, R20 ;  /* 0x000000ffff0f7224 */ /* 0x001fc400078e0014 */
[----:B------:R-:W-:Y:S02]  /*14ff0*/  IMAD.MOV.U32 R14, RZ, RZ, R21 ;  /* 0x000000ffff0e7224 */ /* 0x000fe400078e0015 */
[----:B------:R-:W3:Y:S04]  /*15000*/  LDL.LU.64 R20, [R1+0x3830] ;  /* 0x0038300001147983 */ /* 0x000ee80000300a00 */
[----:B------:R-:W-:Y:S04]  /*15010*/  STL [R1+0x37ac], R15 ;  /* 0x0037ac0f01007387 */ /* 0x000fe80000100800 */
[----:B------:R-:W-:Y:S04]  /*15020*/  STL [R1+0x37d8], R14 ;  /* 0x0037d80e01007387 */ /* 0x000fe80000100800 */
[----:B------:R-:W2:Y:S01]  /*15030*/  LDL.64 R12, [R1+0x60] ;  /* 0x00006000010c7983 */ /* 0x000ea20000100a00 */
[----:B---3--:R-:W-:Y:S01]  /*15040*/  HMMA.16816.F32.BF16 R4, R16, R20, R4 ;  /* 0x000000141004723c */ /* 0x008fe20000041804 */
[----:B------:R-:W-:-:S02]  /*15050*/  IMAD.MOV.U32 R29, RZ, RZ, R20 ;  /* 0x000000ffff1d7224 */ /* 0x000fc400078e0014 */
[----:B------:R-:W-:Y:S11]  /*15060*/  IMAD.MOV.U32 R28, RZ, RZ, R21 ;  /* 0x000000ffff1c7224 */ /* 0x000ff600078e0015 */
[----:B------:R-:W-:Y:S09]  /*15070*/  @!UPT UIADD3 URZ, URZ, URZ, URZ ;  /* 0x0000003f3f3ff290 */ /* 0x000ff2000fffe03f */
[----:B------:R-:W-:Y:S04]  /*15080*/  STL.64 [R1+0xea0], R4 ;  /* 0x000ea00401007387 */ /* 0x000fe80000100a00 */
[----:B------:R0:W-:Y:S04]  /*15090*/  STL.64 [R1+0xea8], R6 ;  /* 0x000ea80601007387 */ /* 0x0001e80000100a00 */
[----:B0-----:R-:W3:Y:S04]  /*150a0*/  LDL.LU.64 R6, [R1+0x3828] ;  /* 0x0038280001067983 */ /* 0x001ee80000300a00 */
[----:B------:R-:W3:Y:S04]  /*150b0*/  LDL.LU.64 R4, [R1+0x3820] ;  /* 0x0038200001047983 */ /* 0x000ee80000300a00 */
[----:B------:R-:W4:Y:S01]  /*150c0*/  LDL.LU.64 R20, [R1+0x3818] ;  /* 0x0038180001147983 */ /* 0x000f220000300a00 */
[----:B--2---:R-:W-:Y:S01]  /*150d0*/  IMAD.MOV.U32 R0, RZ, RZ, R13 ;  /* 0x000000ffff007224 */ /* 0x004fe200078e000d */
[C---:B---3--:R-:W-:Y:S08]  /*150e0*/  HMMA.16816.F32.BF16 R4, R16.reuse, R12, R4 ;  /* 0x0000000c1004723c */ /* 0x048ff00000041804 */
[----:B----4-:R-:W-:Y:S11]  /*150f0*/  HMMA.16816.F32.BF16 R8, R16, R20, R8 ;  /* 0x000000141008723c */ /* 0x010ff60000041808 */
[----:B------:R-:W-:Y:S04]  /*15100*/  @!UPT UIADD3 URZ, URZ, URZ, URZ ;  /* 0x0000003f3f3ff290 */ /* 0x000fe8000fffe03f */
[----:B------:R-:W-:Y:S04]  /*15110*/  STL.64 [R1+0xe90], R4 ;  /* 0x000e900401007387 */ /* 0x000fe80000100a00 */
[----:B------:R0:W-:Y:S04]  /*15120*/  STL.64 [R1+0xe98], R6 ;  /* 0x000e980601007387 */ /* 0x0001e80000100a00 */
[----:B------:R1:W-:Y:S04]  /*15130*/  STL.64 [R1+0xe80], R8 ;  /* 0x000e800801007387 */ /* 0x0003e80000100a00 */
[----:B------:R2:W-:Y:S01]  /*15140*/  STL.64 [R1+0xe88], R10 ;  /* 0x000e880a01007387 */ /* 0x0005e20000100a00 */
[----:B0-----:R-:W-:-:S03]  /*15150*/  IMAD.MOV.U32 R7, RZ, RZ, R12 ;  /* 0x000000ffff077224 */ /* 0x001fc600078e000c */
[----:B-1----:R-:W3:Y:S04]  /*15160*/  LDL.LU.64 R8, [R1+0xe70] ;  /* 0x000e700001087983 */ /* 0x002ee80000300a00 */
[----:B--2---:R-:W3:Y:S04]  /*15170*/  LDL.LU.64 R10, [R1+0xe78] ;  /* 0x000e7800010a7983 */ /* 0x004ee80000300a00 */
[----:B------:R-:W2:Y:S04]  /*15180*/  LDL.LU.64 R12, [R1+0xe40] ;  /* 0x000e4000010c7983 */ /* 0x000ea80000300a00 */
[----:B------:R-:W4:Y:S04]  /*15190*/  LDL.LU.64 R14, [R1+0xe48] ;  /* 0x000e4800010e7983 */ /* 0x000f280000300a00 */
[----:B----4-:R-:W-:Y:S04]  /*151a0*/  STL.64 [R1+0x37f0], R14 ;  /* 0x0037f00e01007387 */ /* 0x010fe80000100a00 */
[----:B--2---:R0:W-:Y:S04]  /*151b0*/  STL.64 [R1+0x37e8], R12 ;  /* 0x0037e80c01007387 */ /* 0x0041e80000100a00 */
[----:B0-----:R-:W2:Y:S04]  /*151c0*/  LDL.LU.64 R12, [R1+0xe50] ;  /* 0x000e5000010c7983 */ /* 0x001ea80000300a00 */
[----:B------:R-:W4:Y:S01]  /*151d0*/  LDL.LU.64 R14, [R1+0xe58] ;  /* 0x000e5800010e7983 */ /* 0x000f220000300a00 */
[----:B------:R-:W-:-:S02]  /*151e0*/  IMAD.MOV.U32 R3, RZ, RZ, R20 ;  /* 0x000000ffff037224 */ /* 0x000fc400078e0014 */
[----:B------:R-:W-:Y:S01]  /*151f0*/  IMAD.MOV.U32 R2, RZ, RZ, R21 ;  /* 0x000000ffff027224 */ /* 0x000fe200078e0015 */
[----:B---3--:R-:W-:Y:S01]  /*15200*/  HMMA.16816.F32.BF16 R8, R16, R24, R8 ;  /* 0x000000181008723c */ /* 0x008fe20000041808 */
[----:B----4-:R-:W-:Y:S04]  /*15210*/  STL.64 [R1+0x3808], R14 ;  /* 0x0038080e01007387 */ /* 0x010fe80000100a00 */
[----:B--2---:R0:W-:Y:S04]  /*15220*/  STL.64 [R1+0x3800], R12 ;  /* 0x0038000c01007387 */ /* 0x0041e80000100a00 */
[----:B0-----:R-:W2:Y:S04]  /*15230*/  LDL.LU.64 R12, [R1+0xe60] ;  /* 0x000e6000010c7983 */ /* 0x001ea80000300a00 */
[----:B------:R-:W2:Y:S04]  /*15240*/  LDL.LU.64 R14, [R1+0xe68] ;  /* 0x000e6800010e7983 */ /* 0x000ea80000300a00 */
[----:B------:R-:W3:Y:S04]  /*15250*/  LDL.LU.64 R20, [R1+0xe20] ;  /* 0x000e200001147983 */ /* 0x000ee80000300a00 */
[----:B------:R-:W4:Y:S01]  /*15260*/  LDL.LU.64 R22, [R1+0xe28] ;  /* 0x000e280001167983 */ /* 0x000f220000300a00 */
[----:B------:R-:W-:-:S03]  /*15270*/  IMAD.MOV.U32 R6, RZ, RZ, R25 ;  /* 0x000000ffff067224 */ /* 0x000fc600078e0019 */
[----:B----4-:R-:W-:Y:S04]  /*15280*/  STL.64 [R1+0x37c8], R22 ;  /* 0x0037c81601007387 */ /* 0x010fe80000100a00 */
[----:B---3--:R0:W-:Y:S04]  /*15290*/  STL.64 [R1+0x37c0], R20 ;  /* 0x0037c01401007387 */ /* 0x0081e80000100a00 */
[----:B0-----:R-:W3:Y:S04]  /*152a0*/  LDL.LU.64 R20, [R1+0xe30] ;  /* 0x000e300001147983 */ /* 0x001ee80000300a00 */
[----:B------:R-:W3:Y:S04]  /*152b0*/  LDL.LU.64 R22, [R1+0xe38] ;  /* 0x000e380001167983 */ /* 0x000ee80000300a00 */
[----:B------:R-:W-:Y:S04]  /*152c0*/  STL.64 [R1+0xe70], R8 ;  /* 0x000e700801007387 */ /* 0x000fe80000100a00 */
[----:B------:R0:W-:Y:S02]  /*152d0*/  STL.64 [R1+0xe78], R10 ;  /* 0x000e780a01007387 */ /* 0x0001e40000100a00 */
[----:B0-----:R-:W-:-:S02]  /*152e0*/  IMAD.MOV.U32 R11, RZ, RZ, R24 ;  /* 0x000000ffff0b7224 */ /* 0x001fc400078e0018 */
[----:B------:R-:W2:Y:S02]  /*152f0*/  LDL.LU.64 R24, [R1+0x3810] ;  /* 0x0038100001187983 */ /* 0x000ea40000300a00 */
[C---:B--2---:R-:W-:Y:S01]  /*15300*/  HMMA.16816.F32.BF16 R12, R16.reuse, R24, R12 ;  /* 0x00000018100c723c */ /* 0x044fe2000004180c */
[----:B------:R-:W-:Y:S02]  /*15310*/  IMAD.MOV.U32 R4, RZ, RZ, R24 ;  /* 0x000000ffff047224 */ /* 0x000fe400078e0018 */
[----:B------:R-:W-:Y:S11]  /*15320*/  IMAD.MOV.U32 R5, RZ, RZ, R25 ;  /* 0x000000ffff057224 */ /* 0x000ff600078e0019 */
[----:B------:R-:W-:Y:S09]  /*15330*/  @!UPT UIADD3 URZ, URZ, URZ, URZ ;  /* 0x0000003f3f3ff290 */ /* 0x000ff2000fffe03f */
[----:B------:R-:W-:Y:S04]  /*15340*/  STL.64 [R1+0xe60], R12 ;  /* 0x000e600c01007387 */ /* 0x000fe80000100a00 */
[----:B------:R0:W-:Y:S04]  /*15350*/  STL.64 [R1+0xe68], R14 ;  /* 0x000e680e01007387 */ /* 0x0001e80000100a00 */
[----:B0-----:R-:W2:Y:S04]  /*15360*/  LDL.LU.64 R14, [R1+0x3808] ;  /* 0x00380800010e7983 */ /* 0x001ea80000300a00 */
[----:B------:R-:W2:Y:S04]  /*15370*/  LDL.LU.64 R12, [R1+0x3800] ;  /* 0x00380000010c7983 */ /* 0x000ea80000300a00 */
[----:B------:R-:W2:Y:S02]  /*15380*/  LDL.LU.64 R24, [R1+0x37f8] ;  /* 0x0037f80001187983 */ /* 0x000ea40000300a00 */
[----:B--2---:R-:W-:Y:S01]  /*15390*/  HMMA.16816.F32.BF16 R12, R16, R24, R12 ;  /* 0x00000018100c723c */ /* 0x004fe2000004180c */
[----:B------:R-:W-:-:S02]  /*153a0*/  IMAD.MOV.U32 R8, RZ, RZ, R24 ;  /* 0x000000ffff087224 */ /* 0x000fc400078e0018 */
        /* <DEDUP_REMOVED lines=8> */
[----:B------:R-:W-:Y:S11]  /*15430*/  IMAD.MOV.U32 R10, RZ, RZ, R25 ;  /* 0x000000ffff0a7224 */ /* 0x000ff600078e0019 */
[----:B------:R-:W-:Y:S11]  /*15440*/  @!UPT UIADD3 URZ, URZ, URZ, URZ ;  /* 0x0000003f3f3ff290 */ /* 0x000ff6000fffe03f */
[----:B------:R0:W-:Y:S04]  /*15450*/  STL.64 [R1+0xe40], R12 ;  /* 0x000e400c01007387 */ /* 0x0001e80000100a00 */
[----:B------:R1:W-:Y:S01]  /*15460*/  STL.64 [R1+0xe48], R14 ;  /* 0x000e480e01007387 */ /* 0x0003e20000100a00 */
[----:B0-----:R-:W-:-:S03]  /*15470*/  IMAD.MOV.U32 R13, RZ, RZ, R24 ;  /* 0x000000ffff0d7224 */ /* 0x001fc600078e0018 */
[----:B-1----:R-:W2:Y:S04]  /*15480*/  LDL.LU R14, [R1+0x37d8] ;  /* 0x0037d800010e7983 */ /* 0x002ea80000300800 */
[----:B------:R-:W3:Y:S02]  /*15490*/  LDL.LU.64 R24, [R1+0x37d0] ;  /* 0x0037d00001187983 */ /* 0x000ee40000300a00 */
[C---:B---3--:R-:W-:Y:S01]  /*154a0*/  HMMA.16816.F32.BF16 R20, R16.reuse, R24, R20 ;  /* 0x000000181014723c */ /* 0x048fe20000041814 */
[----:B------:R-:W-:Y:S02]  /*154b0*/  IMAD.MOV.U32 R15, RZ, RZ, R24 ;  /* 0x000000ffff0f7224 */ /* 0x000fe400078e0018 */
[----:B------:R-:W-:Y:S11]  /*154c0*/  IMAD.MOV.U32 R12, RZ, RZ, R25 ;  /* 0x000000ffff0c7224 */ /* 0x000ff600078e0019 */
[----:B------:R-:W-:Y:S09]  /*154d0*/  @!UPT UIADD3 URZ, URZ, URZ, URZ ;  /* 0x0000003f3f3ff290 */ /* 0x000ff2000fffe03f */
[----:B------:R-:W-:Y:S04]  /*154e0*/  STL.64 [R1+0xe30], R20 ;  /* 0x000e301401007387 */ /* 0x000fe80000100a00 */
[----:B------:R0:W-:Y:S04]  /*154f0*/  STL.64 [R1+0xe38], R22 ;  /* 0x000e381601007387 */ /* 0x0001e80000100a00 */
[----:B0-----:R-:W3:Y:S04]  /*15500*/  LDL.LU.64 R22, [R1+0x37c8] ;  /* 0x0037c80001167983 */ /* 0x001ee80000300a00 */
[----:B------:R-:W3:Y:S04]  /*15510*/  LDL.LU.64 R20, [R1+0x37c0] ;  /* 0x0037c00001147983 */ /* 0x000ee80000300a00 */
[----:B------:R-:W4:Y:S04]  /*15520*/  LDL.LU.64 R26, [R1+0x37b8] ;  /* 0x0037b800011a7983 */ /* 0x000f280000300a00 */
[----:B------:R-:W3:Y:S02]  /*15530*/  LDL.LU.64 R24, [R1+0x37b0] ;  /* 0x0037b00001187983 */ /* 0x000ee40000300a00 */
[----:B---3--:R-:W-:Y:S11]  /*15540*/  HMMA.16816.F32.BF16 R20, R16, R24, R20 ;  /* 0x000000181014723c */ /* 0x008ff60000041814 */
[----:B------:R-:W-:Y:S11]  /*15550*/  @!UPT UIADD3 URZ, URZ, URZ, URZ ;  /* 0x0000003f3f3ff290 */ /* 0x000ff6000fffe03f */
[----:B------:R-:W-:Y:S01]  /*15560*/  @!UPT UIADD3 URZ, URZ, URZ, URZ ;  /* 0x0000003f3f3ff290 */ /* 0x000fe2000fffe03f */
[----:B------:R0:W-:Y:S04]  /*15570*/  STL.64 [R1+0xe20], R20 ;  /* 0x000e201401007387 */ /* 0x0001e80000100a00 */
[----:B------:R1:W-:Y:S04]  /*15580*/  STL.64 [R1+0xe28], R22 ;  /* 0x000e281601007387 */ /* 0x0003e80000100a00 */
[----:B0-----:R-:W3:Y:S04]  /*15590*/  LDL.LU.64 R20, [R1+0xe00] ;  /* 0x000e000001147983 */ /* 0x001ee80000300a00 */
[----:B-1----:R-:W3:Y:S04]  /*155a0*/  LDL.LU.64 R22, [R1+0xe08] ;  /* 0x000e080001167983 */ /* 0x002ee80000300a00 */
[----:B----4-:R-:W-:Y:S04]  /*155b0*/  STL.64 [R1+0x3690], R26 ;  /* 0x0036901a01007387 */ /* 0x010fe80000100a00 */
[----:B------:R0:W-:Y:S02]  /*155c0*/  STL.64 [R1+0x3688], R24 ;  /* 0x0036881801007387 */ /* 0x0001e40000100a00 */
[----:B0-----:R-:W-:-:S02]  /*155d0*/  IMAD.MOV.U32 R24, RZ, RZ, R15 ;  /* 0x000000ffff187224 */ /* 0x001fc400078e000f */
[----:B------:R-:W-:Y:S01]  /*155e0*/  IMAD.MOV.U32 R25, RZ, RZ, R12 ;  /* 0x000000ffff197224 */ /* 0x000fe200078e000c */
[----:B------:R-:W4:Y:S04]  /*155f0*/  LDL.LU R15, [R1+0x37ac] ;  /* 0x0037ac00010f7983 */ /* 0x000f280000300800 */
[----:B------:R-:W2:Y:S04]  /*15600*/  LDL.LU R12, [R1+0x37a8] ;  /* 0x0037a800010c7983 */ /* 0x000ea80000300800 */
[----:B------:R0:W-:Y:S02]  /*15610*/  STL.64 [R1+0x36a0], R24 ;  /* 0x0036a01801007387 */ /* 0x0001e40000100a00 */
[----:B0-----:R-:W-:-:S02]  /*15620*/  IMAD.MOV.U32 R24, RZ, RZ, R13 ;  /* 0x000000ffff187224 */ /* 0x001fc400078e000d */
[----:B------:R-:W-:Y:S01]  /*15630*/  IMAD.MOV.U32 R25, RZ, RZ, R10 ;  /* 0x000000ffff197224 */ /* 0x000fe200078e000a */
[----:B------:R-:W2:Y:S04]  /*15640*/  LDL.LU R13, [R1+0x37a4] ;  /* 0x0037a400010d7983 */ /* 0x000ea80000300800 */
[----:B------:R-:W2:Y:S04]  /*15650*/  LDL.LU R10, [R1+0x37a0] ;  /* 0x0037a000010a7983 */ /* 0x000ea80000300800 */
[----:B------:R0:W-:Y:S02]  /*15660*/  STL.64 [R1+0x36b8], R24 ;  /* 0x0036b81801007387 */ /* 0x0001e40000100a00 */
[----:B0-----:R-:W-:-:S02]  /*15670*/  IMAD.MOV.U32 R24, RZ, RZ, R8 ;  /* 0x000000ffff187224 */ /* 0x001fc400078e0008 */
[----:B------:R-:W-:Y:S01]  /*15680*/  IMAD.MOV.U32 R25, RZ, RZ, R9 ;  /* 0x000000ffff197224 */ /* 0x000fe200078e0009 */
[----:B------:R-:W3:Y:S04]  /*15690*/  LDL.LU R8, [R1+0x379c] ;  /* 0x00379c0001087983 */ /* 0x000ee80000300800 */
[----:B------:R-:W3:Y:S04]  /*156a0*/  LDL.LU R9, [R1+0x3798] ;  /* 0x0037980001097983 */ /* 0x000ee80000300800 */
[----:B------:R0:W-:Y:S04]  /*156b0*/  STL.64 [R1+0x36d0], R24 ;  /* 0x0036d01801007387 */ /* 0x0001e80000100a00 */
[----:B0-----:R-:W2:Y:S04]  /*156c0*/  LDL.LU.64 R24, [R1+0xe10] ;  /* 0x000e100001187983 */ /* 0x001ea80000300a00 */
[----:B------:R-:W2:Y:S02]  /*156d0*/  LDL.LU.64 R26, [R1+0xe18] ;  /* 0x000e1800011a7983 */ /* 0x000ea40000300a00 */
[C---:B--2---:R-:W-:Y:S11]  /*156e0*/  HMMA.16816.F32.BF16 R24, R16.reuse, R12, R24 ;  /* 0x0000000c1018723c */ /* 0x044ff60000041818 */
[----:B------:R-:W-:Y:S11]  /*156f0*/  @!UPT UIADD3 URZ, URZ, URZ, URZ ;  /* 0x0000003f3f3ff290 */ /* 0x000ff6000fffe03f */
[----:B------:R-:W-:Y:S01]  /*15700*/  @!UPT UIADD3 URZ, URZ, URZ, URZ ;  /* 0x0000003f3f3ff290 */ /* 0x000fe2000fffe03f */
[----:B------:R0:W-:Y:S04]  /*15710*/  STL.64 [R1+0xe10], R24 ;  /* 0x000e101801007387 */ /* 0x0001e80000100a00 */
[----:B------:R-:W-:Y:S01]  /*15720*/  STL.64 [R1+0xe18], R26 ;  /* 0x000e181a01007387 */ /* 0x000fe20000100a00 */
[----:B0-----:R-:W-:Y:S02]  /*15730*/  IMAD.MOV.U32 R24, RZ, RZ, R4 ;  /* 0x000000ffff187224 */ /* 0x001fe400078e0004 */
[----:B------:R-:W-:Y:S01]  /*15740*/  IMAD.MOV.U32 R25, RZ, RZ, R5 ;  /* 0x000000ffff197224 */ /* 0x000fe200078e0005 */
[----:B------:R-:W2:Y:S04]  /*15750*/  LDL.LU R4, [R1+0x3794] ;  /* 0x0037940001047983 */ /* 0x000ea80000300800 */
[----:B------:R-:W2:Y:S04]  /*15760*/  LDL.LU R5, [R1+0x3790] ;  /* 0x0037900001057983 */ /* 0x000ea80000300800 */
[----:B------:R0:W-:Y:S04]  /*15770*/  STL.64 [R1+0x36e8], R24 ;  /* 0x0036e81801007387 */ /* 0x0001e80000100a00 */
[----:B0-----:R-:W2:Y:S04]  /*15780*/  LDL.LU.64 R24, [R1+0x740] ;  /* 0x0007400001187983 */ /* 0x001ea80000300a00 */
[----:B------:R-:W2:Y:S01]  /*15790*/  LDL.LU.64 R26, [R1+0x748] ;  /* 0x00074800011a7983 */ /* 0x000ea20000300a00 */
[C---:B---3--:R-:W-:Y:S03]  /*157a0*/  HMMA.16816.F32.BF16 R20, R16.reuse, R8, R20 ;  /* 0x000000081014723c */ /* 0x048fe60000041814 */
[----:B------:R-:W-:Y:S11]  /*157b0*/  STL.64 [R1+0x3680], R12 ;  /* 0x0036800c01007387 */ /* 0x000ff60000100a00 */
[----:B------:R-:W-:Y:S09]  /*157c0*/  @!UPT UIADD3 URZ, URZ, URZ, URZ ;  /* 0x0000003f3f3ff290 */ /* 0x000ff2000fffe03f */
[----:B------:R-:W-:Y:S04]  /*157d0*/  STL.64 [R1+0xe00], R20 ;  /* 0x000e001401007387 */ /* 0x000fe80000100a00 */
[----:B------:R0:W-:Y:S04]  /*157e0*/  STL.64 [R1+0xe08], R22 ;  /* 0x000e081601007387 */ /* 0x0001e80000100a00 */
[----:B0-----:R-:W3:Y:S04]  /*157f0*/  LDL.LU.64 R22, [R1+0x3788] ;  /* 0x0037880001167983 */ /* 0x001ee80000300a00 */
[----:B------:R-:W3:Y:S04]  /*15800*/  LDL.LU.64 R20, [R1+0x3780] ;  /* 0x0037800001147983 */ /* 0x000ee80000300a00 */
[----:B------:R-:W-:Y:S01]  /*15810*/  STL.64 [R1+0x3678], R8 ;  /* 0x0036780801007387 */ /* 0x000fe20000100a00 */
[----:B--2---:R-:W-:Y:S03]  /*15820*/  HMMA.16816.F32.BF16 R24, R16, R4, R24 ;  /* 0x000000041018723c */ /* 0x004fe60000041818 */
[----:B------:R-:W2:Y:S11]  /*15830*/  LDL.64 R16, [R1+0xb0] ;  /* 0x0000b00001107983 */ /* 0x000eb60000100a00 */
[----:B------:R-:W-:Y:S09]  /*15840*/  @!UPT UIADD3 URZ, URZ, URZ, URZ ;  /* 0x0000003f3f3ff290 */ /* 0x000ff2000fffe03f */
[----:B------:R0:W-:Y:S04]  /*15850*/  STL.64 [R1+0x740], R24 ;  /* 0x0007401801007387 */ /* 0x0001e80000100a00 */
[----:B------:R-:W-:Y:S01]  /*15860*/  STL.64 [R1+0x748], R26 ;  /* 0x0007481a01007387 */ /* 0x000fe20000100a00 */
[----:B0-----:R-:W-:Y:S02]  /*15870*/  IMAD.MOV.U32 R24, RZ, RZ, R11 ;  /* 0x000000ffff187224 */ /* 0x001fe400078e000b */
[----:B------:R-:W-:Y:S01]  /*15880*/  IMAD.MOV.U32 R25, RZ, RZ, R6 ;  /* 0x000000ffff197224 */ /* 0x000fe200078e0006 */
[----:B------:R-:W3:Y:S04]  /*15890*/  LDL.LU R11, [R1+0x377c] ;  /* 0x00377c00010b7983 */ /* 0x000ee80000300800 */
[----:B------:R-:W4:Y:S04]  /*158a0*/  LDL.LU R6, [R1+0x3778] ;  /* 0x0037780001067983 */ /* 0x000f280000300800 */
[----:B------:R0:W-:Y:S02]  /*158b0*/  STL.64 [R1+0x3700], R24 ;  /* 0x0037001801007387 */ /* 0x0001e40000100a00 */
[----:B0-----:R-:W-:-:S02]  /*158c0*/  IMAD.MOV.U32 R24, RZ, RZ, R3 ;  /* 0x000000ffff187224 */ /* 0x001fc400078e0003 */
[----:B------:R-:W-:-:S05]  /*158d0*/  IMAD.MOV.U32 R25, RZ, RZ, R2 ;  /* 0x000000ffff197224 */ /* 0x000fca00078e0002 */
[----:B------:R0:W-:Y:S04]  /*158e0*/  STL.64 [R1+0x3718], R24 ;  /* 0x0037181801007387 */ /* 0x0001e80000100a00 */
[----:B0-----:R-:W4:Y:S04]  /*158f0*/  LDL.LU.64 R24, [R1+0x720] ;  /* 0x0007200001187983 */ /* 0x001f280000300a00 */
[----:B------:R-:W4:Y:S04]  /*15900*/  LDL.LU.64 R26, [R1+0x728] ;  /* 0x00072800011a7983 */ /* 0x000f280000300a00 */
[----:B------:R-:W-:Y:S01]  /*15910*/  STL.64 [R1+0x3698], R4 ;  /* 0x0036980401007387 */ /* 0x000fe20000100a00 */
[----:B------:R-:W-:-:S02]  /*15920*/  IMAD.MOV.U32 R9, RZ, RZ, R10 ;  /* 0x000000ffff097224 */ /* 0x000fc400078e000a */
[----:B--2---:R-:W-:Y:S02]  /*15930*/  IMAD.MOV.U32 R3, RZ, RZ, R16 ;  /* 0x000000ffff037224 */ /* 0x004fe400078e0010 */
[----:B------:R-:W-:Y:S02]  /*15940*/  IMAD.MOV.U32 R2, RZ, RZ, R17 ;  /* 0x000000ffff027224 */ /* 0x000fe400078e0011 */
[----:B---3--:R-:W-:Y:S01]  /*15950*/  IMAD.MOV.U32 R8, RZ, RZ, R11 ;  /* 0x000000ffff087224 */ /* 0x008fe200078e000b */
[----:B----4-:R-:W-:Y:S07]  /*15960*/  HMMA.16816.F32.BF16 R24, R20, R16, R24 ;  /* 0x000000101418723c */ /* 0x010fee0000041818 */
[----:B------:R-:W-:-:S02]  /*15970*/  IMAD.MOV.U32 R16, RZ, RZ, R7 ;  /* 0x000000ffff107224 */ /* 0x000fc400078e0007 */
[----:B------:R-:W-:Y:S11]  /*15980*/  IMAD.MOV.U32 R17, RZ, RZ, R0 ;  /* 0x000000ffff117224 */ /* 0x000ff600078e0000 */
[----:B------:R-:W-:Y:S03]  /*15990*/  @!UPT UIADD3 URZ, URZ, URZ, URZ ;  /* 0x0000003f3f3ff290 */ /* 0x000fe6000fffe03f */
[----:B------:R-:W-:Y:S04]  /*159a0*/  STL.64 [R1+0x720], R24 ;  /* 0x0007201801007387 */ /* 0x000fe80000100a00 */
[----:B------:R-:W-:Y:S04]  /*159b0*/  STL.64 [R1+0x728], R26 ;  /* 0x0007281a01007387 */ /* 0x000fe80000100a00 */
[----:B------:R-:W2:Y:S04]  /*159c0*/  LDL.LU R7, [R1+0x3774] ;  /* 0x0037740001077983 */ /* 0x000ea80000300800 */
[----:B------:R-:W3:Y:S04]  /*159d0*/  LDL.LU R0, [R1+0x3770] ;  /* 0x0037700001007983 */ /* 0x000ee80000300800 */
[----:B------:R0:W-:Y:S02]  /*159e0*/  STL.64 [R1+0x3720], R16 ;  /* 0x0037201001007387 */ /* 0x0001e40000100a00 */
[----:B0-----:R-:W-:-:S02]  /*159f0*/  IMAD.MOV.U32 R16, RZ, RZ, R29 ;  /* 0x000000ffff107224 */ /* 0x001fc400078e001d */
[----:B------:R-:W-:-:S05]  /*15a00*/  IMAD.MOV.U32 R17, RZ, RZ, R28 ;  /* 0x000000ffff117224 */ /* 0x000fca00078e001c */
[----:B------:R0:W-:Y:S02]  /*15a10*/  STL.64 [R1+0x3738], R16 ;  /* 0x0037381001007387 */ /* 0x0001e40000100a00 */
[----:B0-----:R-:W-:Y:S02]  /*15a20*/  IMAD.MOV.U32 R16, RZ, RZ, R15 ;  /* 0x000000ffff107224 */ /* 0x001fe400078e000f */
[----:B------:R-:W-:-:S05]  /*15a30*/  IMAD.MOV.U32 R17, RZ, RZ, R14 ;  /* 0x000000ffff117224 */ /* 0x000fca00078e000e */
[----:B------:R0:W-:Y:S04]  /*15a40*/  STL.64 [R1+0x3750], R16 ;  /* 0x0037501001007387 */ /* 0x0001e80000100a00 */
[----:B------:R-:W-:Y:S04]  /*15a50*/  STL.64 [R1+0x3758], R8 ;  /* 0x0037580801007387 */ /* 0x000fe80000100a00 */
[----:B0-----:R-:W4:Y:S04]  /*15a60*/  LDL.LU.64 R16, [R1+0x700] ;  /* 0x0007000001107983 */ /* 0x001f280000300a00 */
[----:B------:R-:W2:Y:S04]  /*15a70*/  LDL.LU.64 R18, [R1+0x708] ;  /* 0x0007080001127983 */ /* 0x000ea80000300a00 */
[----:B--2---:R-:W-:Y:S04]  /*15a80*/  STL.64 [R1+0x3768], R18 ;  /* 0x0037681201007387 */ /* 0x004fe80000100a00 */
[----:B----4-:R0:W-:Y:S04]  /*15a90*/  STL.64 [R1+0x3760], R16 ;  /* 0x0037601001007387 */ /* 0x0101e80000100a00 */
[----:B0-----:R-:W2:Y:S04]  /*15aa0*/  LDL.LU.64 R16, [R1+0x710] ;  /* 0x0007100001107983 */ /* 0x001ea80000300a00 */
[----:B------:R-:W2:Y:S04]  /*15ab0*/  LDL.LU.64 R18, [R1+0x718] ;  /* 0x0007180001127983 */ /* 0x000ea80000300a00 */
[----:B------:R-:W4:Y:S04]  /*15ac0*/  LDL.LU.64 R24, [R1+0x6d0] ;  /* 0x0006d00001187983 */ /* 0x000f280000300a00 */
[----:B------:R-:W2:Y:S04]  /*15ad0*/  LDL.LU.64 R26, [R1+0x6d8] ;  /* 0x0006d800011a7983 */ /* 0x000ea80000300a00 */
[----:B--2---:R-:W-:Y:S04]  /*15ae0*/  STL.64 [R1+0x3730], R26 ;  /* 0x0037301a01007387 */ /* 0x004fe80000100a00 */
[----:B----4-:R0:W-:Y:S04]  /*15af0*/  STL.64 [R1+0x3728], R24 ;  /* 0x0037281801007387 */ /* 0x0101e80000100a00 */
[----:B0-----:R-:W2:Y:S04]  /*15b00*/  LDL.LU.64 R24, [R1+0x6e0] ;  /* 0x0006e00001187983 */ /* 0x001ea80000300a00 */
[----:B------:R-:W4:Y:S01]  /*15b10*/  LDL.LU.64 R26, [R1+0x6e8] ;  /* 0x0006e800011a7983 */ /* 0x000f220000300a00 */
[----:B------:R-:W-:-:S02]  /*15b20*/  IMAD.MOV.U32 R8, RZ, RZ, R7 ;  /* 0x000000ffff087224 */ /* 0x000fc400078e0007 */
[----:B------:R-:W-:Y:S01]  /*15b30*/  IMAD.MOV.U32 R9, RZ, RZ, R6 ;  /* 0x000000ffff097224 */ /* 0x000fe200078e0006 */
[----:B----4-:R-:W-:Y:S04]  /*15b40*/  STL.64 [R1+0x3748], R26 ;  /* 0x0037481a01007387 */ /* 0x010fe80000100a00 */
[----:B--2---:R0:W-:Y:S04]  /*15b50*/  STL.64 [R1+0x3740], R24 ;  /* 0x0037401801007387 */ /* 0x0041e80000100a00 */
[----:B0-----:R-:W2:Y:S04]  /*15b60*/  LDL.LU.64 R24, [R1+0x6f0] ;  /* 0x0006f00001187983 */ /* 0x001ea80000300a00 */
[----:B------:R-:W2:Y:S04]  /*15b70*/  LDL.LU.64 R26, [R1+0x6f8] ;  /* 0x0006f800011a7983 */ /* 0x000ea80000300a00 */
[----:B------:R-:W4:Y:S04]  /*15b80*/  LDL.LU.64 R4, [R1+0x670] ;  /* 0x0006700001047983 */ /* 0x000f280000300a00 */
[----:B------:R-:W2:Y:S04]  /*15b90*/  LDL.LU.64 R6, [R1+0x678] ;  /* 0x0006780001067983 */ /* 0x000ea80000300a00 */
        /* <DEDUP_REMOVED lines=12> */
[C---:B------:R-:W-:Y:S03]  /*15c60*/  HMMA.16816.F32.BF16 R8, R20.reuse, R8, R16 ;  /* 0x000000081408723c */ /* 0x040fe60000041810 */
[----:B----4-:R-:W-:Y:S04]  /*15c70*/  STL.64 [R1+0x36f8], R6 ;  /* 0x0036f80601007387 */ /* 0x010fe80000100a00 */
[----:B--2---:R0:W-:Y:S04]  /*15c80*/  STL.64 [R1+0x36f0], R4 ;  /* 0x0036f00401007387 */ /* 0x0041e80000100a00 */
[----:B0-----:R-:W2:Y:S04]  /*15c90*/  LDL.LU.64 R4, [R1+0x6b0] ;  /* 0x0006b00001047983 */ /* 0x001ea80000300a00 */
[----:B------:R-:W4:Y:S04]  /*15ca0*/  LDL.LU.64 R6, [R1+0x6b8] ;  /* 0x0006b80001067983 */ /* 0x000f280000300a00 */
[----:B----4-:R-:W-:Y:S04]  /*15cb0*/  STL.64 [R1+0x3710], R6 ;  /* 0x0037100601007387 */ /* 0x010fe80000100a00 */
[----:B--2---:R0:W-:Y:S04]  /*15cc0*/  STL.64 [R1+0x3708], R4 ;  /* 0x0037080401007387 */ /* 0x0041e80000100a00 */
[----:B0-----:R-:W2:Y:S04]  /*15cd0*/  LDL.LU.64 R4, [R1+0x6c0] ;  /* 0x0006c00001047983 */ /* 0x001ea80000300a00 */
[----:B------:R-:W2:Y:S04]  /*15ce0*/  LDL.LU.64 R6, [R1+0x6c8] ;  /* 0x0006c80001067983 */ /* 0x000ea80000300a00 */
[----:B------:R-:W4:Y:S04]  /*15cf0*/  LDL.LU.64 R12, [R1+0x660] ;  /* 0x00066000010c7983 */ /* 0x000f280000300a00 */
[----:B------:R-:W4:Y:S04]  /*15d00*/  LDL.LU.64 R14, [R1+0x668] ;  /* 0x00066800010e7983 */ /* 0x000f280000300a00 */
[----:B------:R-:W2:Y:S04]  /*15d10*/  LDL.LU.64 R18, [R1+0x3768] ;  /* 0x0037680001127983 */ /* 0x000ea80000300a00 */
[----:B------:R-:W2:Y:S04]  /*15d20*/  LDL.LU.64 R16, [R1+0x3760] ;  /* 0x0037600001107983 */ /* 0x000ea80000300a00 */
[----:B------:R0:W-:Y:S04]  /*15d30*/  STL.64 [R1+0x710], R8 ;  /* 0x0007100801007387 */ /* 0x0001e80000100a00 */
[----:B------:R2:W-:Y:S04]  /*15d40*/  STL.64 [R1+0x718], R10 ;  /* 0x0007180a01007387 */ /* 0x0005e80000100a00 */
[----:B0-----:R-:W2:Y:S02]  /*15d50*/  LDL.LU.64 R8, [R1+0x3758] ;  /* 0x0037580001087983 */ /* 0x001ea40000300a00 */
[C---:B--2---:R-:W-:Y:S02]  /*15d60*/  HMMA.16816.F32.BF16 R8, R20.reuse, R8, R16 ;  /* 0x000000081408723c */ /* 0x044fe40000041810 */
[----:B------:R-:W2:Y:S11]  /*15d70*/  LDL.LU.64 R16, [R1+0x3750] ;  /* 0x0037500001107983 */ /* 0x000eb60000300a00 */
[----:B------:R-:W-:Y:S10]  /*15d80*/  @!UPT UIADD3 URZ, URZ, URZ, URZ ;  /* 0x0000003f3f3ff290 */ /* 0x000ff4000fffe03f */
[----:B------:R0:W-:Y:S04]  /*15d90*/  STL.64 [R1+0x700], R8 ;  /* 0x0007000801007387 */ /* 0x0001e80000100a00 */
[----:B------:R1:W-:Y:S04]  /*15da0*/  STL.64 [R1+0x708], R10 ;  /* 0x0007080a01007387 */ /* 0x0003e80000100a00 */
[----:B0-----:R-:W3:Y:S04]  /*15db0*/  LDL.LU.64 R8, [R1+0x650] ;  /* 0x0006500001087983 */ /* 0x001ee80000300a00 */
[----:B-1----:R-:W3:Y:S01]  /*15dc0*/  LDL.LU.64 R10, [R1+0x658] ;  /* 0x00065800010a7983 */ /* 0x002ee20000300a00 */
        /* <DEDUP_REMOVED lines=59> */
[----:B------:R-:W-:Y:S04]  /*16180*/  STL.64 [R1+0x670], R24 ;  /* 0x0006701801007387 */ /* 0x000fe80000100a00 */
[----:B------:R0:W-:Y:S04]  /*16190*/  STL.64 [R1+0x678], R26 ;  /* 0x0006781a01007387 */ /* 0x0001e80000100a00 */
[----:B0-----:R-:W2:Y:S04]  /*161a0*/  LDL.LU.64 R26, [R1+0x3690] ;  /* 0x00369000011a7983 */ /* 0x001ea80000300a00 */
[----:B------:R-:W4:Y:S02]  /*161b0*/  LDL.LU.64 R24, [R1+0x3688] ;  /* 0x0036880001187983 */ /* 0x000f240000300a00 */
[C---:B----4-:R-:W-:Y:S11]  /*161c0*/  HMMA.16816.F32.BF16 R12, R20.reuse, R24, R12 ;  /* 0x00000018140c723c */ /* 0x050ff6000004180c */
[----:B------:R-:W-:Y:S11]  /*161d0*/  @!UPT UIADD3 URZ, URZ, URZ, URZ ;  /* 0x0000003f3f3ff290 */ /* 0x000ff6000fffe03f */
[----:B------:R-:W-:Y:S01]  /*161e0*/  @!UPT UIADD3 URZ, URZ, URZ, URZ ;  /* 0x0000003f3f3ff290 */ /* 0x000fe2000fffe03f */
[----:B------:R0:W-:Y:S04]  /*161f0*/  STL.64 [R1+0x660], R12 ;  /* 0x0006600c01007387 */ /* 0x0001e80000100a00 */
[----:B------:R-:W-:Y:S04]  /*16200*/  STL.64 [R1+0x668], R14 ;  /* 0x0006680e01007387 */ /* 0x000fe80000100a00 */
[----:B0-----:R-:W3:Y:S04]  /*16210*/  LDL.LU.64 R12, [R1+0x3680] ;  /* 0x00368000010c7983 */ /* 0x001ee80000300a00 */
[----:B--2---:R-:W-:Y:S04]  /*16220*/  STL.64 [R1+0x35f0], R26 ;  /* 0x0035f01a01007387 */ /* 0x004fe80000100a00 */
[----:B------:R0:W-:Y:S04]  /*16230*/  STL.64 [R1+0x35e8], R24 ;  /* 0x0035e81801007387 */ /* 0x0001e80000100a00 */
[----:B0-----:R-:W2:Y:S04]  /*16240*/  LDL.LU.64 R24, [R1+0x640] ;  /* 0x0006400001187983 */ /* 0x001ea80000300a00 */
[----:B------:R-:W2:Y:S01]  /*16250*/  LDL.LU.64 R26, [R1+0x648] ;  /* 0x00064800011a7983 */ /* 0x000ea20000300a00 */
[C---:B---3--:R-:W-:Y:S11]  /*16260*/  HMMA.16816.F32.BF16 R8, R20.reuse, R12, R8 ;  /* 0x0000000c1408723c */ /* 0x048ff60000041808 */
[----:B------:R-:W-:Y:S11]  /*16270*/  @!UPT UIADD3 URZ, URZ, URZ, URZ ;  /* 0x0000003f3f3ff290 */ /* 0x000ff6000fffe03f */
[----:B------:R-:W-:Y:S01]  /*16280*/  @!UPT UIADD3 URZ, URZ, URZ, URZ ;  /* 0x0000003f3f3ff290 */ /* 0x000fe2000fffe03f */
[----:B------:R0:W-:Y:S04]  /*16290*/  STL.64 [R1+0x650], R8 ;  /* 0x0006500801007387 */ /* 0x0001e80000100a00 */
[----:B------:R-:W-:Y:S04]  /*162a0*/  STL.64 [R1+0x658], R10 ;  /* 0x0006580a01007387 */ /* 0x000fe80000100a00 */
[----:B0-----:R-:W2:Y:S04]  /*162b0*/  LDL.LU.64 R8, [R1+0x3678] ;  /* 0x0036780001087983 */ /* 0x001ea80000300a00 */
[----:B------:R-:W-:Y:S04]  /*162c0*/  STL [R1+0x35d0], R12 ;  /* 0x0035d00c01007387 */ /* 0x000fe80000100800 */
[----:B------:R0:W-:Y:S04]  /*162d0*/  STL [R1+0x35cc], R13 ;  /* 0x0035cc0d01007387 */ /* 0x0001e80000100800 */
[----:B0-----:R-:W3:Y:S01]  /*162e0*/  LDL.64 R12, [R1+0xa0] ;  /* 0x0000a000010c7983 */ /* 0x001ee20000100a00 */
[C---:B--2---:R-:W-:Y:S03]  /*162f0*/  HMMA.16816.F32.BF16 R24, R20.reuse, R8, R24 ;  /* 0x000000081418723c */ /* 0x044fe60000041818 */
[----:B------:R-:W-:Y:S04]  /*16300*/  STL [R1+0x35d4], R8 ;  /* 0x0035d40801007387 */ /* 0x000fe80000100800 */
[----:B------:R-:W-:Y:S11]  /*16310*/  STL [R1+0x35c8], R9 ;  /* 0x0035c80901007387 */ /* 0x000ff60000100800 */
[----:B------:R-:W-:Y:S05]  /*16320*/  @!UPT UIADD3 URZ, URZ, URZ, URZ ;  /* 0x0000003f3f3ff290 */ /* 0x000fea000fffe03f */
[----:B------:R0:W-:Y:S04]  /*16330*/  STL.64 [R1+0x640], R24 ;  /* 0x0006401801007387 */ /* 0x0001e80000100a00 */
[----:B------:R-:W-:Y:S01]  /*16340*/  STL.64 [R1+0x648], R26 ;  /* 0x0006481a01007387 */ /* 0x000fe20000100a00 */
[----:B------:R-:W-:Y:S03]  /*16350*/  HMMA.16816.F32.BF16 R16, R20, R4, R16 ;  /* 0x000000041410723c */ /* 0x000fe60000041810 */
[----:B------:R-:W1:Y:S04]  /*16360*/  LDSM.16.MT88.4 R20, [R0+0x280] ;  /* 0x000280000014783b */ /* 0x000e680000004200 */
[----:B0-----:R-:W2:Y:S04]  /*16370*/  LDL.64 R24, [R1+0x40] ;  /* 0x0000400001187983 */ /* 0x001ea80000100a00 */
[----:B------:R-:W4:Y:S11]  /*16380*/  LDL.64 R8, [R1+0x90] ;  /* 0x0000900001087983 */ /* 0x000f360000100a00 */
[----:B------:R-:W-:Y:S01]  /*16390*/  @!UPT UIADD3 URZ, URZ, URZ, URZ ;  /* 0x0000003f3f3ff290 */ /* 0x000fe2000fffe03f */
[----:B------:R-:W-:Y:S04]  /*163a0*/  STL.64 [R1+0x120], R16 ;  /* 0x0001201001007387 */ /* 0x000fe80000100a00 */
[----:B------:R-:W-:Y:S04]  /*163b0*/  STL.64 [R1+0x128], R18 ;  /* 0x0001281201007387 */ /* 0x000fe80000100a00 */
[----:B------:R-:W0:Y:S04]  /*163c0*/  LDSM.16.MT88.4 R16, [R0+0x200] ;  /* 0x000200000010783b */ /* 0x000e280000004200 */
[----:B--2---:R2:W-:Y:S04]  /*163d0*/  STL.64 [R1+0x3640], R24 ;  /* 0x0036401801007387 */ /* 0x0045e80000100a00 */
[----:B--2---:R-:W2:Y:S04]  /*163e0*/  LDL.LU.64 R24, [R1+0xcf0] ;  /* 0x000cf00001187983 */ /* 0x004ea80000300a00 */
[----:B------:R-:W2:Y:S04]  /*163f0*/  LDL.LU.64 R26, [R1+0xcf8] ;  /* 0x000cf800011a7983 */ /* 0x000ea80000300a00 */
[----:B------:R-:W-:Y:S04]  /*16400*/  STL [R1+0x35a4], R4 ;  /* 0x0035a40401007387 */ /* 0x000fe80000100800 */
[----:B------:R-:W-:Y:S04]  /*16410*/  STL [R1+0x35a0], R5 ;  /* 0x0035a00501007387 */ /* 0x000fe80000100800 */
[----:B-1----:R-:W-:Y:S04]  /*16420*/  STL [R1+0x35a8], R20 ;  /* 0x0035a81401007387 */ /* 0x002fe80000100800 */
[----:B------:R1:W-:Y:S04]  /*16430*/  STL [R1+0x359c], R21 ;  /* 0x00359c1501007387 */ /* 0x0003e80000100800 */
[----:B------:R-:W-:Y:S04]  /*16440*/  STL [R1+0x3598], R22 ;  /* 0x0035981601007387 */ /* 0x000fe80000100800 */
[----:B------:R0:W-:Y:S04]  /*16450*/  STL [R1+0x3594], R23 ;  /* 0x0035941701007387 */ /* 0x0001e80000100800 */
[----:B-1----:R-:W2:Y:S04]  /*16460*/  LDL.LU.64 R20, [R1+0xd00] ;  /* 0x000d000001147983 */ /* 0x002ea80000300a00 */
[----:B0-----:R-:W2:Y:S01]  /*16470*/  LDL.LU.64 R22, [R1+0xd08] ;  /* 0x000d080001167983 */ /* 0x001ea20000300a00 */
[----:B------:R-:W-:-:S02]  /*16480*/  IMAD.MOV.U32 R4, RZ, RZ, R3 ;  /* 0x000000ffff047224 */ /* 0x000fc400078e0003 */
[----:B------:R-:W-:Y:S01]  /*16490*/  IMAD.MOV.U32 R5, RZ, RZ, R2 ;  /* 0x000000ffff057224 */ /* 0x000fe200078e0002 */
[----:B------:R-:W-:Y:S01]  /*164a0*/  STL [R1+0x3590], R0 ;  /* 0x0035900001007387 */ /* 0x000fe20000100800 */
[----:B---3--:R-:W-:Y:S02]  /*164b0*/  IMAD.MOV.U32 R3, RZ, RZ, R12 ;  /* 0x000000ffff037224 */ /* 0x008fe400078e000c */
[----:B------:R-:W-:-:S03]  /*164c0*/  IMAD.MOV.U32 R2, RZ, RZ, R13 ;  /* 0x000000ffff027224 */ /* 0x000fc600078e000d */
[C---:B--2---:R-:W-:Y:S08]  /*164d0*/  HMMA.16816.F32.BF16 R20, R16.reuse, R4, R20 ;  /* 0x000000041014723c */ /* 0x044ff00000041814 */
[C---:B------:R-:W-:Y:S11]  /*164e0*/  HMMA.16816.F32.BF16 R4, R16.reuse, R12, R24 ;  /* 0x0000000c1004723c */ /* 0x040ff60000041818 */
[----:B------:R-:W-:Y:S04]  /*164f0*/  @!UPT UIADD3 URZ, URZ, URZ, URZ ;  /* 0x0000003f3f3ff290 */ /* 0x000fe8000fffe03f */
[----:B------:R-:W-:Y:S04]  /*16500*/  STL.64 [R1+0xd00], R20 ;  /* 0x000d001401007387 */ /* 0x000fe80000100a00 */
[----:B------:R-:W-:Y:S04]  /*16510*/  STL.64 [R1+0xd08], R22 ;  /* 0x000d081601007387 */ /* 0x000fe80000100a00 */
[----:B------:R0:W-:Y:S04]  /*16520*/  STL.64 [R1+0xcf0], R4 ;  /* 0x000cf00401007387 */ /* 0x0001e80000100a00 */
[----:B------:R1:W-:Y:S04]  /*16530*/  STL.64 [R1+0xcf8], R6 ;  /* 0x000cf80601007387 */ /* 0x0003e80000100a00 */
[----:B0-----:R-:W4:Y:S04]  /*16540*/  LDL.LU.64 R4, [R1+0xce0] ;  /* 0x000ce00001047983 */ /* 0x001f280000300a00 */
[----:B-1----:R-:W4:Y:S04]  /*16550*/  LDL.LU.64 R6, [R1+0xce8] ;  /* 0x000ce80001067983 */ /* 0x002f280000300a00 */
[----:B------:R-:W2:Y:S04]  /*16560*/  LDL.LU.64 R12, [R1+0xcd0] ;  /* 0x000cd000010c7983 */ /* 0x000ea80000300a00 */
[----:B------:R-:W2:Y:S04]  /*16570*/  LDL.LU.64 R14, [R1+0xcd8] ;  /* 0x000cd800010e7983 */ /* 0x000ea80000300a00 */
[----:B------:R-:W3:Y:S04]  /*16580*/  LDL.LU.64 R20, [R1+0xcb0] ;  /* 0x000cb00001147983 */ /* 0x000ee80000300a00 */
[----:B------:R-:W2:Y:S04]  /*16590*/  LDL.LU.64 R22, [R1+0xcb8] ;  /* 0x000cb80001167983 */ /* 0x000ea80000300a00 */
[----:B--2---:R-:W-:Y:S04]  /*165a0*/  STL.64 [R1+0x3660], R22 ;  /* 0x0036601601007387 */ /* 0x004fe80000100a00 */
[----:B---3--:R0:W-:Y:S04]  /*165b0*/  STL.64 [R1+0x3658], R20 ;  /* 0x0036581401007387 */ /* 0x0081e80000100a00 */
[----:B0-----:R-:W2:Y:S04]  /*165c0*/  LDL.64 R20, [R1+0x70] ;  /* 0x0000700001147983 */ /* 0x001ea80000100a00 */
[----:B--2---:R0:W-:Y:S04]  /*165d0*/  STL.64 [R1+0x3670], R20 ;  /* 0x0036701401007387 */ /* 0x0041e80000100a00 */
[----:B0-----:R-:W2:Y:S04]  /*165e0*/  LDL.64 R20, [R1+0x80] ;  /* 0x0000800001147983 */ /* 0x001ea80000100a00 */
[----:B------:R-:W3:Y:S04]  /*165f0*/  LDL.LU.64 R24, [R1+0xca0] ;  /* 0x000ca00001187983 */ /* 0x000ee80000300a00 */
[----:B------:R-:W2:Y:S01]  /*16600*/  LDL.LU.64 R26, [R1+0xca8] ;  /* 0x000ca800011a7983 */ /* 0x000ea20000300a00 */
[C---:B----4-:R-:W-:Y:S03]  /*16610*/  HMMA.16816.F32.BF16 R4, R16.reuse, R8, R4 ;  /* 0x000000081004723c */ /* 0x050fe60000041804 */
[----:B--2---:R-:W-:Y:S04]  /*16620*/  STL.64 [R1+0x3650], R26 ;  /* 0x0036501a01007387 */ /* 0x004fe80000100a00 */
[----:B---3--:R0:W-:Y:S04]  /*16630*/  STL.64 [R1+0x3648], R24 ;  /* 0x0036481801007387 */ /* 0x0081e80000100a00 */
[----:B0-----:R-:W2:Y:S01]  /*16640*/  LDL.64 R24, [R1+0x60] ;  /* 0x0000600001187983 */ /* 0x001ea20000100a00 */
[----:B------:R-:W-:Y:S03]  /*16650*/  HMMA.16816.F32.BF16 R12, R16, R20, R12 ;  /* 0x00000014100c723c */ /* 0x000fe6000004180c */
[----:B--2---:R0:W-:Y:S04]  /*16660*/  STL.64 [R1+0x3668], R24 ;  /* 0x0036681801007387 */ /* 0x0041e80000100a00 */
[----:B0-----:R-:W2:Y:S04]  /*16670*/  LDL.LU.64 R24, [R1+0xcc0] ;  /* 0x000cc00001187983 */ /* 0x001ea80000300a00 */
[----:B------:R-:W2:Y:S04]  /*16680*/  LDL.LU.64 R26, [R1+0xcc8] ;  /* 0x000cc800011a7983 */ /* 0x000ea80000300a00 */
[----:B------:R-:W-:Y:S04]  /*16690*/  STL [R1+0x35ac], R3 ;  /* 0x0035ac0301007387 */ /* 0x000fe80000100800 */
[----:B------:R-:W-:Y:S04]  /*166a0*/  STL.64 [R1+0xce0], R4 ;  /* 0x000ce00401007387 */ /* 0x000fe80000100a00 */
[----:B------:R0:W-:Y:S02]  /*166b0*/  STL.64 [R1+0xce8], R6 ;  /* 0x000ce80601007387 */ /* 0x0001e40000100a00 */
[----:B0-----:R-:W-:-:S02]  /*166c0*/  IMAD.MOV.U32 R7, RZ, RZ, R8 ;  /* 0x000000ffff077224 */ /* 0x001fc400078e0008 */
[----:B------:R-:W-:Y:S02]  /*166d0*/  IMAD.MOV.U32 R6, RZ, RZ, R9 ;  /* 0x000000ffff067224 */ /* 0x000fe400078e0009 */
[----:B------:R-:W3:Y:S04]  /*166e0*/  LDL.LU.64 R8, [R1+0xc90] ;  /* 0x000c900001087983 */ /* 0x000ee80000300a00 */
[----:B------:R-:W3:Y:S04]  /*166f0*/  LDL.LU.64 R10, [R1+0xc98] ;  /* 0x000c9800010a7983 */ /* 0x000ee80000300a00 */
[----:B------:R-:W-:Y:S04]  /*16700*/  STL.64 [R1+0xcd0], R12 ;  /* 0x000cd00c01007387 */ /* 0x000fe80000100a00 */
[----:B------:R0:W-:Y:S02]  /*16710*/  STL.64 [R1+0xcd8], R14 ;  /* 0x000cd80e01007387 */ /* 0x0001e40000100a00 */
[----:B0-----:R-:W-:-:S02]  /*16720*/  IMAD.MOV.U32 R15, RZ, RZ, R20 ;  /* 0x000000ffff0f7224 */ /* 0x001fc400078e0014 */
[----:B------:R-:W-:Y:S02]  /*16730*/  IMAD.MOV.U32 R14, RZ, RZ, R21 ;  /* 0x000000ffff0e7224 */ /* 0x000fe400078e0015 */
[----:B------:R-:W2:Y:S04]  /*16740*/  LDL.LU.64 R20, [R1+0x3670] ;  /* 0x0036700001147983 */ /* 0x000ea80000300a00 */
[----:B------:R-:W-:Y:S04]  /*16750*/  STL.64 [R1+0x3608], R14 ;  /* 0x0036080e01007387 */ /* 0x000fe80000100a00 */
[----:B------:R-:W4:Y:S01]  /*16760*/  LDL.64 R12, [R1+0x50] ;  /* 0x00005000010c7983 */ /* 0x000f220000100a00 */
[----:B--2---:R-:W-:Y:S01]  /*16770*/  HMMA.16816.F32.BF16 R24, R16, R20, R24 ;  /* 0x000000141018723c */ /* 0x004fe20000041818 */
[----:B------:R-:W-:-:S02]  /*16780*/  IMAD.MOV.U32 R29, RZ, RZ, R20 ;  /* 0x000000ffff1d7224 */ /* 0x000fc400078e0014 */
[----:B------:R-:W-:Y:S11]  /*16790*/  IMAD.MOV.U32 R28, RZ, RZ, R21 ;  /* 0x000000ffff1c7224 */ /* 0x000ff600078e0015 */
[----:B------:R-:W-:Y:S09]  /*167a0*/  @!UPT UIADD3 URZ, URZ, URZ, URZ ;  /* 0x0000003f3f3ff290 */ /* 0x000ff2000fffe03f */
[----:B------:R0:W-:Y:S04]  /*167b0*/  STL.64 [R1+0xcc0], R24 ;  /* 0x000cc01801007387 */ /* 0x0001e80000100a00 */
[----:B------:R1:W-:Y:S04]  /*167c0*/  STL.64 [R1+0xcc8], R26 ;  /* 0x000cc81a01007387 */ /* 0x0003e80000100a00 */
[----:B0-----:R-:W2:Y:S04]  /*167d0*/  LDL.LU.64 R24, [R1+0x3668] ;  /* 0x0036680001187983 */ /* 0x001ea80000300a00 */
[----:B------:R-:W2:Y:S04]  /*167e0*/  LDL.LU.64 R22, [R1+0x3660] ;  /* 0x0036600001167983 */ /* 0x000ea80000300a00 */
[----:B------:R-:W2:Y:S02]  /*167f0*/  LDL.LU.64 R20, [R1+0x3658] ;  /* 0x0036580001147983 */ /* 0x000ea40000300a00 */
[----:B--2---:R-:W-:Y:S01]  /*16800*/  HMMA.16816.F32.BF16 R20, R16, R24, R20 ;  /* 0x000000181014723c */ /* 0x004fe20000041814 */
[----:B------:R-:W-:Y:S11]  /*16810*/  IMAD.MOV.U32 R0, RZ, RZ, R25 ;  /* 0x000000ffff007224 */ /* 0x000ff600078e0019 */
[----:B------:R-:W-:Y:S11]  /*16820*/  @!UPT UIADD3 URZ, URZ, URZ, URZ ;  /* 0x0000003f3f3ff290 */ /* 0x000ff6000fffe03f */
[----:B------:R-:W-:Y:S04]  /*16830*/  STL.64 [R1+0xcb0], R20 ;  /* 0x000cb01401007387 */ /* 0x000fe80000100a00 */
[----:B------:R0:W-:Y:S04]  /*16840*/  STL.64 [R1+0xcb8], R22 ;  /* 0x000cb81601007387 */ /* 0x0001e80000100a00 */
[----:B-1----:R-:W4:Y:S01]  /*16850*/  LDL.LU.64 R26, [R1+0x3650] ;  /* 0x00365000011a7983 */ /* 0x002f220000300a00 */
[----:B0-----:R-:W-:-:S03]  /*16860*/  IMAD.MOV.U32 R23, RZ, RZ, R24 ;  /* 0x000000ffff177224 */ /* 0x001fc600078e0018 */
[----:B------:R-:W4:Y:S02]  /*16870*/  LDL.LU.64 R24, [R1+0x3648] ;  /* 0x0036480001187983 */ /* 0x000f240000300a00 */
[----:B----4-:R-:W-:Y:S11]  /*16880*/  HMMA.16816.F32.BF16 R24, R16, R12, R24 ;  /* 0x0000000c1018723c */ /* 0x010ff60000041818 */
[----:B------:R-:W-:Y:S11]  /*16890*/  @!UPT UIADD3 URZ, URZ, URZ, URZ ;  /* 0x0000003f3f3ff290 */ /* 0x000ff6000fffe03f */
[----:B------:R-:W-:Y:S01]  /*168a0*/  @!UPT UIADD3 URZ, URZ, URZ, URZ ;  /* 0x0000003f3f3ff290 */ /* 0x000fe2000fffe03f */
[----:B------:R0:W-:Y:S04]  /*168b0*/  STL.64 [R1+0xca0], R24 ;  /* 0x000ca01801007387 */ /* 0x0001e80000100a00 */
[----:B------:R-:W-:Y:S04]  /*168c0*/  STL.64 [R1+0xca8], R26 ;  /* 0x000ca81a01007387 */ /* 0x000fe80000100a00 */
[----:B0-----:R-:W3:Y:S01]  /*168d0*/  LDL.LU.64 R24, [R1+0x3640] ;  /* 0x0036400001187983 */ /* 0x001ee20000300a00 */
[----:B------:R-:W-:Y:S02]  /*168e0*/  IMAD.MOV.U32 R22, RZ, RZ, R13 ;  /* 0x000000ffff167224 */ /* 0x000fe400078e000d */
[----:B------:R-:W-:-:S03]  /*168f0*/  IMAD.MOV.U32 R21, RZ, RZ, R12 ;  /* 0x000000ffff157224 */ /* 0x000fc600078e000c */
[----:B------:R-:W-:Y:S04]  /*16900*/  STL.64 [R1+0x3628], R22 ;  /* 0x0036281601007387 */ /* 0x000fe80000100a00 */
[----:B------:R0:W-:Y:S04]  /*16910*/  STL [R1+0x3620], R21 ;  /* 0x0036201501007387 */ /* 0x0001e80000100800 */
[----:B0-----:R-:W2:Y:S01]  /*16920*/  LDL.64 R20, [R1+0x30] ;  /* 0x0000300001147983 */ /* 0x001ea20000100a00 */
[----:B---3--:R-:W-:Y:S11]  /*16930*/  HMMA.16816.F32.BF16 R8, R16, R24, R8 ;  /* 0x000000181008723c */ /* 0x008ff60000041808 */
[----:B------:R-:W-:Y:S11]  /*16940*/  @!UPT UIADD3 URZ, URZ, URZ, URZ ;  /* 0x0000003f3f3ff290 */ /* 0x000ff6000fffe03f */
[----:B------:R-:W-:Y:S01]  /*16950*/  @!UPT UIADD3 URZ, URZ, URZ, URZ ;  /* 0x0000003f3f3ff290 */ /* 0x000fe2000fffe03f */
[----:B------:R0:W-:Y:S04]  /*16960*/  STL.64 [R1+0xc90], R8 ;  /* 0x000c900801007387 */ /* 0x0001e80000100a00 */
[----:B------:R1:W-:Y:S04]  /*16970*/  STL.64 [R1+0xc98], R10 ;  /* 0x000c980a01007387 */ /* 0x0003e80000100a00 */
[----:B0-----:R-:W3:Y:S04]  /*16980*/  LDL.LU.64 R8, [R1+0xc70] ;  /* 0x000c700001087983 */ /* 0x001ee80000300a00 */
[----:B-1----:R-:W4:Y:S04]  /*16990*/  LDL.LU.64 R10, [R1+0xc78] ;  /* 0x000c7800010a7983 */ /* 0x002f280000300a00 */
[----:B----4-:R-:W-:Y:S04]  /*169a0*/  STL.64 [R1+0x3638], R10 ;  /* 0x0036380a01007387 */ /* 0x010fe80000100a00 */
[----:B---3--:R0:W-:Y:S04]  /*169b0*/  STL.64 [R1+0x3630], R8 ;  /* 0x0036300801007387 */ /* 0x0081e80000100a00 */
[----:B0-----:R-:W2:Y:S04]  /*169c0*/  LDL.LU.64 R8, [R1+0xc80] ;  /* 0x000c800001087983 */ /* 0x001ea80000300a00 */
[----:B------:R-:W2:Y:S04]  /*169d0*/  LDL.LU.64 R10, [R1+0xc88] ;  /* 0x000c8800010a7983 */ /* 0x000ea80000300a00 */
[----:B------:R-:W3:Y:S04]  /*169e0*/  LDL.LU.64 R12, [R1+0xc60] ;  /* 0x000c6000010c7983 */ /* 0x000ee80000300a00 */
[----:B------:R-:W4:Y:S01]  /*169f0*/  LDL.LU.64 R14, [R1+0xc68] ;  /* 0x000c6800010e7983 */ /* 0x000f220000300a00 */
[----:B------:R-:W-:-:S02]  /*16a00*/  IMAD.MOV.U32 R4, RZ, RZ, R24 ;  /* 0x000000ffff047224 */ /* 0x000fc400078e0018 */
[----:B------:R-:W-:Y:S01]  /*16a10*/  IMAD.MOV.U32 R5, RZ, RZ, R25 ;  /* 0x000000ffff057224 */ /* 0x000fe200078e0019 */
[----:B----4-:R-:W-:Y:S04]  /*16a20*/  STL.64 [R1+0x3618], R14 ;  /* 0x0036180e01007387 */ /* 0x010fe80000100a00 */
[----:B---3--:R0:W-:Y:S04]  /*16a30*/  STL.64 [R1+0x3610], R12 ;  /* 0x0036100c01007387 */ /* 0x0081e80000100a00 */
[----:B0-----:R-:W3:Y:S04]  /*16a40*/  LDL.64 R12, [R1+0x20] ;  /* 0x00002000010c7983 */ /* 0x001ee80000100a00 */
[----:B------:R-:W4:Y:S04]  /*16a50*/  LDL.LU.64 R24, [R1+0xc50] ;  /* 0x000c500001187983 */ /* 0x000f280000300a00 */
[----:B------:R-:W3:Y:S01]  /*16a60*/  LDL.LU.64 R26, [R1+0xc58] ;  /* 0x000c5800011a7983 */ /* 0x000ee20000300a00 */
[----:B--2---:R-:W-:Y:S01]  /*16a70*/  HMMA.16816.F32.BF16 R8, R16, R20, R8 ;  /* 0x000000141008723c */ /* 0x004fe20000041808 */
[----:B------:R-:W-:-:S06]  /*16a80*/  IMAD.MOV.U32 R3, RZ, RZ, R20 ;  /* 0x000000ffff037224 */ /* 0x000fcc00078e0014 */
[----:B------:R-:W-:Y:S01]  /*16a90*/  IMAD.MOV.U32 R20, RZ, RZ, R21 ;  /* 0x000000ffff147224 */ /* 0x000fe200078e0015 */
[----:B---3--:R-:W-:Y:S04]  /*16aa0*/  STL.64 [R1+0x3600], R26 ;  /* 0x0036001a01007387 */ /* 0x008fe80000100a00 */
[----:B----4-:R0:W-:Y:S04]  /*16ab0*/  STL.64 [R1+0x35f8], R24 ;  /* 0x0035f81801007387 */ /* 0x0101e80000100a00 */
[----:B0-----:R-:W2:Y:S04]  /*16ac0*/  LDL.64 R24, [R1+0x10] ;  /* 0x0000100001187983 */ /* 0x001ea80000100a00 */
[----:B------:R-:W-:Y:S04]  /*16ad0*/  STL.64 [R1+0x35b8], R6 ;  /* 0x0035b80601007387 */ /* 0x000fe80000100a00 */
[----:B------:R0:W-:Y:S04]  /*16ae0*/  STL.64 [R1+0x35b0], R4 ;  /* 0x0035b00401007387 */ /* 0x0001e80000100a00 */
[----:B0-----:R-:W3:Y:S04]  /*16af0*/  LDL.64 R4, [R1] ;  /* 0x0000000001047983 */ /* 0x001ee80000100a00 */
[----:B------:R-:W-:Y:S04]  /*16b00*/  STL.64 [R1+0xc80], R8 ;  /* 0x000c800801007387 */ /* 0x000fe80000100a00 */
[----:B------:R0:W-:Y:S04]  /*16b10*/  STL.64 [R1+0xc88], R10 ;  /* 0x000c880a01007387 */ /* 0x0001e80000100a00 */
[----:B0-----:R-:W4:Y:S04]  /*16b20*/  LDL.LU.64 R10, [R1+0x3638] ;  /* 0x00363800010a7983 */ /* 0x001f280000300a00 */
[----:B------:R-:W4:Y:S04]  /*16b30*/  LDL.LU.64 R8, [R1+0x3630] ;  /* 0x0036300001087983 */ /* 0x000f280000300a00 */
[----:B------:R-:W2:Y:S04]  /*16b40*/  LDL.LU.64 R22, [R1+0x3628] ;  /* 0x0036280001167983 */ /* 0x000ea80000300a00 */
[----:B------:R-:W3:Y:S01]  /*16b50*/  LDL.LU R21, [R1+0x3620] ;  /* 0x0036200001157983 */ /* 0x000ee20000300800 */
[----:B----4-:R-:W-:Y:S03]  /*16b60*/  HMMA.16816.F32.BF16 R8, R16, R12, R8 ;  /* 0x0000000c1008723c */ /* 0x010fe60000041808 */
[----:B--2---:R-:W-:Y:S04]  /*16b70*/  STL.64 [R1+0x35e0], R22 ;  /* 0x0035e01601007387 */ /* 0x004fe80000100a00 */
[----:B---3--:R0:W-:Y:S04]  /*16b80*/  STL.64 [R1+0x35d8], R20 ;  /* 0x0035d81401007387 */ /* 0x0081e80000100a00 */
[----:B0-----:R-:W2:Y:S04]  /*16b90*/  LDL.LU.64 R20, [R1+0xc40] ;  /* 0x000c400001147983 */ /* 0x001ea80000300a00 */
[----:B------:R-:W2:Y:S08]  /*16ba0*/  LDL.LU.64 R22, [R1+0xc48] ;  /* 0x000c480001167983 */ /* 0x000eb00000300a00 */
[----:B------:R-:W-:Y:S04]  /*16bb0*/  STL.64 [R1+0xc70], R8 ;  /* 0x000c700801007387 */ /* 0x000fe80000100a00 */
[----:B------:R0:W-:Y:S04]  /*16bc0*/  STL.64 [R1+0xc78], R10 ;  /* 0x000c780a01007387 */ /* 0x0001e80000100a00 */
[----:B------:R-:W3:Y:S01]  /*16bd0*/  LDL.LU.64 R14, [R1+0x3618] ;  /* 0x00361800010e7983 */ /* 0x000ee20000300a00 */
[----:B0-----:R-:W-:-:S02]  /*16be0*/  IMAD.MOV.U32 R10, RZ, RZ, R12 ;  /* 0x000000ffff0a7224 */ /* 0x001fc400078e000c */
[----:B------:R-:W-:Y:S02]  /*16bf0*/  IMAD.MOV.U32 R11, RZ, RZ, R13 ;  /* 0x000000ffff0b7224 */ /* 0x000fe400078e000d */
[----:B------:R-:W3:Y:S01]  /*16c00*/  LDL.LU.64 R12, [R1+0x3610] ;  /* 0x00361000010c7983 */ /* 0x000ee20000300a00 */
[----:B------:R-:W-:Y:S01]  /*16c10*/  IMAD.MOV.U32 R9, RZ, RZ, R25 ;  /* 0x000000ffff097224 */ /* 0x000fe200078e0019 */
[----:B---3--:R-:W-:Y:S11]  /*16c20*/  HMMA.16816.F32.BF16 R12, R16, R24, R12 ;  /* 0x00000018100c723c */ /* 0x008ff6000004180c */
[----:B------:R-:W-:Y:S11]  /*16c30*/  @!UPT UIADD3 URZ, URZ, URZ, URZ ;  /* 0x0000003f3f3ff290 */ /* 0x000ff6000fffe03f */
[----:B------:R-:W-:Y:S01]  /*16c40*/  @!UPT UIADD3 URZ, URZ, URZ, URZ ;  /* 0x0000003f3f3ff290 */ /* 0x000fe2000fffe03f */
[----:B------:R0:W-:Y:S04]  /*16c50*/  STL.64 [R1+0xc60], R12 ;  /* 0x000c600c01007387 */ /* 0x0001e80000100a00 */
[----:B------:R1:W-:Y:S01]  /*16c60*/  STL.64 [R1+0xc68], R14 ;  /* 0x000c680e01007387 */ /* 0x0003e20000100a00 */
[----:B0-----:R-:W-:-:S03]  /*16c70*/  IMAD.MOV.U32 R13, RZ, RZ, R24 ;  /* 0x000000ffff0d7224 */ /* 0x001fc600078e0018 */
[----:B-1----:R-:W3:Y:S04]  /*16c80*/  LDL.LU.64 R14, [R1+0x3608] ;  /* 0x00360800010e7983 */ /* 0x002ee80000300a00 */
[----:B------:R-:W4:Y:S04]  /*16c90*/  LDL.LU.64 R26, [R1+0x3600] ;  /* 0x00360000011a7983 */ /* 0x000f280000300a00 */
[----:B------:R-:W4:Y:S02]  /*16ca0*/  LDL.LU.64 R24, [R1+0x35f8] ;  /* 0x0035f80001187983 */ /* 0x000f240000300a00 */
[----:B----4-:R-:W-:Y:S11]  /*16cb0*/  HMMA.16816.F32.BF16 R24, R16, R4, R24 ;  /* 0x000000041018723c */ /* 0x010ff60000041818 */
[----:B------:R-:W-:Y:S11]  /*16cc0*/  @!UPT UIADD3 URZ, URZ, URZ, URZ ;  /* 0x0000003f3f3ff290 */ /* 0x000ff6000fffe03f */
[----:B------:R-:W-:Y:S01]  /*16cd0*/  @!UPT UIADD3 URZ, URZ, URZ, URZ ;  /* 0x0000003f3f3ff290 */ /* 0x000fe2000fffe03f */
[----:B------:R-:W-:Y:S04]  /*16ce0*/  STL.64 [R1+0xc50], R24 ;  /* 0x000c501801007387 */ /* 0x000fe80000100a00 */
[----:B------:R0:W-:Y:S04]  /*16cf0*/  STL.64 [R1+0xc58], R26 ;  /* 0x000c581a01007387 */ /* 0x0001e80000100a00 */
[----:B0-----:R-:W4:Y:S04]  /*16d00*/  LDL.LU.64 R26, [R1+0x35f0] ;  /* 0x0035f000011a7983 */ /* 0x001f280000300a00 */
[----:B------:R-:W2:Y:S01]  /*16d10*/  LDL.LU.64 R24, [R1+0x35e8] ;  /* 0x0035e80001187983 */ /* 0x000ea20000300a00 */
[----:B------:R-:W-:-:S02]  /*16d20*/  IMAD.MOV.U32 R8, RZ, RZ, R4 ;  /* 0x000000ffff087224 */ /* 0x000fc400078e0004 */
[----:B------:R-:W-:Y:S02]  /*16d30*/  IMAD.MOV.U32 R12, RZ, RZ, R5 ;  /* 0x000000ffff0c7224 */ /* 0x000fe400078e0005 */
[----:B------:R-:W3:Y:S04]  /*16d40*/  LDL.LU.64 R4, [R1+0xc20] ;  /* 0x000c200001047983 */ /* 0x000ee80000300a00 */
[----:B------:R-:W3:Y:S01]  /*16d50*/  LDL.LU.64 R6, [R1+0xc28] ;  /* 0x000c280001067983 */ /* 0x000ee20000300a00 */
[----:B--2---:R-:W-:Y:S11]  /*16d60*/  HMMA.16816.F32.BF16 R20, R16, R24, R20 ;  /* 0x000000181014723c */ /* 0x004ff60000041814 */
[----:B------:R-:W-:Y:S11]  /*16d70*/  @!UPT UIADD3 URZ, URZ, URZ, URZ ;  /* 0x0000003f3f3ff290 */ /* 0x000ff6000fffe03f */
[----:B------:R-:W-:Y:S01]  /*16d80*/  @!UPT UIADD3 URZ, URZ, URZ, URZ ;  /* 0x0000003f3f3ff290 */ /* 0x000fe2000fffe03f */
[----:B------:R-:W-:Y:S04]  /*16d90*/  STL.64 [R1+0xc40], R20 ;  /* 0x000c401401007387 */ /* 0x000fe80000100a00 */
[----:B------:R0:W-:Y:S04]  /*16da0*/  STL.64 [R1+0xc48], R22 ;  /* 0x000c481601007387 */ /* 0x0001e80000100a00 */
[----:B0-----:R-:W2:Y:S04]  /*16db0*/  LDL.LU.64 R22, [R1+0x35e0] ;  /* 0x0035e00001167983 */ /* 0x001ea80000300a00 */
[----:B------:R-:W2:Y:S04]  /*16dc0*/  LDL.LU.64 R20, [R1+0x35d8] ;  /* 0x0035d80001147983 */ /* 0x000ea80000300a00 */
[----:B----4-:R-:W-:Y:S04]  /*16dd0*/  STL.64 [R1+0x3490], R26 ;  /* 0x0034901a01007387 */ /* 0x010fe80000100a00 */
[----:B------:R0:W-:Y:S02]  /*16de0*/  STL.64 [R1+0x3488], R24 ;  /* 0x0034881801007387 */ /* 0x0001e40000100a00 */
[----:B0-----:R-:W-:-:S02]  /*16df0*/  IMAD.MOV.U32 R24, RZ, RZ, R8 ;  /* 0x000000ffff187224 */ /* 0x001fc400078e0008 */
[----:B------:R-:W-:Y:S01]  /*16e00*/  IMAD.MOV.U32 R25, RZ, RZ, R12 ;  /* 0x000000ffff197224 */ /* 0x000fe200078e000c */
[----:B------:R-:W3:Y:S04]  /*16e10*/  LDL.LU R8, [R1+0x35d4] ;  /* 0x0035d40001087983 */ /* 0x000ee80000300800 */
[----:B------:R-:W4:Y:S04]  /*16e20*/  LDL.LU R12, [R1+0x35d0] ;  /* 0x0035d000010c7983 */ /* 0x000f280000300800 */
[----:B------:R0:W-:Y:S02]  /*16e30*/  STL.64 [R1+0x34a0], R24 ;  /* 0x0034a01801007387 */ /* 0x0001e40000100a00 */
[----:B0-----:R-:W-:-:S02]  /*16e40*/  IMAD.MOV.U32 R24, RZ, RZ, R13 ;  /* 0x000000ffff187224 */ /* 0x001fc400078e000d */
[----:B------:R-:W-:Y:S01]  /*16e50*/  IMAD.MOV.U32 R25, RZ, RZ, R9 ;  /* 0x000000ffff197224 */ /* 0x000fe200078e0009 */
[----:B------:R-:W4:Y:S04]  /*16e60*/  LDL.LU R13, [R1+0x35cc] ;  /* 0x0035cc00010d7983 */ /* 0x000f280000300800 */
[----:B------:R-:W3:Y:S04]  /*16e70*/  LDL.LU R9, [R1+0x35c8] ;  /* 0x0035c80001097983 */ /* 0x000ee80000300800 */
[----:B------:R0:W-:Y:S02]  /*16e80*/  STL.64 [R1+0x34b0], R24 ;  /* 0x0034b01801007387 */ /* 0x0001e40000100a00 */
[----:B0-----:R-:W-:-:S02]  /*16e90*/  IMAD.MOV.U32 R24, RZ, RZ, R10 ;  /* 0x000000ffff187224 */ /* 0x001fc400078e000a */
[----:B------:R-:W-:Y:S01]  /*16ea0*/  IMAD.MOV.U32 R25, RZ, RZ, R11 ;  /* 0x000000ffff197224 */ /* 0x000fe200078e000b */
[----:B------:R-:W2:Y:S04]  /*16eb0*/  LDL.LU R10, [R1+0x35c4] ;  /* 0x0035c400010a7983 */ /* 0x000ea80000300800 */
[----:B------:R-:W2:Y:S04]  /*16ec0*/  LDL.LU R11, [R1+0x35c0] ;  /* 0x0035c000010b7983 */ /* 0x000ea80000300800 */
[----:B------:R0:W-:Y:S04]  /*16ed0*/  STL.64 [R1+0x34c8], R24 ;  /* 0x0034c81801007387 */ /* 0x0001e80000100a00 */
[----:B0-----:R-:W4:Y:S04]  /*16ee0*/  LDL.LU.64 R24, [R1+0xc30] ;  /* 0x000c300001187983 */ /* 0x001f280000300a00 */
[----:B------:R-:W4:Y:S01]  /*16ef0*/  LDL.LU.64 R26, [R1+0xc38] ;  /* 0x000c3800011a7983 */ /* 0x000f220000300a00 */
[C---:B---3--:R-:W-:Y:S08]  /*16f00*/  HMMA.16816.F32.BF16 R4, R16.reuse, R8, R4 ;  /* 0x000000081004723c */ /* 0x048ff00000041804 */
[----:B----4-:R-:W-:Y:S11]  /*16f10*/  HMMA.16816.F32.BF16 R24, R16, R12, R24 ;  /* 0x0000000c1018723c */ /* 0x010ff60000041818 */
[----:B------:R-:W-:Y:S11]  /*16f20*/  @!UPT UIADD3 URZ, URZ, URZ, URZ ;  /* 0x0000003f3f3ff290 */ /* 0x000ff6000fffe03f */
[----:B------:R-:W-:Y:S01]  /*16f30*/  @!UPT UIADD3 URZ, URZ, URZ, URZ ;  /* 0x0000003f3f3ff290 */ /* 0x000fe2000fffe03f */
[----:B------:R0:W-:Y:S04]  /*16f40*/  STL.64 [R1+0xc30], R24 ;  /* 0x000c301801007387 */ /* 0x0001e80000100a00 */
[----:B------:R1:W-:Y:S04]  /*16f50*/  STL.64 [R1+0xc38], R26 ;  /* 0x000c381a01007387 */ /* 0x0003e80000100a00 */
[----:B0-----:R-:W3:Y:S04]  /*16f60*/  LDL.LU.64 R24, [R1+0x540] ;  /* 0x0005400001187983 */ /* 0x001ee80000300a00 */
[----:B-1----:R-:W3:Y:S04]  /*16f70*/  LDL.LU.64 R26, [R1+0x548] ;  /* 0x00054800011a7983 */ /* 0x002ee80000300a00 */
[----:B------:R-:W-:Y:S04]  /*16f80*/  STL.64 [R1+0x3498], R12 ;  /* 0x0034980c01007387 */ /* 0x000fe80000100a00 */
[----:B------:R-:W-:Y:S04]  /*16f90*/  STL.64 [R1+0xc20], R4 ;  /* 0x000c200401007387 */ /* 0x000fe80000100a00 */
[----:B------:R0:W-:Y:S04]  /*16fa0*/  STL.64 [R1+0xc28], R6 ;  /* 0x000c280601007387 */ /* 0x0001e80000100a00 */
[----:B0-----:R-:W4:Y:S04]  /*16fb0*/  LDL.LU.64 R6, [R1+0x35b8] ;  /* 0x0035b80001067983 */ /* 0x001f280000300a00 */
[----:B------:R-:W3:Y:S04]  /*16fc0*/  LDL.LU.64 R4, [R1+0x35b0] ;  /* 0x0035b00001047983 */ /* 0x000ee80000300a00 */
[----:B--2---:R-:W-:Y:S04]  /*16fd0*/  STL.64 [R1+0x3480], R10 ;  /* 0x0034800a01007387 */ /* 0x004fe80000100a00 */
[----:B------:R0:W-:Y:S02]  /*16fe0*/  STL.64 [R1+0x3478], R8 ;  /* 0x0034780801007387 */ /* 0x0001e40000100a00 */
[----:B0-----:R-:W-:-:S02]  /*16ff0*/  IMAD.MOV.U32 R8, RZ, RZ, R3 ;  /* 0x000000ffff087224 */ /* 0x001fc400078e0003 */
[----:B------:R-:W-:Y:S01]  /*17000*/  IMAD.MOV.U32 R9, RZ, RZ, R20 ;  /* 0x000000ffff097224 */ /* 0x000fe200078e0014 */
[----:B------:R-:W2:Y:S04]  /*17010*/  LDL.LU R3, [R1+0x35ac] ;  /* 0x0035ac0001037983 */ /* 0x000ea80000300800 */
[----:B------:R-:W2:Y:S04]  /*17020*/  LDL.LU R20, [R1+0x35a8] ;  /* 0x0035a80001147983 */ /* 0x000ea80000300800 */
[----:B------:R3:W-:Y:S02]  /*17030*/  STL.64 [R1+0x34d0], R8 ;  /* 0x0034d00801007387 */ /* 0x0007e40000100a00 */
[----:B---3--:R-:W-:-:S02]  /*17040*/  IMAD.MOV.U32 R8, RZ, RZ, R4 ;  /* 0x000000ffff087224 */ /* 0x008fc400078e0004 */
[----:B------:R-:W3:Y:S01]  /*17050*/  LDL.LU R4, [R1+0x35a4] ;  /* 0x0035a40001047983 */ /* 0x000ee20000300800 */
[----:B------:R-:W-:-:S03]  /*17060*/  IMAD.MOV.U32 R9, RZ, RZ, R5 ;  /* 0x000000ffff097224 */ /* 0x000fc600078e0005 */
[----:B------:R-:W3:Y:S04]  /*17070*/  LDL.LU R5, [R1+0x35a0] ;  /* 0x0035a00001057983 */ /* 0x000ee80000300800 */
[----:B------:R0:W-:Y:S02]  /*17080*/  STL.64 [R1+0x34e8], R8 ;  /* 0x0034e80801007387 */ /* 0x0001e40000100a00 */
[----:B0-----:R-:W-:Y:S02]  /*17090*/  IMAD.MOV.U32 R8, RZ, RZ, R21 ;  /* 0x000000ffff087224 */ /* 0x001fe400078e0015 */
[----:B------:R-:W-:Y:S01]  /*170a0*/  IMAD.MOV.U32 R9, RZ, RZ, R22 ;  /* 0x000000ffff097224 */ /* 0x000fe200078e0016 */
[----:B------:R-:W2:Y:S04]  /*170b0*/  LDL.LU R21, [R1+0x359c] ;  /* 0x00359c0001157983 */ /* 0x000ea80000300800 */
        /* <DEDUP_REMOVED lines=9> */
[----:B---3--:R-:W-:Y:S11]  /*17150*/  HMMA.16816.F32.BF16 R16, R16, R4, R24 ;  /* 0x000000041010723c */ /* 0x008ff60000041818 */
[----:B------:R-:W-:Y:S11]  /*17160*/  @!UPT UIADD3 URZ, URZ, URZ, URZ ;  /* 0x0000003f3f3ff290 */ /* 0x000ff6000fffe03f */
[----:B------:R-:W-:Y:S01]  /*17170*/  @!UPT UIADD3 URZ, URZ, URZ, URZ ;  /* 0x0000003f3f3ff290 */ /* 0x000fe2000fffe03f */
[----:B------:R-:W-:Y:S04]  /*17180*/  STL.64 [R1+0x540], R16 ;  /* 0x0005401001007387 */ /* 0x000fe80000100a00 */
[----:B------:R-:W-:Y:S04]  /*17190*/  STL.64 [R1+0x548], R18 ;  /* 0x0005481201007387 */ /* 0x000fe80000100a00 */
[----:B------:R0:W-:Y:S02]  /*171a0*/  STL.64 [R1+0x3530], R8 ;  /* 0x0035300801007387 */ /* 0x0001e40000100a00 */
[----:B0-----:R-:W-:-:S02]  /*171b0*/  IMAD.MOV.U32 R8, RZ, RZ, R15 ;  /* 0x000000ffff087224 */ /* 0x001fc400078e000f */
[----:B------:R-:W-:-:S05]  /*171c0*/  IMAD.MOV.U32 R9, RZ, RZ, R14 ;  /* 0x000000ffff097224 */ /* 0x000fca00078e000e */
[----:B------:R4:W-:Y:S02]  /*171d0*/  STL.64 [R1+0x3548], R8 ;  /* 0x0035480801007387 */ /* 0x0009e40000100a00 */
[----:B----4-:R-:W-:Y:S02]  /*171e0*/  IMAD.MOV.U32 R8, RZ, RZ, R7 ;  /* 0x000000ffff087224 */ /* 0x010fe400078e0007 */
[----:B------:R-:W-:-:S05]  /*171f0*/  IMAD.MOV.U32 R9, RZ, RZ, R6 ;  /* 0x000000ffff097224 */ /* 0x000fca00078e0006 */
[----:B------:R2:W-:Y:S02]  /*17200*/  STL.64 [R1+0x3560], R8 ;  /* 0x0035600801007387 */ /* 0x0005e40000100a00 */
[----:B--2---:R-:W-:Y:S02]  /*17210*/  IMAD.MOV.U32 R8, RZ, RZ, R3 ;  /* 0x000000ffff087224 */ /* 0x004fe400078e0003 */
[----:B------:R-:W-:-:S05]  /*17220*/  IMAD.MOV.U32 R9, RZ, RZ, R2 ;  /* 0x000000ffff097224 */ /* 0x000fca00078e0002 */
[----:B------:R0:W-:Y:S04]  /*17230*/  STL.64 [R1+0x3578], R8 ;  /* 0x0035780801007387 */ /* 0x0001e80000100a00 */
[----:B0-----:R-:W2:Y:S04]  /*17240*/  LDL.64 R8, [R1+0xb0] ;  /* 0x0000b00001087983 */ /* 0x001ea80000100a00 */
[----:B------:R-:W3:Y:S04]  /*17250*/  LDL.LU.64 R24, [R1+0x4a0] ;  /* 0x0004a00001187983 */ /* 0x000ee80000300a00 */
[----:B------:R-:W4:Y:S04]  /*17260*/  LDL.LU.64 R26, [R1+0x4a8] ;  /* 0x0004a800011a7983 */ /* 0x000f280000300a00 */
[----:B----4-:R-:W-:Y:S04]  /*17270*/  STL.64 [R1+0x34e0], R26 ;  /* 0x0034e01a01007387 */ /* 0x010fe80000100a00 */
[----:B---3--:R0:W-:Y:S04]  /*17280*/  STL.64 [R1+0x34d8], R24 ;  /* 0x0034d81801007387 */ /* 0x0081e80000100a00 */
[----:B0-----:R-:W3:Y:S04]  /*17290*/  LDL.LU.64 R24, [R1+0x4b0] ;  /* 0x0004b00001187983 */ /* 0x001ee80000300a00 */
        /* <DEDUP_REMOVED lines=28> */
[----:B------:R-:W3:Y:S04]  /*17460*/  LDL.LU.64 R26, [R1+0x528] ;  /* 0x00052800011a7983 */ /* 0x000ee80000300a00 */
[----:B------:R0:W-:Y:S04]  /*17470*/  STL.64 [R1+0x34a8], R4 ;  /* 0x0034a80401007387 */ /* 0x0001e80000100a00 */
[----:B0-----:R-:W4:Y:S04]  /*17480*/  LDL.LU.64 R4, [R1+0x480] ;  /* 0x0004800001047983 */ /* 0x001f280000300a00 */
[----:B------:R-:W4:Y:S01]  /*17490*/  LDL.LU.64 R6, [R1+0x488] ;  /* 0x0004880001067983 */ /* 0x000f220000300a00 */
[----:B--2---:R-:W-:-:S02]  /*174a0*/  IMAD.MOV.U32 R3, RZ, RZ, R8 ;  /* 0x000000ffff037224 */ /* 0x004fc400078e0008 */
[----:B------:R-:W-:Y:S01]  /*174b0*/  IMAD.MOV.U32 R2, RZ, RZ, R9 ;  /* 0x000000ffff027224 */ /* 0x000fe200078e0009 */
[C---:B---3--:R-:W-:Y:S01]  /*174c0*/  HMMA.16816.F32.BF16 R24, R20.reuse, R8, R24 ;  /* 0x000000081418723c */ /* 0x048fe20000041818 */
[----:B----4-:R-:W-:Y:S04]  /*174d0*/  STL.64 [R1+0x34c0], R6 ;  /* 0x0034c00601007387 */ /* 0x010fe80000100a00 */
[----:B------:R0:W-:Y:S04]  /*174e0*/  STL.64 [R1+0x34b8], R4 ;  /* 0x0034b80401007387 */ /* 0x0001e80000100a00 */
[----:B0-----:R-:W2:Y:S04]  /*174f0*/  LDL.LU.64 R4, [R1+0x490] ;  /* 0x0004900001047983 */ /* 0x001ea80000300a00 */
[----:B------:R-:W2:Y:S04]  /*17500*/  LDL.LU.64 R6, [R1+0x498] ;  /* 0x0004980001067983 */ /* 0x000ea80000300a00 */
[----:B------:R-:W3:Y:S04]  /*17510*/  LDL.LU.64 R12, [R1+0x470] ;  /* 0x00047000010c7983 */ /* 0x000ee80000300a00 */
[----:B------:R-:W3:Y:S04]  /*17520*/  LDL.LU.64 R14, [R1+0x478] ;  /* 0x00047800010e7983 */ /* 0x000ee80000300a00 */
[----:B------:R-:W4:Y:S04]  /*17530*/  LDL.LU.64 R16, [R1+0x460] ;  /* 0x0004600001107983 */ /* 0x000f280000300a00 */
[----:B------:R-:W4:Y:S04]  /*17540*/  LDL.LU.64 R18, [R1+0x468] ;  /* 0x0004680001127983 */ /* 0x000f280000300a00 */
[----:B------:R-:W-:Y:S04]  /*17550*/  STL.64 [R1+0x520], R24 ;  /* 0x0005201801007387 */ /* 0x000fe80000100a00 */
[----:B------:R0:W-:Y:S04]  /*17560*/  STL.64 [R1+0x528], R26 ;  /* 0x0005281a01007387 */ /* 0x0001e80000100a00 */
[----:B0-----:R-:W2:Y:S04]  /*17570*/  LDL.LU.64 R26, [R1+0x3588] ;  /* 0x00358800011a7983 */ /* 0x001ea80000300a00 */
[----:B------:R-:W2:Y:S04]  /*17580*/  LDL.LU.64 R24, [R1+0x3580] ;  /* 0x0035800001187983 */ /* 0x000ea80000300a00 */
[----:B------:R-:W2:Y:S02]  /*17590*/  LDL.LU.64 R8, [R1+0x3578] ;  /* 0x0035780001087983 */ /* 0x000ea40000300a00 */
        /* <DEDUP_REMOVED lines=68> */
[----:B0-----:R-:W3:Y:S02]  /*179e0*/  LDL.LU.64 R24, [R1+0x34a0] ;  /* 0x0034a00001187983 */ /* 0x001ee40000300a00 */
[C---:B---3--:R-:W-:Y:S02]  /*179f0*/  HMMA.16816.F32.BF16 R24, R20.reuse, R24, R12 ;  /* 0x000000181418723c */ /* 0x048fe4000004180c */
[----:B------:R-:W3:Y:S11]  /*17a00*/  LDL.LU.64 R12, [R1+0x3498] ;  /* 0x00349800010c7983 */ /* 0x000ef60000300a00 */
        /* <DEDUP_REMOVED lines=9> */
[----:B------:R1:W-:Y:S04]  /*17aa0*/  STL.64 [R1+0x468], R18 ;  /* 0x0004681201007387 */ /* 0x0003e80000100a00 */
[----:B0-----:R-:W4:Y:S04]  /*17ab0*/  LDL.LU.64 R16, [R1+0x100] ;  /* 0x0001000001107983 */ /* 0x001f280000300a00 */
[----:B-1----:R-:W4:Y:S04]  /*17ac0*/  LDL.LU.64 R18, [R1+0x108] ;  /* 0x0001080001127983 */ /* 0x002f280000300a00 */
[----:B--2---:R-:W-:Y:S04]  /*17ad0*/  STL.64 [R1+0x33d8], R26 ;  /* 0x0033d81a01007387 */ /* 0x004fe80000100a00 */
[----:B------:R0:W-:Y:S04]  /*17ae0*/  STL.64 [R1+0x33d0], R24 ;  /* 0x0033d01801007387 */ /* 0x0001e80000100a00 */
[----:B0-----:R-:W2:Y:S04]  /*17af0*/  LDL.64 R24, [R1+0x70] ;  /* 0x0000700001187983 */ /* 0x001ea80000100a00 */
[----:B--2---:R0:W-:Y:S04]  /*17b00*/  STL.64 [R1+0x3448], R24 ;  /* 0x0034481801007387 */ /* 0x0041e80000100a00 */
[----:B0-----:R-:W2:Y:S01]  /*17b10*/  LDL.64 R24, [R1+0x90] ;  /* 0x0000900001187983 */ /* 0x001ea20000100a00 */
[C---:B---3--:R-:W-:Y:S03]  /*17b20*/  HMMA.16816.F32.BF16 R8, R20.reuse, R12, R8 ;  /* 0x0000000c1408723c */ /* 0x048fe60000041808 */
[----:B--2---:R0:W-:Y:S04]  /*17b30*/  STL.64 [R1+0x3458], R24 ;  /* 0x0034581801007387 */ /* 0x0041e80000100a00 */
[----:B0-----:R-:W2:Y:S04]  /*17b40*/  LDL.64 R24, [R1+0xa0] ;  /* 0x0000a00001187983 */ /* 0x001ea80000100a00 */
[----:B--2---:R0:W-:Y:S04]  /*17b50*/  STL.64 [R1+0x3470], R24 ;  /* 0x0034701801007387 */ /* 0x0041e80000100a00 */
[----:B0-----:R-:W2:Y:S04]  /*17b60*/  LDL.LU.64 R24, [R1+0x440] ;  /* 0x0004400001187983 */ /* 0x001ea80000300a00 */
[----:B------:R-:W2:Y:S04]  /*17b70*/  LDL.LU.64 R26, [R1+0x448] ;  /* 0x00044800011a7983 */ /* 0x000ea80000300a00 */
[----:B------:R-:W-:Y:S04]  /*17b80*/  STL.64 [R1+0x450], R8 ;  /* 0x0004500801007387 */ /* 0x000fe80000100a00 */
[----:B------:R0:W-:Y:S04]  /*17b90*/  STL.64 [R1+0x458], R10 ;  /* 0x0004580a01007387 */ /* 0x0001e80000100a00 */
[----:B0-----:R-:W3:Y:S04]  /*17ba0*/  LDL.LU.64 R10, [R1+0x3480] ;  /* 0x00348000010a7983 */ /* 0x001ee80000300a00 */
[----:B------:R-:W2:Y:S04]  /*17bb0*/  LDL.LU.64 R8, [R1+0x3478] ;  /* 0x0034780001087983 */ /* 0x000ea80000300a00 */
[----:B------:R-:W-:Y:S04]  /*17bc0*/  STL [R1+0x33bc], R12 ;  /* 0x0033bc0c01007387 */ /* 0x000fe80000100800 */
[----:B------:R2:W-:Y:S02]  /*17bd0*/  STL [R1+0x33b8], R13 ;  /* 0x0033b80d01007387 */ /* 0x0005e40000100800 */
[C---:B--2---:R-:W-:Y:S02]  /*17be0*/  HMMA.16816.F32.BF16 R12, R20.reuse, R8, R24 ;  /* 0x00000008140c723c */ /* 0x044fe40000041818 */
[----:B---3--:R-:W-:Y:S04]  /*17bf0*/  STL.64 [R1+0x33a8], R10 ;  /* 0x0033a80a01007387 */ /* 0x008fe80000100a00 */
[----:B------:R-:W-:Y:S11]  /*17c00*/  STL.64 [R1+0x33a0], R8 ;  /* 0x0033a00801007387 */ /* 0x000ff60000100a00 */
[----:B------:R-:W-:Y:S06]  /*17c10*/  @!UPT UIADD3 URZ, URZ, URZ, URZ ;  /* 0x0000003f3f3ff290 */ /* 0x000fec000fffe03f */
[----:B------:R-:W-:Y:S04]  /*17c20*/  STL.64 [R1+0x440], R12 ;  /* 0x0004400c01007387 */ /* 0x000fe80000100a00 */
[----:B------:R4:W-:Y:S04]  /*17c30*/  STL.64 [R1+0x448], R14 ;  /* 0x0004480e01007387 */ /* 0x0009e80000100a00 */
[----:B------:R-:W2:Y:S04]  /*17c40*/  LDL.LU.64 R24, [R1+0xb20] ;  /* 0x000b200001187983 */ /* 0x000ea80000300a00 */
[----:B------:R-:W2:Y:S01]  /*17c50*/  LDL.LU.64 R26, [R1+0xb28] ;  /* 0x000b2800011a7983 */ /* 0x000ea20000300a00 */
[----:B----4-:R-:W-:Y:S03]  /*17c60*/  HMMA.16816.F32.BF16 R12, R20, R4, R16 ;  /* 0x00000004140c723c */ /* 0x010fe60000041810 */
[----:B------:R-:W-:Y:S04]  /*17c70*/  LDSM.16.MT88.4 R20, [R0+0x380] ;  /* 0x000380000014783b */ /* 0x000fe80000004200 */
[----:B------:R-:W2:Y:S11]  /*17c80*/  LDSM.16.MT88.4 R16, [R0+0x300] ;  /* 0x000300000010783b */ /* 0x000eb60000004200 */
[----:B------:R-:W-:Y:S05]  /*17c90*/  @!UPT UIADD3 URZ, URZ, URZ, URZ ;  /* 0x0000003f3f3ff290 */ /* 0x000fea000fffe03f */
[----:B------:R-:W-:Y:S04]  /*17ca0*/  STL.64 [R1+0x100], R12 ;  /* 0x0001000c01007387 */ /* 0x000fe80000100a00 */
[----:B------:R-:W-:Y:S04]  /*17cb0*/  STL.64 [R1+0x108], R14 ;  /* 0x0001080e01007387 */ /* 0x000fe80000100a00 */
[----:B------:R0:W-:Y:S04]  /*17cc0*/  STL.64 [R1+0x3450], R4 ;  /* 0x0034500401007387 */ /* 0x0001e80000100a00 */
[----:B0-----:R-:W3:Y:S04]  /*17cd0*/  LDL.LU.64 R4, [R1+0xb00] ;  /* 0x000b000001047983 */ /* 0x001ee80000300a00 */
[----:B------:R-:W4:Y:S01]  /*17ce0*/  LDL.LU.64 R6, [R1+0xb08] ;  /* 0x000b080001067983 */ /* 0x000f220000300a00 */
[----:B------:R-:W-:-:S02]  /*17cf0*/  IMAD.MOV.U32 R8, RZ, RZ, R3 ;  /* 0x000000ffff087224 */ /* 0x000fc400078e0003 */
[----:B------:R-:W-:-:S07]  /*17d00*/  IMAD.MOV.U32 R9, RZ, RZ, R2 ;  /* 0x000000ffff097224 */ /* 0x000fce00078e0002 */
[C---:B--2---:R-:W-:Y:S01]  /*17d10*/  HMMA.16816.F32.BF16 R8, R16.reuse, R8, R24 ;  /* 0x000000081008723c */ /* 0x044fe20000041818 */
[----:B----4-:R-:W-:Y:S04]  /*17d20*/  STL.64 [R1+0x3468], R6 ;  /* 0x0034680601007387 */ /* 0x010fe80000100a00 */
[----:B---3--:R0:W-:Y:S04]  /*17d30*/  STL.64 [R1+0x3460], R4 ;  /* 0x0034600401007387 */ /* 0x0081e80000100a00 */
[----:B0-----:R-:W2:Y:S04]  /*17d40*/  LDL.LU.64 R4, [R1+0xb10] ;  /* 0x000b100001047983 */ /* 0x001ea80000300a00 */
[----:B------:R-:W2:Y:S04]  /*17d50*/  LDL.LU.64 R6, [R1+0xb18] ;  /* 0x000b180001067983 */ /* 0x000ea80000300a00 */
[----:B------:R-:W3:Y:S04]  /*17d60*/  LDL.LU.64 R12, [R1+0xaf0] ;  /* 0x000af000010c7983 */ /* 0x000ee80000300a00 */
[----:B------:R-:W3:Y:S04]  /*17d70*/  LDL.LU.64 R14, [R1+0xaf8] ;  /* 0x000af800010e7983 */ /* 0x000ee80000300a00 */
[----:B------:R-:W-:Y:S04]  /*17d80*/  STL [R1+0x3380], R20 ;  /* 0x0033801401007387 */ /* 0x000fe80000100800 */
[----:B------:R0:W-:Y:S04]  /*17d90*/  STL [R1+0x337c], R21 ;  /* 0x00337c1501007387 */ /* 0x0001e80000100800 */
[----:B------:R-:W-:Y:S04]  /*17da0*/  STL [R1+0x3378], R22 ;  /* 0x0033781601007387 */ /* 0x000fe80000100800 */
[----:B------:R-:W-:Y:S04]  /*17db0*/  STL [R1+0x3374], R23 ;  /* 0x0033741701007387 */ /* 0x000fe80000100800 */
[----:B0-----:R-:W3:Y:S04]  /*17dc0*/  LDL.64 R20, [R1+0x80] ;  /* 0x0000800001147983 */ /* 0x001ee80000100a00 */
[----:B------:R-:W2:Y:S04]  /*17dd0*/  LDL.LU.64 R24, [R1+0x3470] ;  /* 0x0034700001187983 */ /* 0x000ea80000300a00 */
[----:B------:R0:W-:Y:S04]  /*17de0*/  STL.64 [R1+0xb20], R8 ;  /* 0x000b200801007387 */ /* 0x0001e80000100a00 */
[----:B------:R1:W-:Y:S04]  /*17df0*/  STL.64 [R1+0xb28], R10 ;  /* 0x000b280a01007387 */ /* 0x0003e80000100a00 */
[----:B0-----:R-:W4:Y:S04]  /*17e00*/  LDL.LU.64 R8, [R1+0xae0] ;  /* 0x000ae00001087983 */ /* 0x001f280000300a00 */
[----:B-1----:R-:W4:Y:S01]  /*17e10*/  LDL.LU.64 R10, [R1+0xae8] ;  /* 0x000ae800010a7983 */ /* 0x002f220000300a00 */
        /* <DEDUP_REMOVED lines=8> */
[----:B------:R-:W2:Y:S04]  /*17ea0*/  LDL.LU.64 R24, [R1+0x3458] ;  /* 0x0034580001187983 */ /* 0x000ea80000300a00 */
[----:B------:R-:W-:Y:S04]  /*17eb0*/  STL [R1+0x336c], R0 ;  /* 0x00336c0001007387 */ /* 0x000fe80000100800 */
[----:B------:R-:W-:Y:S01]  /*17ec0*/  STL [R1+0x3368], R2 ;  /* 0x0033680201007387 */ /* 0x000fe20000100800 */
[----:B--2---:R-:W-:Y:S01]  /*17ed0*/  HMMA.16816.F32.BF16 R4, R16, R24, R4 ;  /* 0x000000181004723c */ /* 0x004fe20000041804 */
[----:B------:R-:W-:Y:S11]  /*17ee0*/  IMAD.MOV.U32 R3, RZ, RZ, R25 ;  /* 0x000000ffff037224 */ /* 0x000ff600078e0019 */
[----:B------:R-:W-:Y:S11]  /*17ef0*/  @!UPT UIADD3 URZ, URZ, URZ, URZ ;  /* 0x0000003f3f3ff290 */ /* 0x000ff6000fffe03f */
[----:B------:R0:W-:Y:S04]  /*17f00*/  STL.64 [R1+0xb00], R4 ;  /* 0x000b000401007387 */ /* 0x0001e80000100a00 */
[----:B------:R1:W-:Y:S04]  /*17f10*/  STL.64 [R1+0xb08], R6 ;  /* 0x000b080601007387 */ /* 0x0003e80000100a00 */
[----:B0-----:R-:W2:Y:S01]  /*17f20*/  LDL.LU.64 R4, [R1+0x3450] ;  /* 0x0034500001047983 */ /* 0x001ea20000300a00 */
[----:B-1----:R-:W-:-:S03]  /*17f30*/  IMAD.MOV.U32 R6, RZ, RZ, R24 ;  /* 0x000000ffff067224 */ /* 0x002fc600078e0018 */
[----:B------:R-:W4:Y:S01]  /*17f40*/  LDL.LU.64 R24, [R1+0x3448] ;  /* 0x0034480001187983 */ /* 0x000f220000300a00 */
[----:B---3--:R-:W-:Y:S01]  /*17f50*/  HMMA.16816.F32.BF16 R12, R16, R20, R12 ;  /* 0x00000014100c723c */ /* 0x008fe2000004180c */
[----:B------:R-:W-:Y:S02]  /*17f60*/  IMAD.MOV.U32 R7, RZ, RZ, R21 ;  /* 0x000000ffff077224 */ /* 0x000fe400078e0015 */
[----:B------:R-:W-:Y:S04]  /*17f70*/  STL [R1+0x3384], R3 ;  /* 0x0033840301007387 */ /* 0x000fe80000100800 */
[----:B------:R-:W-:Y:S11]  /*17f80*/  STL [R1+0x3370], R6 ;  /* 0x0033700601007387 */ /* 0x000ff60000100800 */
[----:B------:R-:W-:Y:S05]  /*17f90*/  @!UPT UIADD3 URZ, URZ, URZ, URZ ;  /* 0x0000003f3f3ff290 */ /* 0x000fea000fffe03f */
[----:B------:R-:W-:Y:S04]  /*17fa0*/  STL.64 [R1+0xaf0], R12 ;  /* 0x000af00c01007387 */ /* 0x000fe80000100a00 */
[----:B------:R0:W-:Y:S04]  /*17fb0*/  STL.64 [R1+0xaf8], R14 ;  /* 0x000af80e01007387 */ /* 0x0001e80000100a00 */
[----:B------:R-:W-:Y:S01]  /*17fc0*/  STL [R1+0x3428], R7 ;  /* 0x0034280701007387 */ /* 0x000fe20000100800 */
[----:B0-----:R-:W-:-:S03]  /*17fd0*/  IMAD.MOV.U32 R14, RZ, RZ, R20 ;  /* 0x000000ffff0e7224 */ /* 0x001fc600078e0014 */
[----:B--2---:R4:W-:Y:S02]  /*17fe0*/  STL.64 [R1+0x3420], R4 ;  /* 0x0034200401007387 */ /* 0x0049e40000100a00 */
[----:B----4-:R-:W-:Y:S02]  /*17ff0*/  HMMA.16816.F32.BF16 R4, R16, R24, R8 ;  /* 0x000000181004723c */ /* 0x010fe40000041808 */
[----:B------:R-:W-:Y:S11]  /*18000*/  STL [R1+0x3388], R14 ;  /* 0x0033880e01007387 */ /* 0x000ff60000100800 */
[----:B------:R-:W-:Y:S10]  /*18010*/  @!UPT UIADD3 URZ, URZ, URZ, URZ ;  /* 0x0000003f3f3ff290 */ /* 0x000ff4000fffe03f */
[----:B------:R0:W-:Y:S04]  /*18020*/  STL.64 [R1+0xae0], R4 ;  /* 0x000ae00401007387 */ /* 0x0001e80000100a00 */
[----:B------:R1:W-:Y:S04]  /*18030*/  STL.64 [R1+0xae8], R6 ;  /* 0x000ae80601007387 */ /* 0x0003e80000100a00 */
[----:B0-----:R-:W2:Y:S04]  /*18040*/  LDL.LU.64 R4, [R1+0xac0] ;  /* 0x000ac00001047983 */ /* 0x001ea80000300a00 */
[----:B-1----:R-:W3:Y:S04]  /*18050*/  LDL.LU.64 R6, [R1+0xac8] ;  /* 0x000ac80001067983 */ /* 0x002ee80000300a00 */
[----:B---3--:R-:W-:Y:S04]  /*18060*/  STL.64 [R1+0x3438], R6 ;  /* 0x0034380601007387 */ /* 0x008fe80000100a00 */
[----:B--2---:R0:W-:Y:S04]  /*18070*/  STL.64 [R1+0x3430], R4 ;  /* 0x0034300401007387 */ /* 0x0041e80000100a00 */
[----:B0-----:R-:W2:Y:S04]  /*18080*/  LDL.64 R4, [R1+0x60] ;  /* 0x0000600001047983 */ /* 0x001ea80000100a00 */
[----:B------:R-:W3:Y:S04]  /*18090*/  LDL.LU.64 R20, [R1+0xab0] ;  /* 0x000ab00001147983 */ /* 0x000ee80000300a00 */
[----:B------:R-:W4:Y:S04]  /*180a0*/  LDL.LU.64 R22, [R1+0xab8] ;  /* 0x000ab80001167983 */ /* 0x000f280000300a00 */
[----:B----4-:R-:W-:Y:S04]  /*180b0*/  STL.64 [R1+0x3418], R22 ;  /* 0x0034181601007387 */ /* 0x010fe80000100a00 */
[----:B---3--:R0:W-:Y:S04]  /*180c0*/  STL.64 [R1+0x3410], R20 ;  /* 0x0034101401007387 */ /* 0x0081e80000100a00 */
[----:B0-----:R-:W3:Y:S04]  /*180d0*/  LDL.64 R20, [R1+0x50] ;  /* 0x0000500001147983 */ /* 0x001ee80000100a00 */
[----:B---3--:R0:W-:Y:S04]  /*180e0*/  STL.64 [R1+0x3440], R20 ;  /* 0x0034401401007387 */ /* 0x0081e80000100a00 */
[----:B0-----:R-:W2:Y:S04]  /*180f0*/  LDL.LU.64 R20, [R1+0xad0] ;  /* 0x000ad00001147983 */ /* 0x001ea80000300a00 */
[----:B------:R-:W2:Y:S04]  /*18100*/  LDL.LU.64 R22, [R1+0xad8] ;  /* 0x000ad80001167983 */ /* 0x000ea80000300a00 */
[----:B------:R-:W3:Y:S01]  /*18110*/  LDL.64 R8, [R1+0x20] ;  /* 0x0000200001087983 */ /* 0x000ee20000100a00 */
[----:B------:R-:W-:-:S02]  /*18120*/  IMAD.MOV.U32 R28, RZ, RZ, R24 ;  /* 0x000000ffff1c7224 */ /* 0x000fc400078e0018 */
[----:B------:R-:W-:Y:S01]  /*18130*/  IMAD.MOV.U32 R15, RZ, RZ, R25 ;  /* 0x000000ffff0f7224 */ /* 0x000fe200078e0019 */
[----:B---3--:R0:W-:Y:S04]  /*18140*/  STL.64 [R1+0x3408], R8 ;  /* 0x0034080801007387 */ /* 0x0081e80000100a00 */
[----:B0-----:R-:W3:Y:S04]  /*18150*/  LDL.LU.64 R8, [R1+0xaa0] ;  /* 0x000aa00001087983 */ /* 0x001ee80000300a00 */
[----:B------:R-:W3:Y:S04]  /*18160*/  LDL.LU.64 R10, [R1+0xaa8] ;  /* 0x000aa800010a7983 */ /* 0x000ee80000300a00 */
[----:B------:R-:W4:Y:S01]  /*18170*/  LDL.64 R24, [R1] ;  /* 0x0000000001187983 */ /* 0x000f220000100a00 */
[----:B--2---:R-:W-:Y:S01]  /*18180*/  HMMA.16816.F32.BF16 R20, R16, R4, R20 ;  /* 0x000000041014723c */ /* 0x004fe20000041814 */
[----:B------:R-:W-:-:S02]  /*18190*/  IMAD.MOV.U32 R2, RZ, RZ, R4 ;  /* 0x000000ffff027224 */ /* 0x000fc400078e0004 */
[----:B------:R-:W-:Y:S01]  /*181a0*/  IMAD.MOV.U32 R29, RZ, RZ, R5 ;  /* 0x000000ffff1d7224 */ /* 0x000fe200078e0005 */
[----:B----4-:R0:W-:Y:S04]  /*181b0*/  STL.64 [R1+0x33f0], R24 ;  /* 0x0033f01801007387 */ /* 0x0101e80000100a00 */
[----:B0-----:R-:W2:Y:S04]  /*181c0*/  LDL.64 R24, [R1+0x10] ;  /* 0x0000100001187983 */ /* 0x001ea80000100a00 */
[----:B------:R-:W-:Y:S04]  /*181d0*/  STL [R1+0x33b4], R15 ;  /* 0x0033b40f01007387 */ /* 0x000fe80000100800 */
[----:B------:R-:W3:Y:S04]  /*181e0*/  LDL.64 R12, [R1+0x30] ;  /* 0x00003000010c7983 */ /* 0x000ee80000100a00 */
[----:B------:R-:W-:Y:S04]  /*181f0*/  STL [R1+0x33b0], R28 ;  /* 0x0033b01c01007387 */ /* 0x000fe80000100800 */
[----:B------:R0:W-:Y:S04]  /*18200*/  STL.64 [R1+0xad0], R20 ;  /* 0x000ad01401007387 */ /* 0x0001e80000100a00 */
[----:B------:R-:W-:Y:S04]  /*18210*/  STL.64 [R1+0xad8], R22 ;  /* 0x000ad81601007387 */ /* 0x000fe80000100a00 */
[----:B0-----:R-:W4:Y:S04]  /*18220*/  LDL.LU.64 R20, [R1+0x3440] ;  /* 0x0034400001147983 */ /* 0x001f280000300a00 */
[----:B------:R-:W4:Y:S04]  /*18230*/  LDL.LU.64 R6, [R1+0x3438] ;  /* 0x0034380001067983 */ /* 0x000f280000300a00 */
[----:B------:R-:W4:Y:S02]  /*18240*/  LDL.LU.64 R4, [R1+0x3430] ;  /* 0x0034300001047983 */ /* 0x000f240000300a00 */
[----:B----4-:R-:W-:Y:S11]  /*18250*/  HMMA.16816.F32.BF16 R4, R16, R20, R4 ;  /* 0x000000141004723c */ /* 0x010ff60000041804 */
[----:B------:R-:W-:Y:S11]  /*18260*/  @!UPT UIADD3 URZ, URZ, URZ, URZ ;  /* 0x0000003f3f3ff290 */ /* 0x000ff6000fffe03f */
[----:B------:R-:W-:Y:S01]  /*18270*/  @!UPT UIADD3 URZ, URZ, URZ, URZ ;  /* 0x0000003f3f3ff290 */ /* 0x000fe2000fffe03f */
[----:B------:R-:W-:Y:S04]  /*18280*/  STL.64 [R1+0xac0], R4 ;  /* 0x000ac00401007387 */ /* 0x000fe80000100a00 */
[----:B------:R0:W-:Y:S04]  /*18290*/  STL.64 [R1+0xac8], R6 ;  /* 0x000ac80601007387 */ /* 0x0001e80000100a00 */
[----:B0-----:R-:W4:Y:S04]  /*182a0*/  LDL.LU R7, [R1+0x3428] ;  /* 0x0034280001077983 */ /* 0x001f280000300800 */
[----:B------:R-:W2:Y:S01]  /*182b0*/  LDL.LU.64 R4, [R1+0x3420] ;  /* 0x0034200001047983 */ /* 0x000ea20000300a00 */
[----:B------:R-:W-:-:S02]  /*182c0*/  IMAD.MOV.U32 R6, RZ, RZ, R20 ;  /* 0x000000ffff067224 */ /* 0x000fc400078e0014 */
[----:B------:R-:W-:Y:S01]  /*182d0*/  IMAD.MOV.U32 R0, RZ, RZ, R21 ;  /* 0x000000ffff007224 */ /* 0x000fe200078e0015 */
[----:B------:R-:W3:Y:S04]  /*182e0*/  LDL.LU.64 R22, [R1+0x3418] ;  /* 0x0034180001167983 */ /* 0x000ee80000300a00 */
[----:B------:R-:W3:Y:S04]  /*182f0*/  LDL.LU.64 R20, [R1+0x3410] ;  /* 0x0034100001147983 */ /* 0x000ee80000300a00 */
[----:B----4-:R-:W-:Y:S04]  /*18300*/  STL.64 [R1+0x3398], R6 ;  /* 0x0033980601007387 */ /* 0x010fe80000100a00 */
[----:B--2---:R0:W-:Y:S04]  /*18310*/  STL.64 [R1+0x3390], R4 ;  /* 0x0033900401007387 */ /* 0x0041e80000100a00 */
[----:B0-----:R-:W2:Y:S01]  /*18320*/  LDL.64 R4, [R1+0x40] ;  /* 0x0000400001047983 */ /* 0x001ea20000100a00 */
[C---:B---3--:R-:W-:Y:S08]  /*18330*/  HMMA.16816.F32.BF16 R8, R16.reuse, R12, R8 ;  /* 0x0000000c1008723c */ /* 0x048ff00000041808 */
[----:B--2---:R-:W-:Y:S11]  /*18340*/  HMMA.16816.F32.BF16 R20, R16, R4, R20 ;  /* 0x000000041014723c */ /* 0x004ff60000041814 */
[----:B------:R-:W-:Y:S11]  /*18350*/  @!UPT UIADD3 URZ, URZ, URZ, URZ ;  /* 0x0000003f3f3ff290 */ /* 0x000ff6000fffe03f */
[----:B------:R-:W-:Y:S01]  /*18360*/  @!UPT UIADD3 URZ, URZ, URZ, URZ ;  /* 0x0000003f3f3ff290 */ /* 0x000fe2000fffe03f */
[----:B------:R-:W-:Y:S01]  /*18370*/  STL.64 [R1+0xab0], R20 ;  /* 0x000ab01401007387 */ /* 0x000fe20000100a00 */
[----:B------:R0:W-:Y:S02]  /*18380*/  STL.64 [R1+0xab8], R22 ;  /* 0x000ab81601007387 */ /* 0x0001e40000100a00 */
[----:B0-----:R-:W-:Y:S02]  /*18390*/  IMAD.MOV.U32 R22, RZ, RZ, R4 ;  /* 0x000000ffff167224 */ /* 0x001fe400078e0004 */
[----:B------:R-:W-:Y:S02]  /*183a0*/  IMAD.MOV.U32 R23, RZ, RZ, R5 ;  /* 0x000000ffff177224 */ /* 0x000fe400078e0005 */
[----:B------:R-:W-:Y:S01]  /*183b0*/  IMAD.MOV.U32 R20, RZ, RZ, R12 ;  /* 0x000000ffff147224 */ /* 0x000fe200078e000c */
[----:B------:R-:W2:Y:S01]  /*183c0*/  LDL.LU.64 R4, [R1+0xa90] ;  /* 0x000a900001047983 */ /* 0x000ea20000300a00 */
[----:B------:R-:W2:Y:S02]  /*183d0*/  LDL.LU.64 R6, [R1+0xa98] ;  /* 0x000a980001067983 */ /* 0x000ea40000300a00 */
[----:B------:R-:W-:-:S02]  /*183e0*/  IMAD.MOV.U32 R21, RZ, RZ, R13 ;  /* 0x000000ffff157224 */ /* 0x000fc400078e000d */
[----:B------:R0:W-:Y:S01]  /*183f0*/  STL.64 [R1+0xaa0], R8 ;  /* 0x000aa00801007387 */ /* 0x0001e20000100a00 */
[----:B------:R-:W-:Y:S04]  /*18400*/  STL.64 [R1+0xaa8], R10 ;  /* 0x000aa80a01007387 */ /* 0x000fe80000100a00 */
[----:B0-----:R-:W2:Y:S01]  /*18410*/  LDL.LU.64 R8, [R1+0x3408] ;  /* 0x0034080001087983 */ /* 0x001ea20000300a00 */
[----:B------:R-:W-:Y:S02]  /*18420*/  STL.64 [R1+0x33c8], R22 ;  /* 0x0033c81601007387 */ /* 0x000fe40000100a00 */
[----:B------:R0:W-:Y:S02]  /*18430*/  STL.64 [R1+0x33c0], R20 ;  /* 0x0033c01401007387 */ /* 0x0001e40000100a00 */
[----:B0-----:R-:W3:Y:S01]  /*18440*/  LDL.LU.64 R20, [R1+0xa60] ;  /* 0x000a600001147983 */ /* 0x001ee20000300a00 */
[----:B------:R-:W4:Y:S03]  /*18450*/  LDL.LU.64 R22, [R1+0xa68] ;  /* 0x000a680001167983 */ /* 0x000f260000300a00 */
[----:B----4-:R-:W-:Y:S01]  /*18460*/  STL.64 [R1+0x33e8], R22 ;  /* 0x0033e81601007387 */ /* 0x010fe20000100a00 */
[----:B---3--:R0:W-:Y:S03]  /*18470*/  STL.64 [R1+0x33e0], R20 ;  /* 0x0033e01401007387 */ /* 0x0081e60000100a00 */
[----:B0-----:R-:W3:Y:S01]  /*18480*/  LDL.LU.64 R20, [R1+0xa70] ;  /* 0x000a700001147983 */ /* 0x001ee20000300a00 */
[----:B------:R-:W4:Y:S01]  /*18490*/  LDL.LU.64 R22, [R1+0xa78] ;  /* 0x000a780001167983 */ /* 0x000f220000300a00 */
[----:B--2---:R-:W-:Y:S02]  /*184a0*/  HMMA.16816.F32.BF16 R4, R16, R8, R4 ;  /* 0x000000081004723c */ /* 0x004fe40000041804 */
[----:B----4-:R-:W-:Y:S01]  /*184b0*/  STL.64 [R1+0x3400], R22 ;  /* 0x0034001601007387 */ /* 0x010fe20000100a00 */
[----:B---3--:R0:W-:Y:S03]  /*184c0*/  STL.64 [R1+0x33f8], R20 ;  /* 0x0033f81401007387 */ /* 0x0081e60000100a00 */
[----:B0-----:R-:W2:Y:S01]  /*184d0*/  LDL.LU.64 R20, [R1+0xa80] ;  /* 0x000a800001147983 */ /* 0x001ea20000300a00 */
[----:B------:R-:W2:Y:S11]  /*184e0*/  LDL.LU.64 R22, [R1+0xa88] ;  /* 0x000a880001167983 */ /* 0x000eb60000300a00 */
[----:B------:R-:W-:Y:S05]  /*184f0*/  @!UPT UIADD3 URZ, URZ, URZ, URZ ;  /* 0x0000003f3f3ff290 */ /* 0x000fea000fffe03f */
[----:B------:R0:W-:Y:S02]  /*18500*/  STL.64 [R1+0xa90], R4 ;  /* 0x000a900401007387 */ /* 0x0001e40000100a00 */
[----:B------:R-:W-:Y:S02]  /*18510*/  IMAD.MOV.U32 R14, RZ, RZ, R8 ;  /* 0x000000ffff0e7224 */ /* 0x000fe400078e0008 */
[----:B------:R-:W-:Y:S01]  /*18520*/  IMAD.MOV.U32 R3, RZ, RZ, R9 ;  /* 0x000000ffff037224 */ /* 0x000fe200078e0009 */
[----:B------:R1:W-:Y:S01]  /*18530*/  STL.64 [R1+0xa98], R6 ;  /* 0x000a980601007387 */ /* 0x0003e20000100a00 */
[----:B------:R-:W3:Y:S02]  /*18540*/  LDL.LU.64 R8, [R1+0xa50] ;  /* 0x000a500001087983 */ /* 0x000ee40000300a00 */
[----:B------:R-:W3:Y:S02]  /*18550*/  LDL.LU.64 R10, [R1+0xa58] ;  /* 0x000a5800010a7983 */ /* 0x000ee40000300a00 */
[----:B------:R-:W-:-:S02]  /*18560*/  IMAD.MOV.U32 R15, RZ, RZ, R24 ;  /* 0x000000ffff0f7224 */ /* 0x000fc400078e0018 */
[----:B------:R-:W-:Y:S01]  /*18570*/  IMAD.MOV.U32 R28, RZ, RZ, R25 ;  /* 0x000000ffff1c7224 */ /* 0x000fe200078e0019 */
[----:B0-----:R-:W4:Y:S01]  /*18580*/  LDL.LU.64 R4, [R1+0xa40] ;  /* 0x000a400001047983 */ /* 0x001f220000300a00 */
[----:B-1----:R-:W4:Y:S01]  /*18590*/  LDL.LU.64 R6, [R1+0xa48] ;  /* 0x000a480001067983 */ /* 0x002f220000300a00 */
[C---:B--2---:R-:W-:Y:S11]  /*185a0*/  HMMA.16816.F32.BF16 R20, R16.reuse, R24, R20 ;  /* 0x000000181014723c */ /* 0x044ff60000041814 */
[----:B------:R-:W-:Y:S11]  /*185b0*/  @!UPT UIADD3 URZ, URZ, URZ, URZ ;  /* 0x0000003f3f3ff290 */ /* 0x000ff6000fffe03f */
[----:B------:R-:W-:Y:S01]  /*185c0*/  @!UPT UIADD3 URZ, URZ, URZ, URZ ;  /* 0x0000003f3f3ff290 */ /* 0x000fe2000fffe03f */
[----:B------:R-:W-:Y:S01]  /*185d0*/  STL.64 [R1+0xa80], R20 ;  /* 0x000a801401007387 */ /* 0x000fe20000100a00 */
[----:B------:R0:W-:Y:S03]  /*185e0*/  STL.64 [R1+0xa88], R22 ;  /* 0x000a881601007387 */ /* 0x0001e60000100a00 */
[----:B0-----:R-:W2:Y:S01]  /*185f0*/  LDL.LU.64 R22, [R1+0x3400] ;  /* 0x0034000001167983 */ /* 0x001ea20000300a00 */
[----:B------:R-:W2:Y:S02]  /*18600*/  LDL.LU.64 R20, [R1+0x33f8] ;  /* 0x0033f80001147983 */ /* 0x000ea40000300a00 */
[----:B------:R-:W2:Y:S02]  /*18610*/  LDL.LU.64 R24, [R1+0x33f0] ;  /* 0x0033f00001187983 */ /* 0x000ea40000300a00 */
[----:B--2---:R-:W-:Y:S01]  /*18620*/  HMMA.16816.F32.BF16 R20, R16, R24, R20 ;  /* 0x000000181014723c */ /* 0x004fe20000041814 */
[----:B------:R-:W-:-:S02]  /*18630*/  IMAD.MOV.U32 R12, RZ, RZ, R24 ;  /* 0x000000ffff0c7224 */ /* 0x000fc400078e0018 */
[----:B------:R-:W-:Y:S11]  /*18640*/  IMAD.MOV.U32 R13, RZ, RZ, R25 ;  /* 0x000000ffff0d7224 */ /* 0x000ff600078e0019 */
[----:B------:R-:W-:Y:S09]  /*18650*/  @!UPT UIADD3 URZ, URZ, URZ, URZ ;  /* 0x0000003f3f3ff290 */ /* 0x000ff2000fffe03f */
[----:B------:R-:W-:Y:S01]  /*18660*/  STL.64 [R1+0xa70], R20 ;  /* 0x000a701401007387 */ /* 0x000fe20000100a00 */
[----:B------:R0:W-:Y:S03]  /*18670*/  STL.64 [R1+0xa78], R22 ;  /* 0x000a781601007387 */ /* 0x0001e60000100a00 */
[----:B0-----:R-:W2:Y:S01]  /*18680*/  LDL.LU.64 R22, [R1+0x33e8] ;  /* 0x0033e80001167983 */ /* 0x001ea20000300a00 */
[----:B------:R-:W2:Y:S02]  /*18690*/  LDL.LU.64 R20, [R1+0x33e0] ;  /* 0x0033e00001147983 */ /* 0x000ea40000300a00 */
[----:B------:R-:W2:Y:S02]  /*186a0*/  LDL.LU.64 R26, [R1+0x33d8] ;  /* 0x0033d800011a7983 */ /* 0x000ea40000300a00 */
[----:B------:R-:W2:Y:S02]  /*186b0*/  LDL.LU.64 R24, [R1+0x33d0] ;  /* 0x0033d00001187983 */ /* 0x000ea40000300a00 */
[----:B--2---:R-:W-:Y:S11]  /*186c0*/  HMMA.16816.F32.BF16 R20, R16, R24, R20 ;  /* 0x000000181014723c */ /* 0x004ff60000041814 */
[----:B------:R-:W-:Y:S11]  /*186d0*/  @!UPT UIADD3 URZ, URZ, URZ, URZ ;  /* 0x0000003f3f3ff290 */ /* 0x000ff6000fffe03f */
[----:B------:R-:W-:Y:S01]  /*186e0*/  @!UPT UIADD3 URZ, URZ, URZ, URZ ;  /* 0x0000003f3f3ff290 */ /* 0x000fe2000fffe03f */
[----:B------:R-:W-:Y:S01]  /*186f0*/  STL.64 [R1+0xa60], R20 ;  /* 0x000a601401007387 */ /* 0x000fe20000100a00 */
[----:B------:R0:W-:Y:S03]  /*18700*/  STL.64 [R1+0xa68], R22 ;  /* 0x000a681601007387 */ /* 0x0001e60000100a00 */
[----:B0-----:R-:W2:Y:S01]  /*18710*/  LDL.LU.64 R22, [R1+0x33c8] ;  /* 0x0033c80001167983 */ /* 0x001ea20000300a00 */
[----:B------:R-:W2:Y:S02]  /*18720*/  LDL.LU.64 R20, [R1+0x33c0] ;  /* 0x0033c00001147983 */ /* 0x000ea40000300a00 */
[----:B------:R-:W-:Y:S02]  /*18730*/  STL.64 [R1+0x3288], R26 ;  /* 0x0032881a01007387 */ /* 0x000fe40000100a00 */
[----:B------:R0:W-:Y:S02]  /*18740*/  STL.64 [R1+0x3280], R24 ;  /* 0x0032801801007387 */ /* 0x0001e40000100a00 */
[----:B0-----:R-:W-:-:S02]  /*18750*/  IMAD.MOV.U32 R24, RZ, RZ, R12 ;  /* 0x000000ffff187224 */ /* 0x001fc400078e000c */
[----:B------:R-:W-:Y:S01]  /*18760*/  IMAD.MOV.U32 R25, RZ, RZ, R13 ;  /* 0x000000ffff197224 */ /* 0x000fe200078e000d */
[----:B------:R-:W3:Y:S01]  /*18770*/  LDL.LU R12, [R1+0x33bc] ;  /* 0x0033bc00010c7983 */ /* 0x000ee20000300800 */
[----:B------:R-:W3:Y:S03]  /*18780*/  LDL.LU R13, [R1+0x33b8] ;  /* 0x0033b800010d7983 */ /* 0x000ee60000300800 */
[----:B------:R0:W-:Y:S02]  /*18790*/  STL.64 [R1+0x3298], R24 ;  /* 0x0032981801007387 */ /* 0x0001e40000100a00 */
[----:B0-----:R-:W-:Y:S02]  /*187a0*/  IMAD.MOV.U32 R24, RZ, RZ, R15 ;  /* 0x000000ffff187224 */ /* 0x001fe400078e000f */
[----:B------:R-:W-:Y:S01]  /*187b0*/  IMAD.MOV.U32 R25, RZ, RZ, R28 ;  /* 0x000000ffff197224 */ /* 0x000fe200078e001c */
[----:B------:R-:W2:Y:S01]  /*187c0*/  LDL.LU R15, [R1+0x33b4] ;  /* 0x0033b400010f7983 */ /* 0x000ea20000300800 */
[----:B------:R-:W2:Y:S03]  /*187d0*/  LDL.LU R28, [R1+0x33b0] ;  /* 0x0033b000011c7983 */ /* 0x000ea60000300800 */
[----:B------:R0:W-:Y:S04]  /*187e0*/  STL.64 [R1+0x32b0], R24 ;  /* 0x0032b01801007387 */ /* 0x0001e80000100a00 */
[----:B0-----:R-:W2:Y:S04]  /*187f0*/  LDL R24, [R1+0xb0] ;  /* 0x0000b00001187983 */ /* 0x001ea80000100800 */
[----:B------:R-:W2:Y:S01]  /*18800*/  LDL R25, [R1+0xb4] ;  /* 0x0000b40001197983 */ /* 0x000ea20000100800 */
[C---:B---3--:R-:W-:Y:S11]  /*18810*/  HMMA.16816.F32.BF16 R8, R16.reuse, R12, R8 ;  /* 0x0000000c1008723c */ /* 0x048ff60000041808 */
[----:B------:R-:W-:Y:S11]  /*18820*/  @!UPT UIADD3 URZ, URZ, URZ, URZ ;  /* 0x0000003f3f3ff290 */ /* 0x000ff6000fffe03f */
[----:B------:R-:W-:Y:S01]  /*18830*/  @!UPT UIADD3 URZ, URZ, URZ, URZ ;  /* 0x0000003f3f3ff290 */ /* 0x000fe2000fffe03f */
[----:B------:R-:W-:Y:S01]  /*18840*/  STL.64 [R1+0xa50], R8 ;  /* 0x000a500801007387 */ /* 0x000fe20000100a00 */
[----:B------:R0:W-:Y:S03]  /*18850*/  STL.64 [R1+0xa58], R10 ;  /* 0x000a580a01007387 */ /* 0x0001e60000100a00 */
[----:B0-----:R-:W3:Y:S01]  /*18860*/  LDL.LU.64 R10, [R1+0x33a8] ;  /* 0x0033a800010a7983 */ /* 0x001ee20000300a00 */
[----:B------:R-:W4:Y:S02]  /*18870*/  LDL.LU.64 R8, [R1+0x33a0] ;  /* 0x0033a00001087983 */ /* 0x000f240000300a00 */
[----:B------:R-:W-:Y:S01]  /*18880*/  STL.64 [R1+0x3278], R12 ;  /* 0x0032780c01007387 */ /* 0x000fe20000100a00 */
[C---:B----4-:R-:W-:Y:S11]  /*18890*/  HMMA.16816.F32.BF16 R4, R16.reuse, R8, R4 ;  /* 0x000000081004723c */ /* 0x050ff60000041804 */
[----:B------:R-:W-:Y:S11]  /*188a0*/  @!UPT UIADD3 URZ, URZ, URZ, URZ ;  /* 0x0000003f3f3ff290 */ /* 0x000ff6000fffe03f */
[----:B------:R-:W-:Y:S01]  /*188b0*/  @!UPT UIADD3 URZ, URZ, URZ, URZ ;  /* 0x0000003f3f3ff290 */ /* 0x000fe2000fffe03f */
[----:B------:R-:W-:Y:S01]  /*188c0*/  STL.64 [R1+0xa40], R4 ;  /* 0x000a400401007387 */ /* 0x000fe20000100a00 */
[----:B------:R0:W-:Y:S03]  /*188d0*/  STL.64 [R1+0xa48], R6 ;  /* 0x000a480601007387 */ /* 0x0001e60000100a00 */
[----:B0-----:R-:W4:Y:S01]  /*188e0*/  LDL.LU.64 R6, [R1+0x3398] ;  /* 0x0033980001067983 */ /* 0x001f220000300a00 */
[----:B------:R-:W2:Y:S02]  /*188f0*/  LDL.LU.64 R4, [R1+0x3390] ;  /* 0x0033900001047983 */ /* 0x000ea40000300a00 */
[----:B---3--:R-:W-:Y:S02]  /*18900*/  STL.64 [R1+0x3270], R10 ;  /* 0x0032700a01007387 */ /* 0x008fe40000100a00 */
[----:B------:R0:W-:Y:S02]  /*18910*/  STL.64 [R1+0x3268], R8 ;  /* 0x0032680801007387 */ /* 0x0001e40000100a00 */
[----:B0-----:R-:W2:Y:S01]  /*18920*/  LDL.LU.64 R8, [R1+0x340] ;  /* 0x0003400001087983 */ /* 0x001ea20000300a00 */
[----:B------:R-:W2:Y:S02]  /*18930*/  LDL.LU.64 R10, [R1+0x348] ;  /* 0x00034800010a7983 */ /* 0x000ea40000300a00 */
[----:B--2---:R-:W-:Y:S01]  /*18940*/  HMMA.16816.F32.BF16 R16, R16, R4, R8 ;  /* 0x000000041010723c */ /* 0x004fe20000041808 */
[----:B------:R-:W2:Y:S01]  /*18950*/  LDL.LU.64 R8, [R1+0x320] ;  /* 0x0003200001087983 */ /* 0x000ea20000300a00 */
[----:B------:R-:W2:Y:S11]  /*18960*/  LDL.LU.64 R10, [R1+0x328] ;  /* 0x00032800010a7983 */ /* 0x000eb60000300a00 */
[----:B------:R-:W-:Y:S10]  /*18970*/  @!UPT UIADD3 URZ, URZ, URZ, URZ ;  /* 0x0000003f3f3ff290 */ /* 0x000ff4000fffe03f */
[----:B------:R0:W-:Y:S01]  /*18980*/  STL.64 [R1+0x340], R16 ;  /* 0x0003401001007387 */ /* 0x0001e20000100a00 */
[----:B------:R-:W-:Y:S02]  /*18990*/  STL.64 [R1+0x348], R18 ;  /* 0x0003481201007387 */ /* 0x000fe40000100a00 */
[----:B0-----:R-:W-:Y:S02]  /*189a0*/  IMAD.MOV.U32 R16, RZ, RZ, R14 ;  /* 0x000000ffff107224 */ /* 0x001fe400078e000e */
[----:B------:R-:W-:Y:S01]  /*189b0*/  IMAD.MOV.U32 R17, RZ, RZ, R3 ;  /* 0x000000ffff117224 */ /* 0x000fe200078e0003 */
[----:B------:R-:W3:Y:S01]  /*189c0*/  LDL.LU R14, [R1+0x3388] ;  /* 0x00338800010e7983 */ /* 0x000ee20000300800 */
[----:B------:R-:W2:Y:S03]  /*189d0*/  LDL.LU R3, [R1+0x3384] ;  /* 0x0033840001037983 */ /* 0x000ea60000300800 */
[----:B------:R0:W-:Y:S02]  /*189e0*/  STL.64 [R1+0x32b8], R16 ;  /* 0x0032b81001007387 */ /* 0x0001e40000100a00 */
[----:B0-----:R-:W-:-:S02]  /*189f0*/  IMAD.MOV.U32 R16, RZ, RZ, R20 ;  /* 0x000000ffff107224 */ /* 0x001fc400078e0014 */
[----:B------:R-:W-:Y:S01]  /*18a00*/  IMAD.MOV.U32 R17, RZ, RZ, R21 ;  /* 0x000000ffff117224 */ /* 0x000fe200078e0015 */
[----:B------:R-:W2:Y:S01]  /*18a10*/  LDL.LU R20, [R1+0x3380] ;  /* 0x0033800001147983 */ /* 0x000ea20000300800 */
[----:B------:R-:W2:Y:S03]  /*18a20*/  LDL.LU R21, [R1+0x337c] ;  /* 0x00337c0001157983 */ /* 0x000ea60000300800 */
[----:B------:R0:W-:Y:S02]  /*18a30*/  STL.64 [R1+0x32d0], R16 ;  /* 0x0032d01001007387 */ /* 0x0001e40000100a00 */
[----:B0-----:R-:W-:Y:S02]  /*18a40*/  IMAD.MOV.U32 R16, RZ, RZ, R22 ;  /* 0x000000ffff107224 */ /* 0x001fe400078e0016 */
[----:B------:R-:W-:Y:S01]  /*18a50*/  IMAD.MOV.U32 R17, RZ, RZ, R23 ;  /* 0x000000ffff117224 */ /* 0x000fe200078e0017 */
[----:B------:R-:W2:Y:S01]  /*18a60*/  LDL.LU R22, [R1+0x3378] ;  /* 0x0033780001167983 */ /* 0x000ea20000300800 */
[----:B------:R-:W2:Y:S03]  /*18a70*/  LDL.LU R23, [R1+0x3374] ;  /* 0x0033740001177983 */ /* 0x000ea60000300800 */
[----:B------:R4:W-:Y:S02]  /*18a80*/  STL.64 [R1+0x32e8], R16 ;  /* 0x0032e81001007387 */ /* 0x0009e40000100a00 */
[----:B----4-:R-:W-:-:S02]  /*18a90*/  IMAD.MOV.U32 R16, RZ, RZ, R6 ;  /* 0x000000ffff107224 */ /* 0x010fc400078e0006 */
[----:B------:R-:W4:Y:S01]  /*18aa0*/  LDL.LU R6, [R1+0x3370] ;  /* 0x0033700001067983 */ /* 0x000f220000300800 */
[----:B------:R-:W-:Y:S02]  /*18ab0*/  IMAD.MOV.U32 R17, RZ, RZ, R0 ;  /* 0x000000ffff117224 */ /* 0x000fe400078e0000 */
[----:B------:R-:W3:Y:S03]  /*18ac0*/  LDL.LU R0, [R1+0x336c] ;  /* 0x00336c0001007983 */ /* 0x000ee60000300800 */
[----:B------:R0:W-:Y:S02]  /*18ad0*/  STL.64 [R1+0x3300], R16 ;  /* 0x0033001001007387 */ /* 0x0001e40000100a00 */
[----:B0-----:R-:W-:Y:S02]  /*18ae0*/  IMAD.MOV.U32 R16, RZ, RZ, R2 ;  /* 0x000000ffff107224 */ /* 0x001fe400078e0002 */
[----:B------:R-:W-:Y:S01]  /*18af0*/  IMAD.MOV.U32 R17, RZ, RZ, R29 ;  /* 0x000000ffff117224 */ /* 0x000fe200078e001d */
[----:B------:R-:W3:Y:S04]  /*18b00*/  LDL.LU R2, [R1+0x3368] ;  /* 0x0033680001027983 */ /* 0x000ee80000300800 */
[----:B------:R0:W-:Y:S01]  /*18b10*/  STL.64 [R1+0x3318], R16 ;  /* 0x0033181001007387 */ /* 0x0001e20000100a00 */
[----:B------:R-:W-:Y:S02]  /*18b20*/  STL.64 [R1+0x3290], R4 ;  /* 0x0032900401007387 */ /* 0x000fe40000100a00 */
[----:B0-----:R-:W-:-:S02]  /*18b30*/  IMAD.MOV.U32 R16, RZ, RZ, R28 ;  /* 0x000000ffff107224 */ /* 0x001fc400078e001c */
[----:B------:R-:W-:Y:S01]  /*18b40*/  IMAD.MOV.U32 R17, RZ, RZ, R15 ;  /* 0x000000ffff117224 */ /* 0x000fe200078e000f */
[----:B--2---:R-:W-:Y:S11]  /*18b50*/  HMMA.16816.F32.BF16 R8, R20, R24, R8 ;  /* 0x000000181408723c */ /* 0x004ff60000041808 */
[----:B------:R-:W-:Y:S11]  /*18b60*/  @!UPT UIADD3 URZ, URZ, URZ, URZ ;  /* 0x0000003f3f3ff290 */ /* 0x000ff6000fffe03f */
[----:B------:R-:W-:Y:S01]  /*18b70*/  @!UPT UIADD3 URZ, URZ, URZ, URZ ;  /* 0x0000003f3f3ff290 */ /* 0x000fe2000fffe03f */
[----:B------:R4:W-:Y:S01]  /*18b80*/  STL.64 [R1+0x320], R8 ;  /* 0x0003200801007387 */ /* 0x0009e20000100a00 */
[----:B------:R-:W-:Y:S02]  /*18b90*/  STL.64 [R1+0x328], R10 ;  /* 0x0003280a01007387 */ /* 0x000fe40000100a00 */
[----:B------:R3:W-:Y:S02]  /*18ba0*/  STL.64 [R1+0x3330], R16 ;  /* 0x0033301001007387 */ /* 0x0007e40000100a00 */
[----:B----4-:R-:W-:Y:S02]  /*18bb0*/  IMAD.MOV.U32 R8, RZ, RZ, R6 ;  /* 0x000000ffff087224 */ /* 0x010fe400078e0006 */
[----:B------:R-:W-:Y:S02]  /*18bc0*/  IMAD.MOV.U32 R9, RZ, RZ, R3 ;  /* 0x000000ffff097224 */ /* 0x000fe400078e0003 */
[----:B---3--:R-:W-:Y:S02]  /*18bd0*/  IMAD.MOV.U32 R16, RZ, RZ, R14 ;  /* 0x000000ffff107224 */ /* 0x008fe400078e000e */
[----:B------:R-:W-:-:S05]  /*18be0*/  IMAD.MOV.U32 R17, RZ, RZ, R7 ;  /* 0x000000ffff117224 */ /* 0x000fca00078e0007 */
[----:B------:R0:W-:Y:S01]  /*18bf0*/  STL.64 [R1+0x3348], R16 ;  /* 0x0033481001007387 */ /* 0x0001e20000100a00 */
[----:B------:R-:W-:Y:S03]  /*18c00*/  STL.64 [R1+0x3350], R8 ;  /* 0x0033500801007387 */ /* 0x000fe60000100a00 */
[----:B0-----:R-:W2:Y:S01]  /*18c10*/  LDL.LU.64 R16, [R1+0x300] ;  /* 0x0003000001107983 */ /* 0x001ea20000300a00 */
[----:B------:R-:W3:Y:S03]  /*18c20*/  LDL.LU.64 R18, [R1+0x308] ;  /* 0x0003080001127983 */ /* 0x000ee60000300a00 */
[----:B---3--:R-:W-:Y:S01]  /*18c30*/  STL.64 [R1+0x3360], R18 ;  /* 0x0033601201007387 */ /* 0x008fe20000100a00 */
[----:B--2---:R0:W-:Y:S03]  /*18c40*/  STL.64 [R1+0x3358], R16 ;  /* 0x0033581001007387 */ /* 0x0041e60000100a00 */
[----:B0-----:R-:W2:Y:S01]  /*18c50*/  LDL.LU.64 R16, [R1+0x310] ;  /* 0x0003100001107983 */ /* 0x001ea20000300a00 */
[----:B------:R-:W2:Y:S02]  /*18c60*/  LDL.LU.64 R18, [R1+0x318] ;  /* 0x0003180001127983 */ /* 0x000ea40000300a00 */
[----:B------:R-:W3:Y:S02]  /*18c70*/  LDL.LU.64 R24, [R1+0x290] ;  /* 0x0002900001187983 */ /* 0x000ee40000300a00 */
[----:B------:R-:W4:Y:S02]  /*18c80*/  LDL.LU.64 R26, [R1+0x298] ;  /* 0x00029800011a7983 */ /* 0x000f240000300a00 */
[----:B----4-:R-:W-:Y:S01]  /*18c90*/  STL.64 [R1+0x32c8], R26 ;  /* 0x0032c81a01007387 */ /* 0x010fe20000100a00 */
[----:B---3--:R0:W-:Y:S03]  /*18ca0*/  STL.64 [R1+0x32c0], R24 ;  /* 0x0032c01801007387 */ /* 0x0081e60000100a00 */
[----:B0-----:R-:W3:Y:S01]  /*18cb0*/  LDL.LU.64 R24, [R1+0x2a0] ;  /* 0x0002a00001187983 */ /* 0x001ee20000300a00 */
[----:B------:R-:W4:Y:S03]  /*18cc0*/  LDL.LU.64 R26, [R1+0x2a8] ;  /* 0x0002a800011a7983 */ /* 0x000f260000300a00 */
        /* <DEDUP_REMOVED lines=15> */
[----:B------:R-:W4:Y:S02]  /*18dc0*/  LDL.LU.64 R26, [R1+0x2e8] ;  /* 0x0002e800011a7983 */ /* 0x000f240000300a00 */
[----:B------:R-:W-:-:S02]  /*18dd0*/  IMAD.MOV.U32 R8, RZ, RZ, R2 ;  /* 0x000000ffff087224 */ /* 0x000fc400078e0002 */
[----:B------:R-:W-:-:S07]  /*18de0*/  IMAD.MOV.U32 R9, RZ, RZ, R0 ;  /* 0x000000ffff097224 */ /* 0x000fce00078e0000 */
[C---:B--2---:R-:W-:Y:S01]  /*18df0*/  HMMA.16816.F32.BF16 R8, R20.reuse, R8, R16 ;  /* 0x000000081408723c */ /* 0x044fe20000041810 */
[----:B----4-:R-:W-:Y:S01]  /*18e00*/  STL.64 [R1+0x3340], R26 ;  /* 0x0033401a01007387 */ /* 0x010fe20000100a00 */
[----:B---3--:R0:W-:Y:S03]  /*18e10*/  STL.64 [R1+0x3338], R24 ;  /* 0x0033381801007387 */ /* 0x0081e60000100a00 */
[----:B0-----:R-:W2:Y:S01]  /*18e20*/  LDL.LU.64 R24, [R1+0x2f0] ;  /* 0x0002f00001187983 */ /* 0x001ea20000300a00 */
[----:B------:R-:W2:Y:S02]  /*18e30*/  LDL.LU.64 R26, [R1+0x2f8] ;  /* 0x0002f800011a7983 */ /* 0x000ea40000300a00 */
[----:B------:R-:W3:Y:S02]  /*18e40*/  LDL.LU.64 R4, [R1+0x270] ;  /* 0x0002700001047983 */ /* 0x000ee40000300a00 */
[----:B------:R-:W4:Y:S02]  /*18e50*/  LDL.LU.64 R6, [R1+0x278] ;  /* 0x0002780001067983 */ /* 0x000f240000300a00 */
[----:B----4-:R-:W-:Y:S01]  /*18e60*/  STL.64 [R1+0x32a8], R6 ;  /* 0x0032a80601007387 */ /* 0x010fe20000100a00 */
[----:B---3--:R0:W-:Y:S03]  /*18e70*/  STL.64 [R1+0x32a0], R4 ;  /* 0x0032a00401007387 */ /* 0x0081e60000100a00 */
[----:B0-----:R-:W3:Y:S01]  /*18e80*/  LDL.LU.64 R4, [R1+0x280] ;  /* 0x0002800001047983 */ /* 0x001ee20000300a00 */
[----:B------:R-:W3:Y:S02]  /*18e90*/  LDL.LU.64 R6, [R1+0x288] ;  /* 0x0002880001067983 */ /* 0x000ee40000300a00 */
[----:B------:R-:W4:Y:S02]  /*18ea0*/  LDL.LU.64 R12, [R1+0x260] ;  /* 0x00026000010c7983 */ /* 0x000f240000300a00 */
[----:B------:R-:W4:Y:S01]  /*18eb0*/  LDL.LU.64 R14, [R1+0x268] ;  /* 0x00026800010e7983 */ /* 0x000f220000300a00 */
[----:B------:R-:W2:Y:S01]  /*18ec0*/  LDL R0, [R1+0x10d8] ;  /* 0x0010d80001007983 */ /* 0x000ea20000100800 */
[----:B------:R-:W2:Y:S02]  /*18ed0*/  LDL.LU.64 R18, [R1+0x3360] ;  /* 0x0033600001127983 */ /* 0x000ea40000300a00 */
[----:B------:R-:W2:Y:S02]  /*18ee0*/  LDL.LU.64 R16, [R1+0x3358] ;  /* 0x0033580001107983 */ /* 0x000ea40000300a00 */
[----:B------:R0:W-:Y:S01]  /*18ef0*/  STL.64 [R1+0x310], R8 ;  /* 0x0003100801007387 */ /* 0x0001e20000100a00 */
[----:B------:R2:W-:Y:S04]  /*18f00*/  STL.64 [R1+0x318], R10 ;  /* 0x0003180a01007387 */ /* 0x0005e80000100a00 */
[----:B0-----:R-:W2:Y:S02]  /*18f10*/  LDL.LU.64 R8, [R1+0x3350] ;  /* 0x0033500001087983 */ /* 0x001ea40000300a00 */
[C---:B--2---:R-:W-:Y:S02]  /*18f20*/  HMMA.16816.F32.BF16 R8, R20.reuse, R8, R16 ;  /* 0x000000081408723c */ /* 0x044fe40000041810 */
[----:B------:R-:W2:Y:S11]  /*18f30*/  LDL.LU.64 R16, [R1+0x3348] ;  /* 0x0033480001107983 */ /* 0x000eb60000300a00 */
[----:B------:R-:W-:Y:S10]  /*18f40*/  @!UPT UIADD3 URZ, URZ, URZ, URZ ;  /* 0x0000003f3f3ff290 */ /* 0x000ff4000fffe03f */
[----:B------:R0:W-:Y:S01]  /*18f50*/  STL.64 [R1+0x300], R8 ;  /* 0x0003000801007387 */ /* 0x0001e20000100a00 */
[----:B------:R1:W-:Y:S03]  /*18f60*/  STL.64 [R1+0x308], R10 ;  /* 0x0003080a01007387 */ /* 0x0003e60000100a00 */
[----:B0-----:R-:W3:Y:S01]  /*18f70*/  LDL.LU.64 R8, [R1+0x250] ;  /* 0x0002500001087983 */ /* 0x001ee20000300a00 */
[----:B-1----:R-:W3:Y:S01]  /*18f80*/  LDL.LU.64 R10, [R1+0x258] ;  /* 0x00025800010a7983 */ /* 0x002ee20000300a00 */
[C---:B--2---:R-:W-:Y:S02]  /*18f90*/  HMMA.16816.F32.BF16 R16, R20.reuse, R16, R24 ;  /* 0x000000101410723c */ /* 0x044fe40000041818 */
[----:B------:R-:W2:Y:S01]  /*18fa0*/  LDL.LU.64 R26, [R1+0x3340] ;  /* 0x00334000011a7983 */ /* 0x000ea20000300a00 */
[----:B------:R-:W2:Y:S11]  /*18fb0*/  LDL.LU.64 R24, [R1+0x3338] ;  /* 0x0033380001187983 */ /* 0x000eb60000300a00 */
[----:B------:R-:W-:Y:S09]  /*18fc0*/  @!UPT UIADD3 URZ, URZ, URZ, URZ ;  /* 0x0000003f3f3ff290 */ /* 0x000ff2000fffe03f */
[----:B------:R0:W-:Y:S01]  /*18fd0*/  STL.64 [R1+0x2f0], R16 ;  /* 0x0002f01001007387 */ /* 0x0001e20000100a00 */
[----:B------:R2:W-:Y:S03]  /*18fe0*/  STL.64 [R1+0x2f8], R18 ;  /* 0x0002f81201007387 */ /* 0x0005e60000100a00 */
[----:B0-----:R-:W2:Y:S02]  /*18ff0*/  LDL.LU.64 R16, [R1+0x3330] ;  /* 0x0033300001107983 */ /* 0x001ea40000300a00 */
        /* <DEDUP_REMOVED lines=36> */
[----:B------:R-:W3:Y:S11]  /*19240*/  LDL.LU.64 R24, [R1+0x32b0] ;  /* 0x0032b00001187983 */ /* 0x000ef60000300a00 */
[----:B------:R-:W-:Y:S10]  /*19250*/  @!UPT UIADD3 URZ, URZ, URZ, URZ ;  /* 0x0000003f3f3ff290 */ /* 0x000ff4000fffe03f */
[----:B------:R0:W-:Y:S01]  /*19260*/  STL.64 [R1+0x290], R16 ;  /* 0x0002901001007387 */ /* 0x0001e20000100a00 */
[----:B------:R1:W-:Y:S03]  /*19270*/  STL.64 [R1+0x298], R18 ;  /* 0x0002981201007387 */ /* 0x0003e60000100a00 */
[----:B0-----:R-:W2:Y:S01]  /*19280*/  LDL.LU.64 R16, [R1+0xe0] ;  /* 0x0000e00001107983 */ /* 0x001ea20000300a00 */
[----:B-1----:R-:W2:Y:S01]  /*19290*/  LDL.LU.64 R18, [R1+0xe8] ;  /* 0x0000e80001127983 */ /* 0x002ea20000300a00 */
[C---:B---3--:R-:W-:Y:S02]  /*192a0*/  HMMA.16816.F32.BF16 R24, R20.reuse, R24, R4 ;  /* 0x000000181418723c */ /* 0x048fe40000041804 */
[----:B------:R-:W3:Y:S01]  /*192b0*/  LDL.LU.64 R6, [R1+0x32a8] ;  /* 0x0032a80001067983 */ /* 0x000ee20000300a00 */
[----:B------:R-:W3:Y:S11]  /*192c0*/  LDL.LU.64 R4, [R1+0x32a0] ;  /* 0x0032a00001047983 */ /* 0x000ef60000300a00 */
[----:B------:R-:W-:Y:S09]  /*192d0*/  @!UPT UIADD3 URZ, URZ, URZ, URZ ;  /* 0x0000003f3f3ff290 */ /* 0x000ff2000fffe03f */
[----:B------:R0:W-:Y:S01]  /*192e0*/  STL.64 [R1+0x280], R24 ;  /* 0x0002801801007387 */ /* 0x0001e20000100a00 */
[----:B------:R3:W-:Y:S03]  /*192f0*/  STL.64 [R1+0x288], R26 ;  /* 0x0002881a01007387 */ /* 0x0007e60000100a00 */
[----:B0-----:R-:W3:Y:S02]  /*19300*/  LDL.LU.64 R24, [R1+0x3298] ;  /* 0x0032980001187983 */ /* 0x001ee40000300a00 */
[C---:B---3--:R-:W-:Y:S02]  /*19310*/  HMMA.16816.F32.BF16 R24, R20.reuse, R24, R4 ;  /* 0x000000181418723c */ /* 0x048fe40000041804 */
[----:B------:R-:W2:Y:S11]  /*19320*/  LDL.LU.64 R4, [R1+0x3290] ;  /* 0x0032900001047983 */ /* 0x000eb60000300a00 */
[----:B------:R-:W-:Y:S10]  /*19330*/  @!UPT UIADD3 URZ, URZ, URZ, URZ ;  /* 0x0000003f3f3ff290 */ /* 0x000ff4000fffe03f */
[----:B------:R-:W-:Y:S01]  /*19340*/  STL.64 [R1+0x270], R24 ;  /* 0x0002701801007387 */ /* 0x000fe20000100a00 */
[----:B------:R0:W-:Y:S03]  /*19350*/  STL.64 [R1+0x278], R26 ;  /* 0x0002781a01007387 */ /* 0x0001e60000100a00 */
[----:B0-----:R-:W3:Y:S01]  /*19360*/  LDL.LU.64 R26, [R1+0x3288] ;  /* 0x00328800011a7983 */ /* 0x001ee20000300a00 */
[----:B------:R-:W4:Y:S02]  /*19370*/  LDL.LU.64 R24, [R1+0x3280] ;  /* 0x0032800001187983 */ /* 0x000f240000300a00 */
[C---:B----4-:R-:W-:Y:S11]  /*19380*/  HMMA.16816.F32.BF16 R12, R20.reuse, R24, R12 ;  /* 0x00000018140c723c */ /* 0x050ff6000004180c */
[----:B------:R-:W-:Y:S11]  /*19390*/  @!UPT UIADD3 URZ, URZ, URZ, URZ ;  /* 0x0000003f3f3ff290 */ /* 0x000ff6000fffe03f */
[----:B------:R-:W-:Y:S01]  /*193a0*/  @!UPT UIADD3 URZ, URZ, URZ, URZ ;  /* 0x0000003f3f3ff290 */ /* 0x000fe2000fffe03f */
[----:B------:R0:W-:Y:S01]  /*193b0*/  STL.64 [R1+0x260], R12 ;  /* 0x0002600c01007387 */ /* 0x0001e20000100a00 */
[----:B------:R-:W-:Y:S03]  /*193c0*/  STL.64 [R1+0x268], R14 ;  /* 0x0002680e01007387 */ /* 0x000fe60000100a00 */
[----:B0-----:R-:W4:Y:S01]  /*193d0*/  LDL.LU.64 R12, [R1+0x3278] ;  /* 0x00327800010c7983 */ /* 0x001f220000300a00 */
[----:B---3--:R-:W-:Y:S02]  /*193e0*/  STL.64 [R1+0x31f0], R26 ;  /* 0x0031f01a01007387 */ /* 0x008fe40000100a00 */
[----:B------:R0:W-:Y:S02]  /*193f0*/  STL.64 [R1+0x31e8], R24 ;  /* 0x0031e81801007387 */ /* 0x0001e40000100a00 */
[----:B0-----:R-:W3:Y:S01]  /*19400*/  LDL.LU.64 R24, [R1+0x240] ;  /* 0x0002400001187983 */ /* 0x001ee20000300a00 */
[----:B------:R-:W3:Y:S01]  /*19410*/  LDL.LU.64 R26, [R1+0x248] ;  /* 0x00024800011a7983 */ /* 0x000ee20000300a00 */
[C---:B----4-:R-:W-:Y:S11]  /*19420*/  HMMA.16816.F32.BF16 R8, R20.reuse, R12, R8 ;  /* 0x0000000c1408723c */ /* 0x050ff60000041808 */
[----:B------:R-:W-:Y:S11]  /*19430*/  @!UPT UIADD3 URZ, URZ, URZ, URZ ;  /* 0x0000003f3f3ff290 */ /* 0x000ff6000fffe03f */
[----:B------:R-:W-:Y:S01]  /*19440*/  @!UPT UIADD3 URZ, URZ, URZ, URZ ;  /* 0x0000003f3f3ff290 */ /* 0x000fe2000fffe03f */
[----:B------:R-:W-:Y:S01]  /*19450*/  STL.64 [R1+0x250], R8 ;  /* 0x0002500801007387 */ /* 0x000fe20000100a00 */
[----:B------:R0:W-:Y:S03]  /*19460*/  STL.64 [R1+0x258], R10 ;  /* 0x0002580a01007387 */ /* 0x0001e60000100a00 */
[----:B0-----:R-:W4:Y:S01]  /*19470*/  LDL.LU.64 R10, [R1+0x3270] ;  /* 0x00327000010a7983 */ /* 0x001f220000300a00 */
[----:B------:R-:W3:Y:S02]  /*19480*/  LDL.LU.64 R8, [R1+0x3268] ;  /* 0x0032680001087983 */ /* 0x000ee40000300a00 */
[----:B------:R3:W-:Y:S02]  /*19490*/  STL.64 [R1+0x3260], R12 ;  /* 0x0032600c01007387 */ /* 0x0007e40000100a00 */
[C---:B---3--:R-:W-:Y:S01]  /*194a0*/  HMMA.16816.F32.BF16 R12, R20.reuse, R8, R24 ;  /* 0x00000008140c723c */ /* 0x048fe20000041818 */
[----:B------:R-:W3:Y:S07]  /*194b0*/  LDL.64 R24, [R1+0x70] ;  /* 0x0000700001187983 */ /* 0x000eee0000100a00 */
[----:B--2---:R-:W-:Y:S01]  /*194c0*/  HMMA.16816.F32.BF16 R16, R20, R4, R16 ;  /* 0x000000041410723c */ /* 0x004fe20000041810 */
[----:B------:R-:W0:Y:S01]  /*194d0*/  LDSM.16.MT88.4 R20, [R0+0x80] ;  /* 0x000080000014783b */ /* 0x000e220000004200 */
[----:B---3--:R1:W-:Y:S11]  /*194e0*/  STL.64 [R1+0x3240], R24 ;  /* 0x0032401801007387 */ /* 0x0083f60000100a00 */
[----:B------:R-:W-:Y:S02]  /*194f0*/  @!UPT UIADD3 URZ, URZ, URZ, URZ ;  /* 0x0000003f3f3ff290 */ /* 0x000fe4000fffe03f */
[----:B------:R-:W-:Y:S02]  /*19500*/  STL.64 [R1+0x240], R12 ;  /* 0x0002400c01007387 */ /* 0x000fe40000100a00 */
[----:B------:R-:W-:Y:S01]  /*19510*/  STL.64 [R1+0x248], R14 ;  /* 0x0002480e01007387 */ /* 0x000fe20000100a00 */
[----:B-1----:R-:W2:Y:S04]  /*19520*/  LDL.64 R24, [R1+0x90] ;  /* 0x0000900001187983 */ /* 0x002ea80000100a00 */
[----:B--2---:R1:W-:Y:S04]  /*19530*/  STL.64 [R1+0x3258], R24 ;  /* 0x0032581801007387 */ /* 0x0043e80000100a00 */
[----:B-1----:R-:W2:Y:S01]  /*19540*/  LDL.64 R24, [R1+0xa0] ;  /* 0x0000a00001187983 */ /* 0x002ea20000100a00 */
[----:B----4-:R-:W-:Y:S02]  /*19550*/  STL.64 [R1+0x31d0], R10 ;  /* 0x0031d00a01007387 */ /* 0x010fe40000100a00 */
[----:B------:R1:W-:Y:S02]  /*19560*/  STL.64 [R1+0x31c8], R8 ;  /* 0x0031c80801007387 */ /* 0x0003e40000100a00 */
[----:B-1----:R-:W3:Y:S01]  /*19570*/  LDL.64 R8, [R1+0xb0] ;  /* 0x0000b00001087983 */ /* 0x002ee20000100a00 */
[----:B------:R-:W2:Y:S02]  /*19580*/  LDL.LU.64 R12, [R1+0xfc0] ;  /* 0x000fc000010c7983 */ /* 0x000ea40000300a00 */
[----:B------:R-:W2:Y:S02]  /*19590*/  LDL.LU.64 R14, [R1+0xfc8] ;  /* 0x000fc800010e7983 */ /* 0x000ea40000300a00 */
[----:B------:R-:W-:Y:S01]  /*195a0*/  STL.64 [R1+0xe0], R16 ;  /* 0x0000e01001007387 */ /* 0x000fe20000100a00 */
[----:B------:R-:W-:Y:S01]  /*195b0*/  STL.64 [R1+0xe8], R18 ;  /* 0x0000e81201007387 */ /* 0x000fe20000100a00 */
[----:B0-----:R-:W-:Y:S02]  /*195c0*/  STL [R1+0x3188], R20 ;  /* 0x0031881401007387 */ /* 0x001fe40000100800 */
[----:B------:R0:W-:Y:S02]  /*195d0*/  STL [R1+0x3184], R21 ;  /* 0x0031841501007387 */ /* 0x0001e40000100800 */
[----:B------:R-:W-:Y:S01]  /*195e0*/  STL [R1+0x3180], R22 ;  /* 0x0031801601007387 */ /* 0x000fe20000100800 */
[----:B------:R1:W-:Y:S04]  /*195f0*/  STL [R1+0x317c], R23 ;  /* 0x00317c1701007387 */ /* 0x0003e80000100800 */
[----:B------:R-:W3:Y:S04]  /*19600*/  LDSM.16.MT88.4 R16, [R0] ;  /* 0x000000000010783b */ /* 0x000ee80000004200 */
[----:B0-----:R-:W3:Y:S01]  /*19610*/  LDL.LU.64 R20, [R1+0xfd0] ;  /* 0x000fd00001147983 */ /* 0x001ee20000300a00 */
[----:B-1----:R-:W3:Y:S02]  /*19620*/  LDL.LU.64 R22, [R1+0xfd8] ;  /* 0x000fd80001167983 */ /* 0x002ee40000300a00 */
[----:B------:R-:W-:Y:S01]  /*19630*/  STL [R1+0x3178], R0 ;  /* 0x0031780001007387 */ /* 0x000fe20000100800 */
[C---:B---3--:R-:W-:Y:S11]  /*19640*/  HMMA.16816.F32.BF16 R20, R16.reuse, R8, R20 ;  /* 0x000000081014723c */ /* 0x048ff60000041814 */
[----:B------:R-:W-:Y:S11]  /*19650*/  @!UPT UIADD3 URZ, URZ, URZ, URZ ;  /* 0x0000003f3f3ff290 */ /* 0x000ff6000fffe03f */
[----:B------:R-:W-:Y:S01]  /*19660*/  @!UPT UIADD3 URZ, URZ, URZ, URZ ;  /* 0x0000003f3f3ff290 */ /* 0x000fe2000fffe03f */
[----:B------:R0:W-:Y:S01]  /*19670*/  STL.64 [R1+0xfd0], R20 ;  /* 0x000fd01401007387 */ /* 0x0001e20000100a00 */
[----:B------:R1:W-:Y:S03]  /*19680*/  STL.64 [R1+0xfd8], R22 ;  /* 0x000fd81601007387 */ /* 0x0003e60000100a00 */
[----:B0-----:R-:W3:Y:S01]  /*19690*/  LDL.LU.64 R20, [R1+0xfa0] ;  /* 0x000fa00001147983 */ /* 0x001ee20000300a00 */
[----:B-1----:R-:W4:Y:S01]  /*196a0*/  LDL.LU.64 R22, [R1+0xfa8] ;  /* 0x000fa80001167983 */ /* 0x002f220000300a00 */
[----:B--2---:R-:W-:Y:S01]  /*196b0*/  HMMA.16816.F32.BF16 R12, R16, R24, R12 ;  /* 0x00000018100c723c */ /* 0x004fe2000004180c */
[----:B------:R-:W-:Y:S02]  /*196c0*/  IMAD.MOV.U32 R6, RZ, RZ, R9 ;  /* 0x000000ffff067224 */ /* 0x000fe400078e0009 */
[----:B------:R-:W-:Y:S01]  /*196d0*/  IMAD.MOV.U32 R7, RZ, RZ, R8 ;  /* 0x000000ffff077224 */ /* 0x000fe200078e0008 */
[----:B----4-:R-:W-:Y:S01]  /*196e0*/  STL.64 [R1+0x3250], R22 ;  /* 0x0032501601007387 */ /* 0x010fe20000100a00 */
[----:B---3--:R0:W-:Y:S03]  /*196f0*/  STL.64 [R1+0x3248], R20 ;  /* 0x0032481401007387 */ /* 0x0081e60000100a00 */
[----:B0-----:R-:W2:Y:S01]  /*19700*/  LDL.LU.64 R20, [R1+0xfb0] ;  /* 0x000fb00001147983 */ /* 0x001ea20000300a00 */
[----:B------:R-:W2:Y:S02]  /*19710*/  LDL.LU.64 R22, [R1+0xfb8] ;  /* 0x000fb80001167983 */ /* 0x000ea40000300a00 */
[----:B------:R-:W3:Y:S02]  /*19720*/  LDL.LU.64 R8, [R1+0xf90] ;  /* 0x000f900001087983 */ /* 0x000ee40000300a00 */
[----:B------:R-:W3:Y:S01]  /*19730*/  LDL.LU.64 R10, [R1+0xf98] ;  /* 0x000f9800010a7983 */ /* 0x000ee20000300a00 */
[----:B------:R-:W-:Y:S01]  /*19740*/  STL [R1+0x3190], R6 ;  /* 0x0031900601007387 */ /* 0x000fe20000100800 */
[----:B------:R-:W-:Y:S08]  /*19750*/  STL [R1+0x318c], R7 ;  /* 0x00318c0701007387 */ /* 0x000ff00000100800 */
[----:B------:R0:W-:Y:S02]  /*19760*/  STL.64 [R1+0xfc0], R12 ;  /* 0x000fc00c01007387 */ /* 0x0001e40000100a00 */
[----:B------:R1:W-:Y:S01]  /*19770*/  STL.64 [R1+0xfc8], R14 ;  /* 0x000fc80e01007387 */ /* 0x0003e20000100a00 */
[----:B0-----:R-:W4:Y:S01]  /*19780*/  LDL.LU.64 R12, [R1+0x3260] ;  /* 0x00326000010c7983 */ /* 0x001f220000300a00 */
[----:B-1----:R-:W-:-:S02]  /*19790*/  IMAD.MOV.U32 R15, RZ, RZ, R24 ;  /* 0x000000ffff0f7224 */ /* 0x002fc400078e0018 */
[----:B------:R-:W-:Y:S02]  /*197a0*/  IMAD.MOV.U32 R14, RZ, RZ, R25 ;  /* 0x000000ffff0e7224 */ /* 0x000fe400078e0019 */
[----:B------:R-:W2:Y:S03]  /*197b0*/  LDL.LU.64 R24, [R1+0x3258] ;  /* 0x0032580001187983 */ /* 0x000ea60000300a00 */
[----:B------:R-:W-:Y:S02]  /*197c0*/  STL [R1+0x3198], R14 ;  /* 0x0031980e01007387 */ /* 0x000fe40000100800 */
[----:B------:R-:W-:Y:S01]  /*197d0*/  STL [R1+0x3194], R15 ;  /* 0x0031940f01007387 */ /* 0x000fe20000100800 */
[----:B--2---:R-:W-:Y:S01]  /*197e0*/  HMMA.16816.F32.BF16 R20, R16, R24, R20 ;  /* 0x000000181014723c */ /* 0x004fe20000041814 */
[----:B----4-:R0:W-:Y:S01]  /*197f0*/  STL.64 [R1+0x3238], R12 ;  /* 0x0032380c01007387 */ /* 0x0101e20000100a00 */
[----:B------:R-:W-:-:S03]  /*19800*/  IMAD.MOV.U32 R29, RZ, RZ, R24 ;  /* 0x000000ffff1d7224 */ /* 0x000fc600078e0018 */
[----:B0-----:R-:W2:Y:S11]  /*19810*/  LDL.64 R12, [R1+0x80] ;  /* 0x00008000010c7983 */ /* 0x001eb60000100a00 */
[----:B------:R-:W-:Y:S07]  /*19820*/  @!UPT UIADD3 URZ, URZ, URZ, URZ ;  /* 0x0000003f3f3ff290 */ /* 0x000fee000fffe03f */
[----:B------:R-:W-:Y:S01]  /*19830*/  STL.64 [R1+0xfb0], R20 ;  /* 0x000fb01401007387 */ /* 0x000fe20000100a00 */
[----:B------:R0:W-:Y:S02]  /*19840*/  STL.64 [R1+0xfb8], R22 ;  /* 0x000fb81601007387 */ /* 0x0001e40000100a00 */
[----:B------:R-:W-:Y:S01]  /*19850*/  IMAD.MOV.U32 R28, RZ, RZ, R25 ;  /* 0x000000ffff1c7224 */ /* 0x000fe200078e0019 */
[----:B0-----:R-:W4:Y:S01]  /*19860*/  LDL.LU.64 R22, [R1+0x3250] ;  /* 0x0032500001167983 */ /* 0x001f220000300a00 */
[----:B------:R-:W4:Y:S02]  /*19870*/  LDL.LU.64 R20, [R1+0x3248] ;  /* 0x0032480001147983 */ /* 0x000f240000300a00 */
[----:B------:R-:W3:Y:S02]  /*19880*/  LDL.LU.64 R24, [R1+0x3240] ;  /* 0x0032400001187983 */ /* 0x000ee40000300a00 */
[----:B------:R-:W-:Y:S01]  /*19890*/  STL [R1+0x31a0], R28 ;  /* 0x0031a01c01007387 */ /* 0x000fe20000100800 */
[----:B------:R-:W-:Y:S01]  /*198a0*/  STL [R1+0x319c], R29 ;  /* 0x00319c1d01007387 */ /* 0x000fe20000100800 */
[----:B--2---:R-:W-:Y:S01]  /*198b0*/  IMAD.MOV.U32 R0, RZ, RZ, R13 ;  /* 0x000000ffff007224 */ /* 0x004fe200078e000d */
[C---:B----4-:R-:W-:Y:S08]  /*198c0*/  HMMA.16816.F32.BF16 R20, R16.reuse, R12, R20 ;  /* 0x0000000c1014723c */ /* 0x050ff00000041814 */
[----:B---3--:R-:W-:Y:S11]  /*198d0*/  HMMA.16816.F32.BF16 R8, R16, R24, R8 ;  /* 0x000000181008723c */ /* 0x008ff60000041808 */
[----:B------:R-:W-:Y:S04]  /*198e0*/  @!UPT UIADD3 URZ, URZ, URZ, URZ ;  /* 0x0000003f3f3ff290 */ /* 0x000fe8000fffe03f */
[----:B------:R-:W-:Y:S01]  /*198f0*/  STL.64 [R1+0xfa0], R20 ;  /* 0x000fa01401007387 */ /* 0x000fe20000100a00 */
[----:B------:R0:W-:Y:S02]  /*19900*/  STL.64 [R1+0xfa8], R22 ;  /* 0x000fa81601007387 */ /* 0x0001e40000100a00 */
[----:B------:R-:W-:Y:S02]  /*19910*/  STL [R1+0x31a8], R0 ;  /* 0x0031a80001007387 */ /* 0x000fe40000100800 */
[----:B0-----:R-:W-:-:S05]  /*19920*/  IMAD.MOV.U32 R23, RZ, RZ, R12 ;  /* 0x000000ffff177224 */ /* 0x001fca00078e000c */
[----:B------:R-:W-:Y:S01]  /*19930*/  STL [R1+0x31a4], R23 ;  /* 0x0031a41701007387 */ /* 0x000fe20000100800 */
[----:B------:R0:W-:Y:S02]  /*19940*/  STL.64 [R1+0xf90], R8 ;  /* 0x000f900801007387 */ /* 0x0001e40000100a00 */
[----:B------:R-:W-:Y:S02]  /*19950*/  STL.64 [R1+0xf98], R10 ;  /* 0x000f980a01007387 */ /* 0x000fe40000100a00 */
[----:B------:R-:W2:Y:S01]  /*19960*/  LDL.LU.64 R12, [R1+0xf70] ;  /* 0x000f7000010c7983 */ /* 0x000ea20000300a00 */
[----:B------:R-:W2:Y:S04]  /*19970*/  LDL.LU.64 R14, [R1+0xf78] ;  /* 0x000f7800010e7983 */ /* 0x000ea80000300a00 */
[----:B0-----:R-:W3:Y:S01]  /*19980*/  LDL.64 R8, [R1+0x20] ;  /* 0x0000200001087983 */ /* 0x001ee20000100a00 */
[----:B------:R-:W-:-:S02]  /*19990*/  IMAD.MOV.U32 R21, RZ, RZ, R24 ;  /* 0x000000ffff157224 */ /* 0x000fc400078e0018 */
[----:B------:R-:W-:Y:S01]  /*199a0*/  IMAD.MOV.U32 R22, RZ, RZ, R25 ;  /* 0x000000ffff167224 */ /* 0x000fe200078e0019 */
[----:B---3--:R0:W-:Y:S01]  /*199b0*/  STL.64 [R1+0x3228], R8 ;  /* 0x0032280801007387 */ /* 0x0081e20000100a00 */
[----:B------:R-:W3:Y:S03]  /*199c0*/  LDL.64 R24, [R1] ;  /* 0x0000000001187983 */ /* 0x000ee60000100a00 */
[----:B0-----:R-:W4:Y:S04]  /*199d0*/  LDL.64 R8, [R1+0x60] ;  /* 0x0000600001087983 */ /* 0x001f280000100a00 */
[----:B---3--:R0:W-:Y:S04]  /*199e0*/  STL.64 [R1+0x3208], R24 ;  /* 0x0032081801007387 */ /* 0x0081e80000100a00 */
[----:B0-----:R-:W3:Y:S04]  /*199f0*/  LDL.64 R24, [R1+0x10] ;  /* 0x0000100001187983 */ /* 0x001ee80000100a00 */
[----:B---3--:R0:W-:Y:S04]  /*19a00*/  STL.64 [R1+0x3220], R24 ;  /* 0x0032201801007387 */ /* 0x0081e80000100a00 */
[----:B0-----:R-:W2:Y:S01]  /*19a10*/  LDL.64 R24, [R1+0x50] ;  /* 0x0000500001187983 */ /* 0x001ea20000100a00 */
[----:B------:R-:W-:Y:S02]  /*19a20*/  STL [R1+0x31b0], R22 ;  /* 0x0031b01601007387 */ /* 0x000fe40000100800 */
[----:B------:R0:W-:Y:S02]  /*19a30*/  STL [R1+0x31ac], R21 ;  /* 0x0031ac1501007387 */ /* 0x0001e40000100800 */
[----:B0-----:R-:W3:Y:S01]  /*19a40*/  LDL.LU.64 R20, [R1+0xf80] ;  /* 0x000f800001147983 */ /* 0x001ee20000300a00 */
[----:B------:R-:W3:Y:S02]  /*19a50*/  LDL.LU.64 R22, [R1+0xf88] ;  /* 0x000f880001167983 */ /* 0x000ee40000300a00 */
[----:B----4-:R-:W-:Y:S01]  /*19a60*/  IMAD.MOV.U32 R7, RZ, RZ, R8 ;  /* 0x000000ffff077224 */ /* 0x010fe200078e0008 */
[C---:B--2---:R-:W-:Y:S08]  /*19a70*/  HMMA.16816.F32.BF16 R12, R16.reuse, R24, R12 ;  /* 0x00000018100c723c */ /* 0x044ff0000004180c */
[----:B---3--:R-:W-:Y:S01]  /*19a80*/  HMMA.16816.F32.BF16 R20, R16, R8, R20 ;  /* 0x000000081014723c */ /* 0x008fe20000041814 */
[----:B------:R-:W-:Y:S11]  /*19a90*/  IMAD.MOV.U32 R6, RZ, RZ, R25 ;  /* 0x000000ffff067224 */ /* 0x000ff600078e0019 */
[----:B------:R-:W-:Y:S11]  /*19aa0*/  @!UPT UIADD3 URZ, URZ, URZ, URZ ;  /* 0x0000003f3f3ff290 */ /* 0x000ff6000fffe03f */
[----:B------:R0:W-:Y:S01]  /*19ab0*/  STL.64 [R1+0xf80], R20 ;  /* 0x000f801401007387 */ /* 0x0001e20000100a00 */
[----:B------:R-:W-:Y:S02]  /*19ac0*/  STL.64 [R1+0xf88], R22 ;  /* 0x000f881601007387 */ /* 0x000fe40000100a00 */
[----:B0-----:R-:W-:-:S05]  /*19ad0*/  IMAD.MOV.U32 R20, RZ, RZ, R9 ;  /* 0x000000ffff147224 */ /* 0x001fca00078e0009 */
[----:B------:R0:W-:Y:S04]  /*19ae0*/  STL [R1+0x3230], R20 ;  /* 0x0032301401007387 */ /* 0x0001e80000100800 */
[----:B0-----:R-:W2:Y:S01]  /*19af0*/  LDL.LU.64 R20, [R1+0xf60] ;  /* 0x000f600001147983 */ /* 0x001ea20000300a00 */
[----:B------:R-:W2:Y:S02]  /*19b00*/  LDL.LU.64 R22, [R1+0xf68] ;  /* 0x000f680001167983 */ /* 0x000ea40000300a00 */
[----:B------:R-:W3:Y:S02]  /*19b10*/  LDL.LU.64 R8, [R1+0xf50] ;  /* 0x000f500001087983 */ /* 0x000ee40000300a00 */
[----:B------:R-:W3:Y:S01]  /*19b20*/  LDL.LU.64 R10, [R1+0xf58] ;  /* 0x000f5800010a7983 */ /* 0x000ee20000300a00 */
[----:B------:R-:W-:Y:S01]  /*19b30*/  STL [R1+0x31b4], R7 ;  /* 0x0031b40701007387 */ /* 0x000fe20000100800 */
[----:B------:R0:W-:Y:S02]  /*19b40*/  STL.64 [R1+0xf70], R12 ;  /* 0x000f700c01007387 */ /* 0x0001e40000100a00 */
[----:B------:R1:W-:Y:S01]  /*19b50*/  STL.64 [R1+0xf78], R14 ;  /* 0x000f780e01007387 */ /* 0x0003e20000100a00 */
[----:B0-----:R-:W4:Y:S01]  /*19b60*/  LDL.LU.64 R12, [R1+0x3238] ;  /* 0x00323800010c7983 */ /* 0x001f220000300a00 */
[----:B-1----:R-:W-:-:S02]  /*19b70*/  IMAD.MOV.U32 R15, RZ, RZ, R24 ;  /* 0x000000ffff0f7224 */ /* 0x002fc400078e0018 */
[----:B------:R-:W2:Y:S02]  /*19b80*/  LDL.LU.64 R24, [R1+0xf40] ;  /* 0x000f400001187983 */ /* 0x000ea40000300a00 */
[----:B------:R-:W2:Y:S01]  /*19b90*/  LDL.LU.64 R26, [R1+0xf48] ;  /* 0x000f4800011a7983 */ /* 0x000ea20000300a00 */
[----:B------:R-:W-:Y:S01]  /*19ba0*/  STL [R1+0x3218], R6 ;  /* 0x0032180601007387 */ /* 0x000fe20000100800 */
[----:B------:R0:W-:Y:S03]  /*19bb0*/  STL.64 [R1+0x3210], R4 ;  /* 0x0032100401007387 */ /* 0x0001e60000100a00 */
[----:B0-----:R-:W2:Y:S02]  /*19bc0*/  LDL.64 R4, [R1+0x40] ;  /* 0x0000400001047983 */ /* 0x001ea40000100a00 */
[----:B--2---:R-:W-:Y:S01]  /*19bd0*/  HMMA.16816.F32.BF16 R20, R16, R4, R20 ;  /* 0x000000041014723c */ /* 0x004fe20000041814 */
[----:B------:R-:W-:-:S02]  /*19be0*/  IMAD.MOV.U32 R14, RZ, RZ, R5 ;  /* 0x000000ffff0e7224 */ /* 0x000fc400078e0005 */
[----:B------:R-:W-:Y:S11]  /*19bf0*/  IMAD.MOV.U32 R29, RZ, RZ, R4 ;  /* 0x000000ffff1d7224 */ /* 0x000ff600078e0004 */
[----:B------:R-:W-:Y:S09]  /*19c00*/  @!UPT UIADD3 URZ, URZ, URZ, URZ ;  /* 0x0000003f3f3ff290 */ /* 0x000ff2000fffe03f */
[----:B------:R0:W-:Y:S01]  /*19c10*/  STL.64 [R1+0xf60], R20 ;  /* 0x000f601401007387 */ /* 0x0001e20000100a00 */
[----:B------:R-:W-:Y:S03]  /*19c20*/  STL.64 [R1+0xf68], R22 ;  /* 0x000f681601007387 */ /* 0x000fe60000100a00 */
[----:B0-----:R-:W2:Y:S01]  /*19c30*/  LDL.LU R20, [R1+0x3230] ;  /* 0x0032300001147983 */ /* 0x001ea20000300800 */
[----:B------:R-:W2:Y:S02]  /*19c40*/  LDL.LU.64 R4, [R1+0xf30] ;  /* 0x000f300001047983 */ /* 0x000ea40000300a00 */
[----:B------:R-:W2:Y:S02]  /*19c50*/  LDL.LU.64 R6, [R1+0xf38] ;  /* 0x000f380001067983 */ /* 0x000ea40000300a00 */
[----:B------:R-:W-:Y:S01]  /*19c60*/  STL.64 [R1+0x31e0], R14 ;  /* 0x0031e00e01007387 */ /* 0x000fe20000100a00 */
[----:B----4-:R0:W-:Y:S04]  /*19c70*/  STL.64 [R1+0x31d8], R12 ;  /* 0x0031d80c01007387 */ /* 0x0101e80000100a00 */
[----:B0-----:R-:W3:Y:S02]  /*19c80*/  LDL.64 R12, [R1+0x30] ;  /* 0x00003000010c7983 */ /* 0x001ee40000100a00 */
[----:B---3--:R-:W-:Y:S01]  /*19c90*/  HMMA.16816.F32.BF16 R8, R16, R12, R8 ;  /* 0x0000000c1008723c */ /* 0x008fe20000041808 */
[----:B------:R-:W-:-:S02]  /*19ca0*/  IMAD.MOV.U32 R23, RZ, RZ, R12 ;  /* 0x000000ffff177224 */ /* 0x000fc400078e000c */
[----:B------:R-:W-:Y:S11]  /*19cb0*/  IMAD.MOV.U32 R28, RZ, RZ, R13 ;  /* 0x000000ffff1c7224 */ /* 0x000ff600078e000d */
[----:B------:R-:W-:Y:S09]  /*19cc0*/  @!UPT UIADD3 URZ, URZ, URZ, URZ ;  /* 0x0000003f3f3ff290 */ /* 0x000ff2000fffe03f */
[----:B------:R0:W-:Y:S01]  /*19cd0*/  STL.64 [R1+0xf50], R8 ;  /* 0x000f500801007387 */ /* 0x0001e20000100a00 */
[----:B------:R-:W-:Y:S03]  /*19ce0*/  STL.64 [R1+0xf58], R10 ;  /* 0x000f580a01007387 */ /* 0x000fe60000100a00 */
[----:B0-----:R-:W3:Y:S01]  /*19cf0*/  LDL.LU.64 R8, [R1+0x3228] ;  /* 0x0032280001087983 */ /* 0x001ee20000300a00 */
[----:B------:R-:W4:Y:S02]  /*19d00*/  LDL.LU.64 R12, [R1+0xf10] ;  /* 0x000f1000010c7983 */ /* 0x000f240000300a00 */
[----:B------:R-:W2:Y:S01]  /*19d10*/  LDL.LU.64 R14, [R1+0xf18] ;  /* 0x000f1800010e7983 */ /* 0x000ea20000300a00 */
[C---:B---3--:R-:W-:Y:S01]  /*19d20*/  HMMA.16816.F32.BF16 R24, R16.reuse, R8, R24 ;  /* 0x000000081018723c */ /* 0x048fe20000041818 */
[----:B--2---:R-:W-:Y:S01]  /*19d30*/  STL.64 [R1+0x3200], R14 ;  /* 0x0032000e01007387 */ /* 0x004fe20000100a00 */
[----:B----4-:R0:W-:Y:S03]  /*19d40*/  STL.64 [R1+0x31f8], R12 ;  /* 0x0031f80c01007387 */ /* 0x0101e60000100a00 */
[----:B0-----:R-:W2:Y:S01]  /*19d50*/  LDL.LU.64 R12, [R1+0xf20] ;  /* 0x000f2000010c7983 */ /* 0x001ea20000300a00 */
[----:B------:R-:W2:Y:S11]  /*19d60*/  LDL.LU.64 R14, [R1+0xf28] ;  /* 0x000f2800010e7983 */ /* 0x000eb60000300a00 */
[----:B------:R-:W-:Y:S06]  /*19d70*/  @!UPT UIADD3 URZ, URZ, URZ, URZ ;  /* 0x0000003f3f3ff290 */ /* 0x000fec000fffe03f */
[----:B------:R0:W-:Y:S01]  /*19d80*/  STL.64 [R1+0xf40], R24 ;  /* 0x000f401801007387 */ /* 0x0001e20000100a00 */
[----:B------:R-:W-:Y:S03]  /*19d90*/  STL.64 [R1+0xf48], R26 ;  /* 0x000f481a01007387 */ /* 0x000fe60000100a00 */
[----:B0-----:R-:W3:Y:S01]  /*19da0*/  LDL.LU.64 R24, [R1+0x3220] ;  /* 0x0032200001187983 */ /* 0x001ee20000300a00 */
[----:B------:R-:W-:Y:S02]  /*19db0*/  IMAD.MOV.U32 R21, RZ, RZ, R8 ;  /* 0x000000ffff157224 */ /* 0x000fe400078e0008 */
[----:B------:R-:W-:Y:S02]  /*19dc0*/  IMAD.MOV.U32 R0, RZ, RZ, R9 ;  /* 0x000000ffff007224 */ /* 0x000fe400078e0009 */
[----:B------:R-:W4:Y:S01]  /*19dd0*/  LDL.LU.64 R8, [R1+0xf00] ;  /* 0x000f000001087983 */ /* 0x000f220000300a00 */
[----:B------:R-:W4:Y:S01]  /*19de0*/  LDL.LU.64 R10, [R1+0xf08] ;  /* 0x000f0800010a7983 */ /* 0x000f220000300a00 */
[C---:B---3--:R-:W-:Y:S01]  /*19df0*/  HMMA.16816.F32.BF16 R4, R16.reuse, R24, R4 ;  /* 0x000000181004723c */ /* 0x048fe20000041804 */
[----:B------:R-:W-:Y:S11]  /*19e00*/  IMAD.MOV.U32 R22, RZ, RZ, R25 ;  /* 0x000000ffff167224 */ /* 0x000ff600078e0019 */
[----:B------:R-:W-:Y:S11]  /*19e10*/  @!UPT UIADD3 URZ, URZ, URZ, URZ ;  /* 0x0000003f3f3ff290 */ /* 0x000ff6000fffe03f */
[----:B------:R-:W-:Y:S01]  /*19e20*/  STL.64 [R1+0xf30], R4 ;  /* 0x000f300401007387 */ /* 0x000fe20000100a00 */
[----:B------:R0:W-:Y:S03]  /*19e30*/  STL.64 [R1+0xf38], R6 ;  /* 0x000f380601007387 */ /* 0x0001e60000100a00 */
[----:B0-----:R-:W3:Y:S01]  /*19e40*/  LDL.LU R6, [R1+0x3218] ;  /* 0x0032180001067983 */ /* 0x001ee20000300800 */
[----:B------:R-:W2:Y:S02]  /*19e50*/  LDL.LU.64 R4, [R1+0x3210] ;  /* 0x0032100001047983 */ /* 0x000ea40000300a00 */
[----:B------:R-:W-:Y:S02]  /*19e60*/  IMAD.MOV.U32 R7, RZ, RZ, R24 ;  /* 0x000000ffff077224 */ /* 0x000fe400078e0018 */
[----:B------:R-:W2:Y:S02]  /*19e70*/  LDL.LU.64 R24, [R1+0x3208] ;  /* 0x0032080001187983 */ /* 0x000ea40000300a00 */
[----:B--2---:R-:W-:Y:S02]  /*19e80*/  HMMA.16816.F32.BF16 R12, R16, R24, R12 ;  /* 0x00000018100c723c */ /* 0x004fe4000004180c */
[----:B---3--:R-:W-:Y:S01]  /*19e90*/  STL.64 [R1+0x31c0], R6 ;  /* 0x0031c00601007387 */ /* 0x008fe20000100a00 */
[----:B------:R0:W-:Y:S02]  /*19ea0*/  STL.64 [R1+0x31b8], R4 ;  /* 0x0031b80401007387 */ /* 0x0001e40000100a00 */
[----:B------:R-:W-:-:S02]  /*19eb0*/  IMAD.MOV.U32 R3, RZ, RZ, R24 ;  /* 0x000000ffff037224 */ /* 0x000fc400078e0018 */
[----:B------:R-:W-:Y:S01]  /*19ec0*/  IMAD.MOV.U32 R2, RZ, RZ, R25 ;  /* 0x000000ffff027224 */ /* 0x000fe200078e0019 */
[----:B0-----:R-:W2:Y:S01]  /*19ed0*/  LDL.LU.64 R4, [R1+0xef0] ;  /* 0x000ef00001047983 */ /* 0x001ea20000300a00 */
[----:B------:R-:W2:Y:S11]  /*19ee0*/  LDL.LU.64 R6, [R1+0xef8] ;  /* 0x000ef80001067983 */ /* 0x000eb60000300a00 */
[----:B------:R-:W-:Y:S03]  /*19ef0*/  @!UPT UIADD3 URZ, URZ, URZ, URZ ;  /* 0x0000003f3f3ff290 */ /* 0x000fe6000fffe03f */
[----:B------:R-:W-:Y:S01]  /*19f00*/  STL.64 [R1+0xf20], R12 ;  /* 0x000f200c01007387 */ /* 0x000fe20000100a00 */
[----:B------:R0:W-:Y:S03]  /*19f10*/  STL.64 [R1+0xf28], R14 ;  /* 0x000f280e01007387 */ /* 0x0001e60000100a00 */
[----:B0-----:R-:W3:Y:S01]  /*19f20*/  LDL.LU.64 R14, [R1+0x3200] ;  /* 0x00320000010e7983 */ /* 0x001ee20000300a00 */
[----:B------:R-:W3:Y:S02]  /*19f30*/  LDL.LU.64 R12, [R1+0x31f8] ;  /* 0x0031f800010c7983 */ /* 0x000ee40000300a00 */
[----:B------:R-:W2:Y:S02]  /*19f40*/  LDL.LU.64 R26, [R1+0x31f0] ;  /* 0x0031f000011a7983 */ /* 0x000ea40000300a00 */
[----:B------:R-:W3:Y:S02]  /*19f50*/  LDL.LU.64 R24, [R1+0x31e8] ;  /* 0x0031e80001187983 */ /* 0x000ee40000300a00 */
[C---:B---3--:R-:W-:Y:S11]  /*19f60*/  HMMA.16816.F32.BF16 R12, R16.reuse, R24, R12 ;  /* 0x00000018100c723c */ /* 0x048ff6000004180c */
[----:B------:R-:W-:Y:S11]  /*19f70*/  @!UPT UIADD3 URZ, URZ, URZ, URZ ;  /* 0x0000003f3f3ff290 */ /* 0x000ff6000fffe03f */
[----:B------:R-:W-:Y:S01]  /*19f80*/  @!UPT UIADD3 URZ, URZ, URZ, URZ ;  /* 0x0000003f3f3ff290 */ /* 0x000fe2000fffe03f */
[----:B------:R-:W-:Y:S01]  /*19f90*/  STL.64 [R1+0xf10], R12 ;  /* 0x000f100c01007387 */ /* 0x000fe20000100a00 */
[----:B------:R0:W-:Y:S03]  /*19fa0*/  STL.64 [R1+0xf18], R14 ;  /* 0x000f180e01007387 */ /* 0x0001e60000100a00 */
[----:B0-----:R-:W3:Y:S01]  /*19fb0*/  LDL.LU.64 R14, [R1+0x31e0] ;  /* 0x0031e000010e7983 */ /* 0x001ee20000300a00 */
[----:B------:R-:W4:Y:S02]  /*19fc0*/  LDL.LU.64 R12, [R1+0x31d8] ;  /* 0x0031d800010c7983 */ /* 0x000f240000300a00 */
[----:B--2---:R-:W-:Y:S02]  /*19fd0*/  STL.64 [R1+0x3078], R26 ;  /* 0x0030781a01007387 */ /* 0x004fe40000100a00 */
[----:B------:R0:W-:Y:S02]  /*19fe0*/  STL.64 [R1+0x3070], R24 ;  /* 0x0030701801007387 */ /* 0x0001e40000100a00 */
[----:B0-----:R-:W2:Y:S01]  /*19ff0*/  LDL.LU.64 R24, [R1+0x930] ;  /* 0x0009300001187983 */ /* 0x001ea20000300a00 */
[----:B------:R-:W2:Y:S01]  /*1a000*/  LDL.LU.64 R26, [R1+0x938] ;  /* 0x00093800011a7983 */ /* 0x000ea20000300a00 */
[C---:B----4-:R-:W-:Y:S11]  /*1a010*/  HMMA.16816.F32.BF16 R8, R16.reuse, R12, R8 ;  /* 0x0000000c1008723c */ /* 0x050ff60000041808 */
[----:B------:R-:W-:Y:S11]  /*1a020*/  @!UPT UIADD3 URZ, URZ, URZ, URZ ;  /* 0x0000003f3f3ff290 */ /* 0x000ff6000fffe03f */
[----:B------:R-:W-:Y:S01]  /*1a030*/  @!UPT UIADD3 URZ, URZ, URZ, URZ ;  /* 0x0000003f3f3ff290 */ /* 0x000fe2000fffe03f */
[----:B------:R-:W-:Y:S01]  /*1a040*/  STL.64 [R1+0xf00], R8 ;  /* 0x000f000801007387 */ /* 0x000fe20000100a00 */
[----:B------:R0:W-:Y:S03]  /*1a050*/  STL.64 [R1+0xf08], R10 ;  /* 0x000f080a01007387 */ /* 0x0001e60000100a00 */
[----:B0-----:R-:W4:Y:S01]  /*1a060*/  LDL.LU.64 R10, [R1+0x31d0] ;  /* 0x0031d000010a7983 */ /* 0x001f220000300a00 */
[----:B------:R-:W2:Y:S02]  /*1a070*/  LDL.LU.64 R8, [R1+0x31c8] ;  /* 0x0031c80001087983 */ /* 0x000ea40000300a00 */
[----:B------:R-:W-:Y:S01]  /*1a080*/  STL.64 [R1+0x3068], R12 ;  /* 0x0030680c01007387 */ /* 0x000fe20000100a00 */
[C---:B--2---:R-:W-:Y:S11]  /*1a090*/  HMMA.16816.F32.BF16 R4, R16.reuse, R8, R4 ;  /* 0x000000081004723c */ /* 0x044ff60000041804 */
[----:B------:R-:W-:Y:S11]  /*1a0a0*/  @!UPT UIADD3 URZ, URZ, URZ, URZ ;  /* 0x0000003f3f3ff290 */ /* 0x000ff6000fffe03f */
[----:B------:R-:W-:Y:S01]  /*1a0b0*/  @!UPT UIADD3 URZ, URZ, URZ, URZ ;  /* 0x0000003f3f3ff290 */ /* 0x000fe2000fffe03f */
[----:B------:R-:W-:Y:S01]  /*1a0c0*/  STL.64 [R1+0xef0], R4 ;  /* 0x000ef00401007387 */ /* 0x000fe20000100a00 */
[----:B------:R0:W-:Y:S03]  /*1a0d0*/  STL.64 [R1+0xef8], R6 ;  /* 0x000ef80601007387 */ /* 0x0001e60000100a00 */
[----:B0-----:R-:W2:Y:S01]  /*1a0e0*/  LDL.LU.64 R6, [R1+0x31c0] ;  /* 0x0031c00001067983 */ /* 0x001ea20000300a00 */
[----:B------:R-:W2:Y:S02]  /*1a0f0*/  LDL.LU.64 R4, [R1+0x31b8] ;  /* 0x0031b80001047983 */ /* 0x000ea40000300a00 */
[----:B----4-:R-:W-:Y:S02]  /*1a100*/  STL.64 [R1+0x3060], R10 ;  /* 0x0030600a01007387 */ /* 0x010fe40000100a00 */
[----:B------:R2:W-:Y:S02]  /*1a110*/  STL.64 [R1+0x3058], R8 ;  /* 0x0030580801007387 */ /* 0x0005e40000100a00 */
[----:B--2---:R-:W-:Y:S01]  /*1a120*/  HMMA.16816.F32.BF16 R8, R16, R4, R24 ;  /* 0x000000041008723c */ /* 0x004fe20000041818 */
[----:B------:R0:W-:Y:S06]  /*1a130*/  STL.64 [R1+0x3080], R4 ;  /* 0x0030800401007387 */ /* 0x0001ec0000100a00 */
[----:B0-----:R-:W-:Y:S11]  /*1a140*/  IMAD.MOV.U32 R4, RZ, RZ, R7 ;  /* 0x000000ffff047224 */ /* 0x001ff600078e0007 */
[----:B------:R-:W-:Y:S05]  /*1a150*/  @!UPT UIADD3 URZ, URZ, URZ, URZ ;  /* 0x0000003f3f3ff290 */ /* 0x000fea000fffe03f */
[----:B------:R-:W-:Y:S01]  /*1a160*/  STL.64 [R1+0x930], R8 ;  /* 0x0009300801007387 */ /* 0x000fe20000100a00 */
[----:B------:R-:W-:Y:S02]  /*1a170*/  STL.64 [R1+0x938], R10 ;  /* 0x0009380a01007387 */ /* 0x000fe40000100a00 */
[----:B------:R-:W2:Y:S02]  /*1a180*/  LDL.LU R7, [R1+0x31b4] ;  /* 0x0031b40001077983 */ /* 0x000ea40000300800 */
[----:B------:R-:W-:Y:S02]  /*1a190*/  IMAD.MOV.U32 R5, RZ, RZ, R22 ;  /* 0x000000ffff057224 */ /* 0x000fe400078e0016 */
[----:B------:R-:W4:Y:S03]  /*1a1a0*/  LDL.LU R22, [R1+0x31b0] ;  /* 0x0031b00001167983 */ /* 0x000f260000300800 */
[----:B------:R0:W-:Y:S02]  /*1a1b0*/  STL.64 [R1+0x3098], R4 ;  /* 0x0030980401007387 */ /* 0x0001e40000100a00 */
[----:B0-----:R-:W-:-:S02]  /*1a1c0*/  IMAD.MOV.U32 R4, RZ, RZ, R21 ;  /* 0x000000ffff047224 */ /* 0x001fc400078e0015 */
[----:B------:R-:W-:Y:S01]  /*1a1d0*/  IMAD.MOV.U32 R5, RZ, RZ, R0 ;  /* 0x000000ffff057224 */ /* 0x000fe200078e0000 */
[----:B------:R-:W4:Y:S01]  /*1a1e0*/  LDL.LU R21, [R1+0x31ac] ;  /* 0x0031ac0001157983 */ /* 0x000f220000300800 */
[----:B------:R-:W4:Y:S03]  /*1a1f0*/  LDL.LU R0, [R1+0x31a8] ;  /* 0x0031a80001007983 */ /* 0x000f260000300800 */
[----:B------:R0:W-:Y:S02]  /*1a200*/  STL.64 [R1+0x30b0], R4 ;  /* 0x0030b00401007387 */ /* 0x0001e40000100a00 */
[----:B0-----:R-:W-:Y:S02]  /*1a210*/  IMAD.MOV.U32 R4, RZ, RZ, R23 ;  /* 0x000000ffff047224 */ /* 0x001fe400078e0017 */
[----:B------:R-:W-:Y:S01]  /*1a220*/  IMAD.MOV.U32 R5, RZ, RZ, R28 ;  /* 0x000000ffff057224 */ /* 0x000fe200078e001c */
[----:B------:R-:W4:Y:S01]  /*1a230*/  LDL.LU R23, [R1+0x31a4] ;  /* 0x0031a40001177983 */ /* 0x000f220000300800 */
[----:B------:R-:W4:Y:S03]  /*1a240*/  LDL.LU R28, [R1+0x31a0] ;  /* 0x0031a000011c7983 */ /* 0x000f260000300800 */
[----:B------:R0:W-:Y:S02]  /*1a250*/  STL.64 [R1+0x30c8], R4 ;  /* 0x0030c80401007387 */ /* 0x0001e40000100a00 */
[----:B0-----:R-:W-:-:S02]  /*1a260*/  IMAD.MOV.U32 R4, RZ, RZ, R29 ;  /* 0x000000ffff047224 */ /* 0x001fc400078e001d */
[----:B---3--:R-:W-:Y:S01]  /*1a270*/  IMAD.MOV.U32 R5, RZ, RZ, R14 ;  /* 0x000000ffff057224 */ /* 0x008fe200078e000e */
[----:B------:R-:W3:Y:S01]  /*1a280*/  LDL.LU R29, [R1+0x319c] ;  /* 0x00319c00011d7983 */ /* 0x000ee20000300800 */
[----:B------:R-:W3:Y:S03]  /*1a290*/  LDL.LU R14, [R1+0x3198] ;  /* 0x00319800010e7983 */ /* 0x000ee60000300800 */
[----:B------:R0:W-:Y:S02]  /*1a2a0*/  STL.64 [R1+0x30e0], R4 ;  /* 0x0030e00401007387 */ /* 0x0001e40000100a00 */
[----:B0-----:R-:W-:Y:S02]  /*1a2b0*/  IMAD.MOV.U32 R4, RZ, RZ, R15 ;  /* 0x000000ffff047224 */ /* 0x001fe400078e000f */
[----:B------:R-:W-:Y:S01]  /*1a2c0*/  IMAD.MOV.U32 R5, RZ, RZ, R6 ;  /* 0x000000ffff057224 */ /* 0x000fe200078e0006 */
[----:B------:R-:W3:Y:S01]  /*1a2d0*/  LDL.LU R15, [R1+0x3194] ;  /* 0x00319400010f7983 */ /* 0x000ee20000300800 */
[----:B------:R-:W3:Y:S03]  /*1a2e0*/  LDL.LU R6, [R1+0x3190] ;  /* 0x0031900001067983 */ /* 0x000ee60000300800 */
[----:B------:R2:W-:Y:S02]  /*1a2f0*/  STL.64 [R1+0x30f8], R4 ;  /* 0x0030f80401007387 */ /* 0x0005e40000100a00 */
[----:B--2---:R-:W-:-:S02]  /*1a300*/  IMAD.MOV.U32 R4, RZ, RZ, R7 ;  /* 0x000000ffff047224 */ /* 0x004fc400078e0007 */
[----:B------:R-:W2:Y:S01]  /*1a310*/  LDL.LU R7, [R1+0x318c] ;  /* 0x00318c0001077983 */ /* 0x000ea20000300800 */
[----:B------:R-:W-:Y:S02]  /*1a320*/  IMAD.MOV.U32 R5, RZ, RZ, R20 ;  /* 0x000000ffff057224 */ /* 0x000fe400078e0014 */
[----:B------:R-:W2:Y:S03]  /*1a330*/  LDL.LU R20, [R1+0x3188] ;  /* 0x0031880001147983 */ /* 0x000ea60000300800 */
[----:B------:R4:W-:Y:S02]  /*1a340*/  STL.64 [R1+0x3110], R4 ;  /* 0x0031100401007387 */ /* 0x0009e40000100a00 */
[----:B----4-:R-:W-:Y:S02]  /*1a350*/  IMAD.MOV.U32 R4, RZ, RZ, R21 ;  /* 0x000000ffff047224 */ /* 0x010fe400078e0015 */
[----:B------:R-:W-:Y:S01]  /*1a360*/  IMAD.MOV.U32 R5, RZ, RZ, R22 ;  /* 0x000000ffff057224 */ /* 0x000fe200078e0016 */
[----:B------:R-:W4:Y:S01]  /*1a370*/  LDL.LU R21, [R1+0x3184] ;  /* 0x0031840001157983 */ /* 0x000f220000300800 */
[----:B------:R-:W4:Y:S03]  /*1a380*/  LDL.LU R22, [R1+0x3180] ;  /* 0x0031800001167983 */ /* 0x000f260000300800 */
[----:B------:R0:W-:Y:S01]  /*1a390*/  STL.64 [R1+0x3128], R4 ;  /* 0x0031280401007387 */ /* 0x0001e20000100a00 */
[----:B------:R-:W-:-:S02]  /*1a3a0*/  IMAD.MOV.U32 R9, RZ, RZ, R28 ;  /* 0x000000ffff097224 */ /* 0x000fc400078e001c */
[----:B0-----:R-:W-:Y:S02]  /*1a3b0*/  IMAD.MOV.U32 R4, RZ, RZ, R23 ;  /* 0x000000ffff047224 */ /* 0x001fe400078e0017 */
[----:B------:R-:W-:Y:S01]  /*1a3c0*/  IMAD.MOV.U32 R5, RZ, RZ, R0 ;  /* 0x000000ffff057224 */ /* 0x000fe200078e0000 */
[----:B------:R-:W4:Y:S01]  /*1a3d0*/  LDL.LU R23, [R1+0x317c] ;  /* 0x00317c0001177983 */ /* 0x000f220000300800 */
[----:B------:R-:W4:Y:S03]  /*1a3e0*/  LDL.LU R0, [R1+0x3178] ;  /* 0x0031780001007983 */ /* 0x000f260000300800 */
[----:B------:R-:W-:Y:S01]  /*1a3f0*/  STL.64 [R1+0x3140], R4 ;  /* 0x0031400401007387 */ /* 0x000fe20000100a00 */
[----:B---3--:R-:W-:-:S05]  /*1a400*/  IMAD.MOV.U32 R8, RZ, RZ, R29 ;  /* 0x000000ffff087224 */ /* 0x008fca00078e001d */
[----:B------:R0:W-:Y:S02]  /*1a410*/  STL.64 [R1+0x3148], R8 ;  /* 0x0031480801007387 */ /* 0x0001e40000100a00 */
[----:B0-----:R-:W-:Y:S02]  /*1a420*/  IMAD.MOV.U32 R9, RZ, RZ, R14 ;  /* 0x000000ffff097224 */ /* 0x001fe400078e000e */
[----:B------:R-:W-:-:S05]  /*1a430*/  IMAD.MOV.U32 R8, RZ, RZ, R15 ;  /* 0x000000ffff087224 */ /* 0x000fca00078e000f */
[----:B------:R0:W-:Y:S01]  /*1a440*/  STL.64 [R1+0x3160], R8 ;  /* 0x0031600801007387 */ /* 0x0001e20000100a00 */
[----:B------:R-:W3:Y:S02]  /*1a450*/  LDL.LU.64 R4, [R1+0x810] ;  /* 0x0008100001047983 */ /* 0x000ee40000300a00 */
[----:B0-----:R-:W-:Y:S02]  /*1a460*/  IMAD.MOV.U32 R9, RZ, RZ, R6 ;  /* 0x000000ffff097224 */ /* 0x001fe400078e0006 */
[----:B--2---:R-:W-:Y:S02]  /*1a470*/  IMAD.MOV.U32 R8, RZ, RZ, R7 ;  /* 0x000000ffff087224 */ /* 0x004fe400078e0007 */
[----:B------:R-:W2:Y:S04]  /*1a480*/  LDL.LU.64 R6, [R1+0x818] ;  /* 0x0008180001067983 */ /* 0x000ea80000300a00 */
[----:B--2---:R-:W-:Y:S01]  /*1a490*/  STL.64 [R1+0x3158], R6 ;  /* 0x0031580601007387 */ /* 0x004fe20000100a00 */
[----:B---3--:R0:W-:Y:S03]  /*1a4a0*/  STL.64 [R1+0x3150], R4 ;  /* 0x0031500401007387 */ /* 0x0081e60000100a00 */
[----:B0-----:R-:W2:Y:S01]  /*1a4b0*/  LDL.LU.64 R4, [R1+0x820] ;  /* 0x0008200001047983 */ /* 0x001ea20000300a00 */
[----:B------:R-:W3:Y:S03]  /*1a4c0*/  LDL.LU.64 R6, [R1+0x828] ;  /* 0x0008280001067983 */ /* 0x000ee60000300a00 */
[----:B---3--:R-:W-:Y:S01]  /*1a4d0*/  STL.64 [R1+0x3170], R6 ;  /* 0x0031700601007387 */ /* 0x008fe20000100a00 */
[----:B--2---:R0:W-:Y:S03]  /*1a4e0*/  STL.64 [R1+0x3168], R4 ;  /* 0x0031680401007387 */ /* 0x0041e60000100a00 */
[----:B0-----:R-:W4:Y:S01]  /*1a4f0*/  LDL.LU.64 R4, [R1+0x830] ;  /* 0x0008300001047983 */ /* 0x001f220000300a00 */
[----:B------:R-:W4:Y:S02]  /*1a500*/  LDL.LU.64 R6, [R1+0x838] ;  /* 0x0008380001067983 */ /* 0x000f240000300a00 */
[----:B------:R-:W2:Y:S02]  /*1a510*/  LDL.LU.64 R24, [R1+0x780] ;  /* 0x0007800001187983 */ /* 0x000ea40000300a00 */
[----:B------:R-:W3:Y:S02]  /*1a520*/  LDL.LU.64 R26, [R1+0x788] ;  /* 0x00078800011a7983 */ /* 0x000ee40000300a00 */
[----:B---3--:R-:W-:Y:S01]  /*1a530*/  STL.64 [R1+0x3090], R26 ;  /* 0x0030901a01007387 */ /* 0x008fe20000100a00 */
[----:B--2---:R0:W-:Y:S03]  /*1a540*/  STL.64 [R1+0x3088], R24 ;  /* 0x0030881801007387 */ /* 0x0041e60000100a00 */
[----:B0-----:R-:W2:Y:S01]  /*1a550*/  LDL.LU.64 R24, [R1+0x790] ;  /* 0x0007900001187983 */ /* 0x001ea20000300a00 */
[----:B------:R-:W3:Y:S03]  /*1a560*/  LDL.LU.64 R26, [R1+0x798] ;  /* 0x00079800011a7983 */ /* 0x000ee60000300a00 */
        /* <DEDUP_REMOVED lines=19> */
[----:B------:R-:W3:Y:S01]  /*1a6a0*/  LDL.LU.64 R26, [R1+0x7e8] ;  /* 0x0007e800011a7983 */ /* 0x000ee20000300a00 */
[C---:B----4-:R-:W-:Y:S02]  /*1a6b0*/  HMMA.16816.F32.BF16 R8, R20.reuse, R8, R4 ;  /* 0x000000081408723c */ /* 0x050fe40000041804 */
[----:B---3--:R-:W-:Y:S01]  /*1a6c0*/  STL.64 [R1+0x3120], R26 ;  /* 0x0031201a01007387 */ /* 0x008fe20000100a00 */
[----:B--2---:R0:W-:Y:S03]  /*1a6d0*/  STL.64 [R1+0x3118], R24 ;  /* 0x0031181801007387 */ /* 0x0041e60000100a00 */
[----:B0-----:R-:W2:Y:S01]  /*1a6e0*/  LDL.LU.64 R24, [R1+0x7f0] ;  /* 0x0007f00001187983 */ /* 0x001ea20000300a00 */
[----:B------:R-:W3:Y:S03]  /*1a6f0*/  LDL.LU.64 R26, [R1+0x7f8] ;  /* 0x0007f800011a7983 */ /* 0x000ee60000300a00 */
[----:B---3--:R-:W-:Y:S01]  /*1a700*/  STL.64 [R1+0x3138], R26 ;  /* 0x0031381a01007387 */ /* 0x008fe20000100a00 */
[----:B--2---:R0:W-:Y:S03]  /*1a710*/  STL.64 [R1+0x3130], R24 ;  /* 0x0031301801007387 */ /* 0x0041e60000100a00 */
[----:B0-----:R-:W2:Y:S01]  /*1a720*/  LDL.LU.64 R24, [R1+0x800] ;  /* 0x0008000001187983 */ /* 0x001ea20000300a00 */
[----:B------:R-:W2:Y:S02]  /*1a730*/  LDL.LU.64 R26, [R1+0x808] ;  /* 0x00080800011a7983 */ /* 0x000ea40000300a00 */
[----:B------:R-:W3:Y:S02]  /*1a740*/  LDL.LU.64 R12, [R1+0x770] ;  /* 0x00077000010c7983 */ /* 0x000ee40000300a00 */
[----:B------:R-:W3:Y:S01]  /*1a750*/  LDL.LU.64 R14, [R1+0x778] ;  /* 0x00077800010e7983 */ /* 0x000ee20000300a00 */
[----:B------:R-:W4:Y:S01]  /*1a760*/  LDL.LU.64 R6, [R1+0x3170] ;  /* 0x0031700001067983 */ /* 0x000f220000300a00 */
[----:B------:R-:W4:Y:S02]  /*1a770*/  LDL.LU.64 R4, [R1+0x3168] ;  /* 0x0031680001047983 */ /* 0x000f240000300a00 */
[----:B------:R0:W-:Y:S02]  /*1a780*/  STL.64 [R1+0x830], R8 ;  /* 0x0008300801007387 */ /* 0x0001e40000100a00 */
[----:B------:R4:W-:Y:S01]  /*1a790*/  STL.64 [R1+0x838], R10 ;  /* 0x0008380a01007387 */ /* 0x0009e20000100a00 */
[----:B0-----:R-:W4:Y:S02]  /*1a7a0*/  LDL.LU.64 R8, [R1+0x3160] ;  /* 0x0031600001087983 */ /* 0x001f240000300a00 */
[C---:B----4-:R-:W-:Y:S02]  /*1a7b0*/  HMMA.16816.F32.BF16 R8, R20.reuse, R8, R4 ;  /* 0x000000081408723c */ /* 0x050fe40000041804 */
[----:B------:R-:W4:Y:S01]  /*1a7c0*/  LDL.LU.64 R6, [R1+0x3158] ;  /* 0x0031580001067983 */ /* 0x000f220000300a00 */
[----:B------:R-:W4:Y:S11]  /*1a7d0*/  LDL.LU.64 R4, [R1+0x3150] ;  /* 0x0031500001047983 */ /* 0x000f360000300a00 */
[----:B------:R-:W-:Y:S09]  /*1a7e0*/  @!UPT UIADD3 URZ, URZ, URZ, URZ ;  /* 0x0000003f3f3ff290 */ /* 0x000ff2000fffe03f */
[----:B------:R0:W-:Y:S01]  /*1a7f0*/  STL.64 [R1+0x820], R8 ;  /* 0x0008200801007387 */ /* 0x0001e20000100a00 */
[----:B------:R4:W-:Y:S03]  /*1a800*/  STL.64 [R1+0x828], R10 ;  /* 0x0008280a01007387 */ /* 0x0009e60000100a00 */
[----:B0-----:R-:W4:Y:S02]  /*1a810*/  LDL.LU.64 R8, [R1+0x3148] ;  /* 0x0031480001087983 */ /* 0x001f240000300a00 */
[C---:B----4-:R-:W-:Y:S02]  /*1a820*/  HMMA.16816.F32.BF16 R8, R20.reuse, R8, R4 ;  /* 0x000000081408723c */ /* 0x050fe40000041804 */
[----:B------:R-:W2:Y:S11]  /*1a830*/  LDL.LU.64 R4, [R1+0x3140] ;  /* 0x0031400001047983 */ /* 0x000eb60000300a00 */
[----:B------:R-:W-:Y:S10]  /*1a840*/  @!UPT UIADD3 URZ, URZ, URZ, URZ ;  /* 0x0000003f3f3ff290 */ /* 0x000ff4000fffe03f */
[----:B------:R0:W-:Y:S01]  /*1a850*/  STL.64 [R1+0x810], R8 ;  /* 0x0008100801007387 */ /* 0x0001e20000100a00 */
[----:B------:R1:W-:Y:S03]  /*1a860*/  STL.64 [R1+0x818], R10 ;  /* 0x0008180a01007387 */ /* 0x0003e60000100a00 */
[----:B0-----:R-:W4:Y:S01]  /*1a870*/  LDL.LU.64 R8, [R1+0x760] ;  /* 0x0007600001087983 */ /* 0x001f220000300a00 */
[----:B-1----:R-:W4:Y:S01]  /*1a880*/  LDL.LU.64 R10, [R1+0x768] ;  /* 0x00076800010a7983 */ /* 0x002f220000300a00 */
        /* <DEDUP_REMOVED lines=48> */
[----:B0-----:R-:W2:Y:S01]  /*1ab90*/  LDL.LU.64 R4, [R1+0x3098] ;  /* 0x0030980001047983 */ /* 0x001ea20000300a00 */
[----:B------:R-:W-:Y:S02]  /*1aba0*/  IMAD.MOV.U32 R16, RZ, RZ, R3 ;  /* 0x000000ffff107224 */ /* 0x000fe400078e0003 */
[----:B------:R-:W-:Y:S01]  /*1abb0*/  IMAD.MOV.U32 R17, RZ, RZ, R2 ;  /* 0x000000ffff117224 */ /* 0x000fe200078e0002 */
[C---:B--2---:R-:W-:Y:S01]  /*1abc0*/  HMMA.16816.F32.BF16 R4, R20.reuse, R4, R24 ;  /* 0x000000041404723c */ /* 0x044fe20000041818 */
[----:B------:R-:W2:Y:S01]  /*1abd0*/  LDL.LU.64 R26, [R1+0x3090] ;  /* 0x00309000011a7983 */ /* 0x000ea20000300a00 */
[----:B------:R-:W2:Y:S11]  /*1abe0*/  LDL.LU.64 R24, [R1+0x3088] ;  /* 0x0030880001187983 */ /* 0x000eb60000300a00 */
[----:B------:R-:W-:Y:S10]  /*1abf0*/  @!UPT UIADD3 URZ, URZ, URZ, URZ ;  /* 0x0000003f3f3ff290 */ /* 0x000ff4000fffe03f */
[----:B------:R0:W-:Y:S01]  /*1ac00*/  STL.64 [R1+0x790], R4 ;  /* 0x0007900401007387 */ /* 0x0001e20000100a00 */
[----:B------:R-:W-:Y:S03]  /*1ac10*/  STL.64 [R1+0x798], R6 ;  /* 0x0007980601007387 */ /* 0x000fe60000100a00 */
[----:B0-----:R-:W3:Y:S01]  /*1ac20*/  LDL.LU.64 R4, [R1+0x3080] ;  /* 0x0030800001047983 */ /* 0x001ee20000300a00 */
[C---:B--2---:R-:W-:Y:S03]  /*1ac30*/  HMMA.16816.F32.BF16 R16, R20.reuse, R16, R24 ;  /* 0x000000101410723c */ /* 0x044fe60000041818 */
[----:B------:R-:W2:Y:S01]  /*1ac40*/  LDL.LU.64 R26, [R1+0x3078] ;  /* 0x00307800011a7983 */ /* 0x000ea20000300a00 */
[----:B------:R-:W3:Y:S11]  /*1ac50*/  LDL.LU.64 R24, [R1+0x3070] ;  /* 0x0030700001187983 */ /* 0x000ef60000300a00 */
[----:B------:R-:W-:Y:S08]  /*1ac60*/  @!UPT UIADD3 URZ, URZ, URZ, URZ ;  /* 0x0000003f3f3ff290 */ /* 0x000ff0000fffe03f */
[----:B------:R0:W-:Y:S01]  /*1ac70*/  STL.64 [R1+0x780], R16 ;  /* 0x0007801001007387 */ /* 0x0001e20000100a00 */
[----:B------:R1:W-:Y:S03]  /*1ac80*/  STL.64 [R1+0x788], R18 ;  /* 0x0007881201007387 */ /* 0x0003e60000100a00 */
[----:B0-----:R-:W2:Y:S01]  /*1ac90*/  LDL.LU.64 R16, [R1+0x130] ;  /* 0x0001300001107983 */ /* 0x001ea20000300a00 */
[----:B-1----:R-:W2:Y:S01]  /*1aca0*/  LDL.LU.64 R18, [R1+0x138] ;  /* 0x0001380001127983 */ /* 0x002ea20000300a00 */
[C---:B---3--:R-:W-:Y:S11]  /*1acb0*/  HMMA.16816.F32.BF16 R12, R20.reuse, R24, R12 ;  /* 0x00000018140c723c */ /* 0x048ff6000004180c */
[----:B------:R-:W-:Y:S11]  /*1acc0*/  @!UPT UIADD3 URZ, URZ, URZ, URZ ;  /* 0x0000003f3f3ff290 */ /* 0x000ff6000fffe03f */
[----:B------:R-:W-:Y:S01]  /*1acd0*/  @!UPT UIADD3 URZ, URZ, URZ, URZ ;  /* 0x0000003f3f3ff290 */ /* 0x000fe2000fffe03f */
[----:B------:R0:W-:Y:S01]  /*1ace0*/  STL.64 [R1+0x770], R12 ;  /* 0x0007700c01007387 */ /* 0x0001e20000100a00 */
[----:B------:R-:W-:Y:S03]  /*1acf0*/  STL.64 [R1+0x778], R14 ;  /* 0x0007780e01007387 */ /* 0x000fe60000100a00 */
[----:B0-----:R-:W4:Y:S01]  /*1ad00*/  LDL.LU.64 R12, [R1+0x3068] ;  /* 0x00306800010c7983 */ /* 0x001f220000300a00 */
        /* <DEDUP_REMOVED lines=9> */
[----:B0-----:R-:W3:Y:S01]  /*1ada0*/  LDL.LU.64 R10, [R1+0x3060] ;  /* 0x00306000010a7983 */ /* 0x001ee20000300a00 */
[----:B------:R-:W2:Y:S02]  /*1adb0*/  LDL.LU.64 R8, [R1+0x3058] ;  /* 0x0030580001087983 */ /* 0x000ea40000300a00 */
[----:B------:R-:W-:Y:S02]  /*1adc0*/  STL [R1+0x2fac], R13 ;  /* 0x002fac0d01007387 */ /* 0x000fe40000100800 */
[----:B------:R0:W-:Y:S02]  /*1add0*/  STL [R1+0x3040], R12 ;  /* 0x0030400c01007387 */ /* 0x0001e40000100800 */
[----:B0-----:R-:W4:Y:S01]  /*1ade0*/  LDL.64 R12, [R1+0xa0] ;  /* 0x0000a000010c7983 */ /* 0x001f220000100a00 */
[C---:B--2---:R-:W-:Y:S03]  /*1adf0*/  HMMA.16816.F32.BF16 R24, R20.reuse, R8, R24 ;  /* 0x000000081418723c */ /* 0x044fe60000041818 */
[----:B----4-:R0:W-:Y:S04]  /*1ae00*/  STL.64 [R1+0x3048], R12 ;  /* 0x0030480c01007387 */ /* 0x0101e80000100a00 */
[----:B0-----:R-:W2:Y:S01]  /*1ae10*/  LDL.64 R12, [R1+0xb0] ;  /* 0x0000b000010c7983 */ /* 0x001ea20000100a00 */
[----:B---3--:R-:W-:Y:S02]  /*1ae20*/  STL.64 [R1+0x2f98], R10 ;  /* 0x002f980a01007387 */ /* 0x008fe40000100a00 */
[----:B------:R0:W-:Y:S11]  /*1ae30*/  STL.64 [R1+0x2f90], R8 ;  /* 0x002f900801007387 */ /* 0x0001f60000100a00 */
[----:B------:R-:W-:Y:S02]  /*1ae40*/  @!UPT UIADD3 URZ, URZ, URZ, URZ ;  /* 0x0000003f3f3ff290 */ /* 0x000fe4000fffe03f */
[----:B------:R-:W-:Y:S01]  /*1ae50*/  STL.64 [R1+0x750], R24 ;  /* 0x0007501801007387 */ /* 0x000fe20000100a00 */
[----:B------:R-:W-:Y:S04]  /*1ae60*/  STL.64 [R1+0x758], R26 ;  /* 0x0007581a01007387 */ /* 0x000fe80000100a00 */
[----:B0-----:R-:W3:Y:S01]  /*1ae70*/  LDL.64 R8, [R1+0x90] ;  /* 0x0000900001087983 */ /* 0x001ee20000100a00 */
[----:B------:R-:W-:Y:S01]  /*1ae80*/  HMMA.16816.F32.BF16 R16, R20, R4, R16 ;  /* 0x000000041410723c */ /* 0x000fe20000041810 */
[----:B------:R-:W0:Y:S02]  /*1ae90*/  LDSM.16.MT88.4 R20, [R0+0x180] ;  /* 0x000180000014783b */ /* 0x000e240000004200 */
[----:B---3--:R1:W-:Y:S04]  /*1aea0*/  STL.64 [R1+0x3050], R8 ;  /* 0x0030500801007387 */ /* 0x0083e80000100a00 */
[----:B-1----:R-:W3:Y:S01]  /*1aeb0*/  LDL.LU.64 R8, [R1+0xdf0] ;  /* 0x000df00001087983 */ /* 0x002ee20000300a00 */
[----:B------:R-:W3:Y:S02]  /*1aec0*/  LDL.LU.64 R10, [R1+0xdf8] ;  /* 0x000df800010a7983 */ /* 0x000ee40000300a00 */
[----:B------:R-:W4:Y:S02]  /*1aed0*/  LDL.64 R24, [R1+0x80] ;  /* 0x0000800001187983 */ /* 0x000f240000100a00 */
[----:B------:R-:W-:Y:S11]  /*1aee0*/  STL [R1+0x2fa4], R4 ;  /* 0x002fa40401007387 */ /* 0x000ff60000100800 */
[----:B------:R-:W-:Y:S01]  /*1aef0*/  STL.64 [R1+0x130], R16 ;  /* 0x0001301001007387 */ /* 0x000fe20000100a00 */
[----:B------:R-:W-:Y:S02]  /*1af00*/  STL.64 [R1+0x138], R18 ;  /* 0x0001381201007387 */ /* 0x000fe40000100a00 */
[----:B------:R-:W3:Y:S04]  /*1af10*/  LDSM.16.MT88.4 R16, [R0+0x100] ;  /* 0x000100000010783b */ /* 0x000ee80000004200 */
[----:B------:R1:W-:Y:S02]  /*1af20*/  STL [R1+0x2fa0], R5 ;  /* 0x002fa00501007387 */ /* 0x0003e40000100800 */
[----:B-1----:R-:W4:Y:S01]  /*1af30*/  LDL.LU.64 R4, [R1+0xde0] ;  /* 0x000de00001047983 */ /* 0x002f220000300a00 */
[----:B------:R-:W4:Y:S02]  /*1af40*/  LDL.LU.64 R6, [R1+0xde8] ;  /* 0x000de80001067983 */ /* 0x000f240000300a00 */
[----:B0-----:R-:W-:Y:S02]  /*1af50*/  STL [R1+0x2f60], R20 ;  /* 0x002f601401007387 */ /* 0x001fe40000100800 */
[----:B------:R0:W-:Y:S01]  /*1af60*/  STL [R1+0x2f5c], R21 ;  /* 0x002f5c1501007387 */ /* 0x0001e20000100800 */
[----:B------:R-:W-:Y:S01]  /*1af70*/  STL [R1+0x2f58], R22 ;  /* 0x002f581601007387 */ /* 0x000fe20000100800 */
[----:B------:R1:W-:Y:S02]  /*1af80*/  STL [R1+0x2f54], R23 ;  /* 0x002f541701007387 */ /* 0x0003e40000100800 */
[----:B--2---:R-:W-:-:S02]  /*1af90*/  IMAD.MOV.U32 R3, RZ, RZ, R12 ;  /* 0x000000ffff037224 */ /* 0x004fc400078e000c */
[----:B------:R-:W-:Y:S01]  /*1afa0*/  IMAD.MOV.U32 R2, RZ, RZ, R13 ;  /* 0x000000ffff027224 */ /* 0x000fe200078e000d */
[----:B0-----:R-:W2:Y:S01]  /*1afb0*/  LDL.LU.64 R20, [R1+0xdd0] ;  /* 0x000dd00001147983 */ /* 0x001ea20000300a00 */
[----:B-1----:R-:W2:Y:S02]  /*1afc0*/  LDL.LU.64 R22, [R1+0xdd8] ;  /* 0x000dd80001167983 */ /* 0x002ea40000300a00 */
[----:B------:R-:W-:Y:S01]  /*1afd0*/  STL [R1+0x2f50], R0 ;  /* 0x002f500001007387 */ /* 0x000fe20000100800 */
[C---:B---3--:R-:W-:Y:S11]  /*1afe0*/  HMMA.16816.F32.BF16 R8, R16.reuse, R12, R8 ;  /* 0x0000000c1008723c */ /* 0x048ff60000041808 */
[----:B------:R-:W-:Y:S11]  /*1aff0*/  @!UPT UIADD3 URZ, URZ, URZ, URZ ;  /* 0x0000003f3f3ff290 */ /* 0x000ff6000fffe03f */
[----:B------:R-:W-:Y:S01]  /*1b000*/  @!UPT UIADD3 URZ, URZ, URZ, URZ ;  /* 0x0000003f3f3ff290 */ /* 0x000fe2000fffe03f */
[----:B------:R0:W-:Y:S01]  /*1b010*/  STL.64 [R1+0xdf0], R8 ;  /* 0x000df00801007387 */ /* 0x0001e20000100a00 */
[----:B------:R-:W-:Y:S03]  /*1b020*/  STL.64 [R1+0xdf8], R10 ;  /* 0x000df80a01007387 */ /* 0x000fe60000100a00 */
[----:B0-----:R-:W2:Y:S01]  /*1b030*/  LDL.LU.64 R8, [R1+0x3050] ;  /* 0x0030500001087983 */ /* 0x001ea20000300a00 */
[----:B------:R-:W4:Y:S02]  /*1b040*/  LDL.LU.64 R12, [R1+0x3048] ;  /* 0x00304800010c7983 */ /* 0x000f240000300a00 */
[----:B------:R-:W-:Y:S02]  /*1b050*/  STL [R1+0x2f68], R2 ;  /* 0x002f680201007387 */ /* 0x000fe40000100800 */
[----:B------:R-:W-:Y:S01]  /*1b060*/  STL [R1+0x2f64], R3 ;  /* 0x002f640301007387 */ /* 0x000fe20000100800 */
[C---:B----4-:R-:W-:Y:S11]  /*1b070*/  HMMA.16816.F32.BF16 R4, R16.reuse, R12, R4 ;  /* 0x0000000c1004723c */ /* 0x050ff60000041804 */
[----:B------:R-:W-:Y:S11]  /*1b080*/  @!UPT UIADD3 URZ, URZ, URZ, URZ ;  /* 0x0000003f3f3ff290 */ /* 0x000ff6000fffe03f */
[----:B------:R-:W-:Y:S01]  /*1b090*/  @!UPT UIADD3 URZ, URZ, URZ, URZ ;  /* 0x0000003f3f3ff290 */ /* 0x000fe2000fffe03f */
[----:B------:R-:W-:Y:S01]  /*1b0a0*/  STL.64 [R1+0xde0], R4 ;  /* 0x000de00401007387 */ /* 0x000fe20000100a00 */
[----:B------:R0:W-:Y:S02]  /*1b0b0*/  STL.64 [R1+0xde8], R6 ;  /* 0x000de80601007387 */ /* 0x0001e40000100a00 */
[----:B0-----:R-:W-:Y:S02]  /*1b0c0*/  IMAD.MOV.U32 R6, RZ, RZ, R13 ;  /* 0x000000ffff067224 */ /* 0x001fe400078e000d */
[----:B------:R-:W-:Y:S02]  /*1b0d0*/  IMAD.MOV.U32 R7, RZ, RZ, R12 ;  /* 0x000000ffff077224 */ /* 0x000fe400078e000c */
[----:B------:R-:W3:Y:S01]  /*1b0e0*/  LDL.LU R12, [R1+0x3040] ;  /* 0x00304000010c7983 */ /* 0x000ee20000300800 */
[----:B------:R-:W-:Y:S02]  /*1b0f0*/  STL [R1+0x2f70], R6 ;  /* 0x002f700601007387 */ /* 0x000fe40000100800 */
[----:B------:R2:W-:Y:S02]  /*1b100*/  STL [R1+0x2f6c], R7 ;  /* 0x002f6c0701007387 */ /* 0x0005e40000100800 */
[----:B--2---:R-:W-:Y:S01]  /*1b110*/  HMMA.16816.F32.BF16 R4, R16, R8, R20 ;  /* 0x000000081004723c */ /* 0x004fe20000041814 */
[----:B------:R-:W-:-:S02]  /*1b120*/  IMAD.MOV.U32 R15, RZ, RZ, R8 ;  /* 0x000000ffff0f7224 */ /* 0x000fc400078e0008 */
[----:B------:R-:W-:Y:S11]  /*1b130*/  IMAD.MOV.U32 R14, RZ, RZ, R9 ;  /* 0x000000ffff0e7224 */ /* 0x000ff600078e0009 */
[----:B------:R-:W-:Y:S09]  /*1b140*/  @!UPT UIADD3 URZ, URZ, URZ, URZ ;  /* 0x0000003f3f3ff290 */ /* 0x000ff2000fffe03f */
[----:B------:R0:W-:Y:S01]  /*1b150*/  STL.64 [R1+0xdd0], R4 ;  /* 0x000dd00401007387 */ /* 0x0001e20000100a00 */
[----:B------:R1:W-:Y:S03]  /*1b160*/  STL.64 [R1+0xdd8], R6 ;  /* 0x000dd80601007387 */ /* 0x0003e60000100a00 */
[----:B0-----:R-:W2:Y:S01]  /*1b170*/  LDL.LU.64 R4, [R1+0xdc0] ;  /* 0x000dc00001047983 */ /* 0x001ea20000300a00 */
[----:B-1----:R-:W2:Y:S02]  /*1b180*/  LDL.LU.64 R6, [R1+0xdc8] ;  /* 0x000dc80001067983 */ /* 0x002ea40000300a00 */
[----:B------:R-:W4:Y:S02]  /*1b190*/  LDL.64 R8, [R1+0x20] ;  /* 0x0000200001087983 */ /* 0x000f240000100a00 */
[----:B----4-:R0:W-:Y:S04]  /*1b1a0*/  STL.64 [R1+0x2ff0], R8 ;  /* 0x002ff00801007387 */ /* 0x0101e80000100a00 */
[----:B0-----:R-:W4:Y:S04]  /*1b1b0*/  LDL.64 R8, [R1+0x30] ;  /* 0x0000300001087983 */ /* 0x001f280000100a00 */
[----:B----4-:R0:W-:Y:S04]  /*1b1c0*/  STL.64 [R1+0x3000], R8 ;  /* 0x0030000801007387 */ /* 0x0101e80000100a00 */
[----:B0-----:R-:W4:Y:S04]  /*1b1d0*/  LDL.64 R8, [R1+0x40] ;  /* 0x0000400001087983 */ /* 0x001f280000100a00 */
[----:B----4-:R0:W-:Y:S04]  /*1b1e0*/  STL.64 [R1+0x3008], R8 ;  /* 0x0030080801007387 */ /* 0x0101e80000100a00 */
[----:B0-----:R-:W4:Y:S01]  /*1b1f0*/  LDL.64 R8, [R1+0x50] ;  /* 0x0000500001087983 */ /* 0x001f220000100a00 */
[----:B--2---:R-:W-:Y:S03]  /*1b200*/  HMMA.16816.F32.BF16 R4, R16, R24, R4 ;  /* 0x000000181004723c */ /* 0x004fe60000041804 */
[----:B----4-:R0:W-:Y:S04]  /*1b210*/  STL.64 [R1+0x3020], R8 ;  /* 0x0030200801007387 */ /* 0x0101e80000100a00 */
[----:B0-----:R-:W2:Y:S04]  /*1b220*/  LDL.64 R8, [R1+0x60] ;  /* 0x0000600001087983 */ /* 0x001ea80000100a00 */
[----:B--2---:R0:W-:Y:S04]  /*1b230*/  STL.64 [R1+0x3038], R8 ;  /* 0x0030380801007387 */ /* 0x0041e80000100a00 */
[----:B0-----:R-:W2:Y:S01]  /*1b240*/  LDL.64 R8, [R1+0x70] ;  /* 0x0000700001087983 */ /* 0x001ea20000100a00 */
[----:B------:R-:W-:Y:S02]  /*1b250*/  STL [R1+0x2f78], R14 ;  /* 0x002f780e01007387 */ /* 0x000fe40000100800 */
[----:B------:R-:W-:Y:S02]  /*1b260*/  STL [R1+0x2f74], R15 ;  /* 0x002f740f01007387 */ /* 0x000fe40000100800 */
[----:B---3--:R-:W-:Y:S03]  /*1b270*/  STL [R1+0x2ff8], R12 ;  /* 0x002ff80c01007387 */ /* 0x008fe60000100800 */
[----:B------:R0:W-:Y:S01]  /*1b280*/  STL.64 [R1+0xdc0], R4 ;  /* 0x000dc00401007387 */ /* 0x0001e20000100a00 */
[----:B------:R1:W-:Y:S02]  /*1b290*/  STL.64 [R1+0xdc8], R6 ;  /* 0x000dc80601007387 */ /* 0x0003e40000100a00 */
[----:B------:R-:W2:Y:S02]  /*1b2a0*/  LDL.LU.64 R20, [R1+0xdb0] ;  /* 0x000db00001147983 */ /* 0x000ea40000300a00 */
[----:B------:R-:W2:Y:S01]  /*1b2b0*/  LDL.LU.64 R22, [R1+0xdb8] ;  /* 0x000db80001167983 */ /* 0x000ea20000300a00 */
[----:B0-----:R-:W3:Y:S01]  /*1b2c0*/  LDL.LU.64 R4, [R1+0xd80] ;  /* 0x000d800001047983 */ /* 0x001ee20000300a00 */
[----:B-1----:R-:W4:Y:S03]  /*1b2d0*/  LDL.LU.64 R6, [R1+0xd88] ;  /* 0x000d880001067983 */ /* 0x002f260000300a00 */
[----:B----4-:R-:W-:Y:S01]  /*1b2e0*/  STL.64 [R1+0x3018], R6 ;  /* 0x0030180601007387 */ /* 0x010fe20000100a00 */
[----:B---3--:R0:W-:Y:S03]  /*1b2f0*/  STL.64 [R1+0x3010], R4 ;  /* 0x0030100401007387 */ /* 0x0081e60000100a00 */
[----:B0-----:R-:W3:Y:S01]  /*1b300*/  LDL.LU.64 R4, [R1+0xd90] ;  /* 0x000d900001047983 */ /* 0x001ee20000300a00 */
[----:B------:R-:W4:Y:S02]  /*1b310*/  LDL.LU.64 R6, [R1+0xd98] ;  /* 0x000d980001067983 */ /* 0x000f240000300a00 */
[----:B------:R-:W-:-:S02]  /*1b320*/  IMAD.MOV.U32 R29, RZ, RZ, R24 ;  /* 0x000000ffff1d7224 */ /* 0x000fc400078e0018 */
[----:B------:R-:W-:Y:S01]  /*1b330*/  IMAD.MOV.U32 R28, RZ, RZ, R25 ;  /* 0x000000ffff1c7224 */ /* 0x000fe200078e0019 */
[----:B--2---:R-:W-:Y:S01]  /*1b340*/  HMMA.16816.F32.BF16 R20, R16, R8, R20 ;  /* 0x000000081014723c */ /* 0x004fe20000041814 */
[----:B----4-:R-:W-:Y:S01]  /*1b350*/  STL.64 [R1+0x3030], R6 ;  /* 0x0030300601007387 */ /* 0x010fe20000100a00 */
[----:B---3--:R0:W-:Y:S03]  /*1b360*/  STL.64 [R1+0x3028], R4 ;  /* 0x0030280401007387 */ /* 0x0081e60000100a00 */
[----:B0-----:R-:W2:Y:S01]  /*1b370*/  LDL.LU.64 R4, [R1+0xda0] ;  /* 0x000da00001047983 */ /* 0x001ea20000300a00 */
[----:B------:R-:W2:Y:S02]  /*1b380*/  LDL.LU.64 R6, [R1+0xda8] ;  /* 0x000da80001067983 */ /* 0x000ea40000300a00 */
[----:B------:R-:W3:Y:S02]  /*1b390*/  LDL.LU.64 R12, [R1+0xd70] ;  /* 0x000d7000010c7983 */ /* 0x000ee40000300a00 */
[----:B------:R-:W3:Y:S01]  /*1b3a0*/  LDL.LU.64 R14, [R1+0xd78] ;  /* 0x000d7800010e7983 */ /* 0x000ee20000300a00 */
[----:B------:R-:W4:Y:S01]  /*1b3b0*/  LDL.64 R24, [R1] ;  /* 0x0000000001187983 */ /* 0x000f220000100a00 */
[----:B------:R-:W-:-:S03]  /*1b3c0*/  IMAD.MOV.U32 R0, RZ, RZ, R9 ;  /* 0x000000ffff007224 */ /* 0x000fc600078e0009 */
[----:B----4-:R0:W-:Y:S04]  /*1b3d0*/  STL.64 [R1+0x2fe0], R24 ;  /* 0x002fe01801007387 */ /* 0x0101e80000100a00 */
[----:B0-----:R-:W4:Y:S01]  /*1b3e0*/  LDL.64 R24, [R1+0x10] ;  /* 0x0000100001187983 */ /* 0x001f220000100a00 */
[----:B------:R-:W-:Y:S02]  /*1b3f0*/  STL [R1+0x2fa8], R28 ;  /* 0x002fa81c01007387 */ /* 0x000fe40000100800 */
[----:B------:R-:W-:Y:S02]  /*1b400*/  STL [R1+0x2f7c], R29 ;  /* 0x002f7c1d01007387 */ /* 0x000fe40000100800 */
[----:B------:R-:W-:Y:S01]  /*1b410*/  STL.64 [R1+0xdb0], R20 ;  /* 0x000db01401007387 */ /* 0x000fe20000100a00 */
[----:B------:R0:W-:Y:S02]  /*1b420*/  STL.64 [R1+0xdb8], R22 ;  /* 0x000db81601007387 */ /* 0x0001e40000100a00 */
[----:B0-----:R-:W-:-:S02]  /*1b430*/  IMAD.MOV.U32 R23, RZ, RZ, R8 ;  /* 0x000000ffff177224 */ /* 0x001fc400078e0008 */
[----:B------:R-:W2:Y:S02]  /*1b440*/  LDL.LU.64 R8, [R1+0x3038] ;  /* 0x0030380001087983 */ /* 0x000ea40000300a00 */
[C---:B--2---:R-:W-:Y:S01]  /*1b450*/  HMMA.16816.F32.BF16 R4, R16.reuse, R8, R4 ;  /* 0x000000081004723c */ /* 0x044fe20000041804 */
[----:B------:R-:W-:Y:S02]  /*1b460*/  IMAD.MOV.U32 R21, RZ, RZ, R8 ;  /* 0x000000ffff157224 */ /* 0x000fe400078e0008 */
[----:B------:R-:W-:Y:S11]  /*1b470*/  IMAD.MOV.U32 R22, RZ, RZ, R9 ;  /* 0x000000ffff167224 */ /* 0x000ff600078e0009 */
[----:B------:R-:W-:Y:S09]  /*1b480*/  @!UPT UIADD3 URZ, URZ, URZ, URZ ;  /* 0x0000003f3f3ff290 */ /* 0x000ff2000fffe03f */
        /* <DEDUP_REMOVED lines=14> */
[----:B------:R-:W-:Y:S01]  /*1b570*/  STL.64 [R1+0x2f88], R22 ;  /* 0x002f881601007387 */ /* 0x000fe20000100a00 */
[----:B------:R0:W-:Y:S04]  /*1b580*/  STL.64 [R1+0x2f80], R20 ;  /* 0x002f801401007387 */ /* 0x0001e80000100a00 */
[----:B0-----:R-:W3:Y:S01]  /*1b590*/  LDL.LU.64 R20, [R1+0xd60] ;  /* 0x000d600001147983 */ /* 0x001ee20000300a00 */
[----:B------:R-:W3:Y:S01]  /*1b5a0*/  LDL.LU.64 R22, [R1+0xd68] ;  /* 0x000d680001167983 */ /* 0x000ee20000300a00 */
[C---:B--2---:R-:W-:Y:S01]  /*1b5b0*/  HMMA.16816.F32.BF16 R4, R16.reuse, R8, R4 ;  /* 0x000000081004723c */ /* 0x044fe20000041804 */
[----:B------:R-:W-:Y:S11]  /*1b5c0*/  IMAD.MOV.U32 R2, RZ, RZ, R9 ;  /* 0x000000ffff027224 */ /* 0x000ff600078e0009 */
[----:B------:R-:W-:Y:S11]  /*1b5d0*/  @!UPT UIADD3 URZ, URZ, URZ, URZ ;  /* 0x0000003f3f3ff290 */ /* 0x000ff6000fffe03f */
[----:B------:R-:W-:Y:S01]  /*1b5e0*/  STL.64 [R1+0xd80], R4 ;  /* 0x000d800401007387 */ /* 0x000fe20000100a00 */
[----:B------:R0:W-:Y:S02]  /*1b5f0*/  STL.64 [R1+0xd88], R6 ;  /* 0x000d880601007387 */ /* 0x0001e40000100a00 */
[----:B0-----:R-:W-:Y:S02]  /*1b600*/  IMAD.MOV.U32 R7, RZ, RZ, R8 ;  /* 0x000000ffff077224 */ /* 0x001fe400078e0008 */
[----:B------:R-:W3:Y:S02]  /*1b610*/  LDL.LU.64 R8, [R1+0x3000] ;  /* 0x0030000001087983 */ /* 0x000ee40000300a00 */
[C---:B---3--:R-:W-:Y:S01]  /*1b620*/  HMMA.16816.F32.BF16 R12, R16.reuse, R8, R12 ;  /* 0x00000008100c723c */ /* 0x048fe2000004180c */
[----:B------:R-:W-:Y:S11]  /*1b630*/  IMAD.MOV.U32 R6, RZ, RZ, R9 ;  /* 0x000000ffff067224 */ /* 0x000ff600078e0009 */
[----:B------:R-:W-:Y:S11]  /*1b640*/  @!UPT UIADD3 URZ, URZ, URZ, URZ ;  /* 0x0000003f3f3ff290 */ /* 0x000ff6000fffe03f */
[----:B------:R0:W-:Y:S01]  /*1b650*/  STL.64 [R1+0xd70], R12 ;  /* 0x000d700c01007387 */ /* 0x0001e20000100a00 */
[----:B------:R1:W-:Y:S03]  /*1b660*/  STL.64 [R1+0xd78], R14 ;  /* 0x000d780e01007387 */ /* 0x0003e60000100a00 */
[----:B0-----:R-:W2:Y:S01]  /*1b670*/  LDL.LU R12, [R1+0x2ff8] ;  /* 0x002ff800010c7983 */ /* 0x001ea20000300800 */
[----:B-1----:R-:W-:Y:S02]  /*1b680*/  IMAD.MOV.U32 R15, RZ, RZ, R8 ;  /* 0x000000ffff0f7224 */ /* 0x002fe400078e0008 */
[----:B------:R-:W3:Y:S02]  /*1b690*/  LDL.LU.64 R8, [R1+0x2ff0] ;  /* 0x002ff00001087983 */ /* 0x000ee40000300a00 */
[----:B------:R0:W-:Y:S01]  /*1b6a0*/  STL.64 [R1+0x2fe8], R6 ;  /* 0x002fe80601007387 */ /* 0x0001e20000100a00 */
[----:B------:R-:W4:Y:S04]  /*1b6b0*/  LDL.LU.64 R4, [R1+0xd50] ;  /* 0x000d500001047983 */ /* 0x000f280000300a00 */
[----:B0-----:R-:W4:Y:S01]  /*1b6c0*/  LDL.LU.64 R6, [R1+0xd58] ;  /* 0x000d580001067983 */ /* 0x001f220000300a00 */
[----:B---3--:R-:W-:Y:S01]  /*1b6d0*/  HMMA.16816.F32.BF16 R20, R16, R8, R20 ;  /* 0x000000081014723c */ /* 0x008fe20000041814 */
[----:B------:R-:W-:-:S02]  /*1b6e0*/  IMAD.MOV.U32 R14, RZ, RZ, R9 ;  /* 0x000000ffff0e7224 */ /* 0x000fc400078e0009 */
[----:B------:R-:W-:Y:S11]  /*1b6f0*/  IMAD.MOV.U32 R29, RZ, RZ, R8 ;  /* 0x000000ffff1d7224 */ /* 0x000ff600078e0008 */
[----:B------:R-:W-:Y:S09]  /*1b700*/  @!UPT UIADD3 URZ, URZ, URZ, URZ ;  /* 0x0000003f3f3ff290 */ /* 0x000ff2000fffe03f */
[----:B------:R-:W-:Y:S01]  /*1b710*/  STL.64 [R1+0xd60], R20 ;  /* 0x000d601401007387 */ /* 0x000fe20000100a00 */
[----:B------:R-:W-:Y:S02]  /*1b720*/  STL.64 [R1+0xd68], R22 ;  /* 0x000d681601007387 */ /* 0x000fe40000100a00 */
[----:B------:R-:W-:Y:S02]  /*1b730*/  STL.64 [R1+0x2fd8], R14 ;  /* 0x002fd80e01007387 */ /* 0x000fe40000100a00 */
[----:B--2---:R0:W-:Y:S02]  /*1b740*/  STL [R1+0x2fd0], R12 ;  /* 0x002fd00c01007387 */ /* 0x0041e40000100800 */
[----:B0-----:R-:W2:Y:S01]  /*1b750*/  LDL.LU.64 R12, [R1+0xd40] ;  /* 0x000d4000010c7983 */ /* 0x001ea20000300a00 */
[----:B------:R-:W2:Y:S02]  /*1b760*/  LDL.LU.64 R14, [R1+0xd48] ;  /* 0x000d4800010e7983 */ /* 0x000ea40000300a00 */
[----:B------:R-:W3:Y:S02]  /*1b770*/  LDL.LU.64 R8, [R1+0xd20] ;  /* 0x000d200001087983 */ /* 0x000ee40000300a00 */
[----:B------:R-:W2:Y:S01]  /*1b780*/  LDL.LU.64 R10, [R1+0xd28] ;  /* 0x000d2800010a7983 */ /* 0x000ea20000300a00 */
[C---:B----4-:R-:W-:Y:S01]  /*1b790*/  HMMA.16816.F32.BF16 R4, R16.reuse, R24, R4 ;  /* 0x000000181004723c */ /* 0x050fe20000041804 */
[----:B--2---:R-:W-:Y:S01]  /*1b7a0*/  STL.64 [R1+0x2fb8], R10 ;  /* 0x002fb80a01007387 */ /* 0x004fe20000100a00 */
[----:B---3--:R0:W-:Y:S03]  /*1b7b0*/  STL.64 [R1+0x2fb0], R8 ;  /* 0x002fb00801007387 */ /* 0x0081e60000100a00 */
[----:B0-----:R-:W2:Y:S01]  /*1b7c0*/  LDL.LU.64 R8, [R1+0xd30] ;  /* 0x000d300001087983 */ /* 0x001ea20000300a00 */
[----:B------:R-:W2:Y:S02]  /*1b7d0*/  LDL.LU.64 R10, [R1+0xd38] ;  /* 0x000d3800010a7983 */ /* 0x000ea40000300a00 */
[----:B------:R-:W3:Y:S02]  /*1b7e0*/  LDL.LU.64 R20, [R1+0xd10] ;  /* 0x000d100001147983 */ /* 0x000ee40000300a00 */
[----:B------:R-:W3:Y:S11]  /*1b7f0*/  LDL.LU.64 R22, [R1+0xd18] ;  /* 0x000d180001167983 */ /* 0x000ef60000300a00 */
[----:B------:R-:W-:Y:S02]  /*1b800*/  @!UPT UIADD3 URZ, URZ, URZ, URZ ;  /* 0x0000003f3f3ff290 */ /* 0x000fe4000fffe03f */
[----:B------:R0:W-:Y:S01]  /*1b810*/  STL.64 [R1+0xd50], R4 ;  /* 0x000d500401007387 */ /* 0x0001e20000100a00 */
[----:B------:R1:W-:Y:S02]  /*1b820*/  STL.64 [R1+0xd58], R6 ;  /* 0x000d580601007387 */ /* 0x0003e40000100a00 */
[----:B0-----:R-:W-:Y:S01]  /*1b830*/  IMAD.MOV.U32 R4, RZ, RZ, R24 ;  /* 0x000000ffff047224 */ /* 0x001fe200078e0018 */
[----:B-1----:R-:W4:Y:S01]  /*1b840*/  LDL.LU.64 R6, [R1+0x2fe8] ;  /* 0x002fe80001067983 */ /* 0x002f220000300a00 */
[----:B------:R-:W-:Y:S02]  /*1b850*/  IMAD.MOV.U32 R5, RZ, RZ, R25 ;  /* 0x000000ffff057224 */ /* 0x000fe400078e0019 */
[----:B------:R-:W2:Y:S02]  /*1b860*/  LDL.LU.64 R24, [R1+0x2fe0] ;  /* 0x002fe00001187983 */ /* 0x000ea40000300a00 */
[C---:B--2---:R-:W-:Y:S01]  /*1b870*/  HMMA.16816.F32.BF16 R12, R16.reuse, R24, R12 ;  /* 0x00000018100c723c */ /* 0x044fe2000004180c */
[----:B------:R-:W-:Y:S11]  /*1b880*/  IMAD.MOV.U32 R28, RZ, RZ, R25 ;  /* 0x000000ffff1c7224 */ /* 0x000ff600078e0019 */
[----:B------:R-:W-:Y:S11]  /*1b890*/  @!UPT UIADD3 URZ, URZ, URZ, URZ ;  /* 0x0000003f3f3ff290 */ /* 0x000ff6000fffe03f */
[----:B------:R-:W-:Y:S01]  /*1b8a0*/  STL.64 [R1+0xd40], R12 ;  /* 0x000d400c01007387 */ /* 0x000fe20000100a00 */
[----:B------:R0:W-:Y:S03]  /*1b8b0*/  STL.64 [R1+0xd48], R14 ;  /* 0x000d480e01007387 */ /* 0x0001e60000100a00 */
[----:B0-----:R-:W2:Y:S01]  /*1b8c0*/  LDL.LU.64 R14, [R1+0x2fd8] ;  /* 0x002fd800010e7983 */ /* 0x001ea20000300a00 */
[----:B------:R-:W2:Y:S02]  /*1b8d0*/  LDL.LU R12, [R1+0x2fd0] ;  /* 0x002fd000010c7983 */ /* 0x000ea40000300800 */
[----:B------:R-:W-:Y:S02]  /*1b8e0*/  IMAD.MOV.U32 R13, RZ, RZ, R24 ;  /* 0x000000ffff0d7224 */ /* 0x000fe400078e0018 */
[----:B------:R-:W2:Y:S01]  /*1b8f0*/  LDL.LU.64 R26, [R1+0x2fc8] ;  /* 0x002fc800011a7983 */ /* 0x000ea20000300a00 */
        /* <DEDUP_REMOVED lines=11> */
[----:B------:R-:W2:Y:S01]  /*1b9b0*/  LDL.LU R13, [R1+0x2fac] ;  /* 0x002fac00010d7983 */ /* 0x000ea20000300800 */
[----:B------:R-:W-:Y:S02]  /*1b9c0*/  IMAD.MOV.U32 R25, RZ, RZ, R28 ;  /* 0x000000ffff197224 */ /* 0x000fe400078e001c */
[----:B------:R-:W3:Y:S03]  /*1b9d0*/  LDL.LU R28, [R1+0x2fa8] ;  /* 0x002fa800011c7983 */ /* 0x000ee60000300800 */
[----:B------:R0:W-:Y:S02]  /*1b9e0*/  STL.64 [R1+0x2e68], R24 ;  /* 0x002e681801007387 */ /* 0x0001e40000100a00 */
[----:B0-----:R-:W-:Y:S02]  /*1b9f0*/  IMAD.MOV.U32 R24, RZ, RZ, R4 ;  /* 0x000000ffff187224 */ /* 0x001fe400078e0004 */
[----:B------:R-:W-:Y:S01]  /*1ba00*/  IMAD.MOV.U32 R25, RZ, RZ, R5 ;  /* 0x000000ffff197224 */ /* 0x000fe200078e0005 */
[----:B------:R-:W3:Y:S01]  /*1ba10*/  LDL.LU R4, [R1+0x2fa4] ;  /* 0x002fa40001047983 */ /* 0x000ee20000300800 */
[----:B------:R-:W3:Y:S03]  /*1ba20*/  LDL.LU R5, [R1+0x2fa0] ;  /* 0x002fa00001057983 */ /* 0x000ee60000300800 */
[----:B------:R0:W-:Y:S04]  /*1ba30*/  STL.64 [R1+0x2e80], R24 ;  /* 0x002e801801007387 */ /* 0x0001e80000100a00 */
[----:B0-----:R-:W3:Y:S01]  /*1ba40*/  LDL.LU.64 R24, [R1+0x730] ;  /* 0x0007300001187983 */ /* 0x001ee20000300a00 */
[----:B------:R-:W3:Y:S01]  /*1ba50*/  LDL.LU.64 R26, [R1+0x738] ;  /* 0x00073800011a7983 */ /* 0x000ee20000300a00 */
[C---:B--2---:R-:W-:Y:S11]  /*1ba60*/  HMMA.16816.F32.BF16 R8, R16.reuse, R12, R8 ;  /* 0x0000000c1008723c */ /* 0x044ff60000041808 */
[----:B------:R-:W-:Y:S11]  /*1ba70*/  @!UPT UIADD3 URZ, URZ, URZ, URZ ;  /* 0x0000003f3f3ff290 */ /* 0x000ff6000fffe03f */
[----:B------:R-:W-:Y:S01]  /*1ba80*/  @!UPT UIADD3 URZ, URZ, URZ, URZ ;  /* 0x0000003f3f3ff290 */ /* 0x000fe2000fffe03f */
[----:B------:R-:W-:Y:S01]  /*1ba90*/  STL.64 [R1+0xd20], R8 ;  /* 0x000d200801007387 */ /* 0x000fe20000100a00 */
[----:B------:R0:W-:Y:S03]  /*1baa0*/  STL.64 [R1+0xd28], R10 ;  /* 0x000d280a01007387 */ /* 0x0001e60000100a00 */
[----:B0-----:R-:W2:Y:S01]  /*1bab0*/  LDL.LU.64 R10, [R1+0x2f98] ;  /* 0x002f9800010a7983 */ /* 0x001ea20000300a00 */
[----:B------:R-:W3:Y:S02]  /*1bac0*/  LDL.LU.64 R8, [R1+0x2f90] ;  /* 0x002f900001087983 */ /* 0x000ee40000300a00 */
[----:B------:R-:W-:Y:S01]  /*1bad0*/  STL.64 [R1+0x2e48], R12 ;  /* 0x002e480c01007387 */ /* 0x000fe20000100a00 */
[C---:B---3--:R-:W-:Y:S11]  /*1bae0*/  HMMA.16816.F32.BF16 R20, R16.reuse, R8, R20 ;  /* 0x000000081014723c */ /* 0x048ff60000041814 */
[----:B------:R-:W-:Y:S11]  /*1baf0*/  @!UPT UIADD3 URZ, URZ, URZ, URZ ;  /* 0x0000003f3f3ff290 */ /* 0x000ff6000fffe03f */
[----:B------:R-:W-:Y:S01]  /*1bb00*/  @!UPT UIADD3 URZ, URZ, URZ, URZ ;  /* 0x0000003f3f3ff290 */ /* 0x000fe2000fffe03f */
[----:B------:R-:W-:Y:S01]  /*1bb10*/  STL.64 [R1+0xd10], R20 ;  /* 0x000d101401007387 */ /* 0x000fe20000100a00 */
[----:B------:R0:W-:Y:S03]  /*1bb20*/  STL.64 [R1+0xd18], R22 ;  /* 0x000d181601007387 */ /* 0x0001e60000100a00 */
[----:B0-----:R-:W3:Y:S01]  /*1bb30*/  LDL.LU.64 R22, [R1+0x2f88] ;  /* 0x002f880001167983 */ /* 0x001ee20000300a00 */
[----:B------:R-:W3:Y:S02]  /*1bb40*/  LDL.LU.64 R20, [R1+0x2f80] ;  /* 0x002f800001147983 */ /* 0x000ee40000300a00 */
[----:B--2---:R-:W-:Y:S02]  /*1bb50*/  STL.64 [R1+0x2e40], R10 ;  /* 0x002e400a01007387 */ /* 0x004fe40000100a00 */
[----:B------:R0:W-:Y:S02]  /*1bb60*/  STL.64 [R1+0x2e38], R8 ;  /* 0x002e380801007387 */ /* 0x0001e40000100a00 */
[----:B0-----:R-:W-:Y:S07]  /*1bb70*/  HMMA.16816.F32.BF16 R8, R16, R4, R24 ;  /* 0x000000041008723c */ /* 0x001fee0000041818 */
[----:B------:R-:W-:-:S02]  /*1bb80*/  IMAD.MOV.U32 R16, RZ, RZ, R29 ;  /* 0x000000ffff107224 */ /* 0x000fc400078e001d */
[----:B------:R-:W-:Y:S01]  /*1bb90*/  IMAD.MOV.U32 R17, RZ, RZ, R14 ;  /* 0x000000ffff117224 */ /* 0x000fe200078e000e */
[----:B------:R-:W2:Y:S11]  /*1bba0*/  LDL.LU R29, [R1+0x2f7c] ;  /* 0x002f7c00011d7983 */ /* 0x000eb60000300800 */
[----:B------:R-:W-:Y:S02]  /*1bbb0*/  @!UPT UIADD3 URZ, URZ, URZ, URZ ;  /* 0x0000003f3f3ff290 */ /* 0x000fe4000fffe03f */
[----:B------:R-:W-:Y:S01]  /*1bbc0*/  STL.64 [R1+0x730], R8 ;  /* 0x0007300801007387 */ /* 0x000fe20000100a00 */
[----:B------:R-:W-:Y:S02]  /*1bbd0*/  STL.64 [R1+0x738], R10 ;  /* 0x0007380a01007387 */ /* 0x000fe40000100a00 */
[----:B------:R-:W2:Y:S02]  /*1bbe0*/  LDL.LU R14, [R1+0x2f78] ;  /* 0x002f7800010e7983 */ /* 0x000ea40000300800 */
[----:B------:R0:W-:Y:S02]  /*1bbf0*/  STL.64 [R1+0x2e88], R16 ;  /* 0x002e881001007387 */ /* 0x0001e40000100a00 */
[----:B0-----:R-:W-:Y:S02]  /*1bc00*/  IMAD.MOV.U32 R16, RZ, RZ, R15 ;  /* 0x000000ffff107224 */ /* 0x001fe400078e000f */
[----:B----4-:R-:W-:Y:S01]  /*1bc10*/  IMAD.MOV.U32 R17, RZ, RZ, R6 ;  /* 0x000000ffff117224 */ /* 0x010fe200078e0006 */
[----:B------:R-:W4:Y:S01]  /*1bc20*/  LDL.LU R15, [R1+0x2f74] ;  /* 0x002f7400010f7983 */ /* 0x000f220000300800 */
[----:B------:R-:W4:Y:S03]  /*1bc30*/  LDL.LU R6, [R1+0x2f70] ;  /* 0x002f700001067983 */ /* 0x000f260000300800 */
[----:B------:R0:W-:Y:S02]  /*1bc40*/  STL.64 [R1+0x2ea0], R16 ;  /* 0x002ea01001007387 */ /* 0x0001e40000100a00 */
[----:B0-----:R-:W-:-:S02]  /*1bc50*/  IMAD.MOV.U32 R16, RZ, RZ, R7 ;  /* 0x000000ffff107224 */ /* 0x001fc400078e0007 */
[----:B------:R-:W4:Y:S01]  /*1bc60*/  LDL.LU R7, [R1+0x2f6c] ;  /* 0x002f6c0001077983 */ /* 0x000f220000300800 */
[----:B------:R-:W-:Y:S02]  /*1bc70*/  IMAD.MOV.U32 R17, RZ, RZ, R2 ;  /* 0x000000ffff117224 */ /* 0x000fe400078e0002 */
[----:B------:R-:W4:Y:S03]  /*1bc80*/  LDL.LU R2, [R1+0x2f68] ;  /* 0x002f680001027983 */ /* 0x000f260000300800 */
[----:B------:R0:W-:Y:S02]  /*1bc90*/  STL.64 [R1+0x2eb8], R16 ;  /* 0x002eb81001007387 */ /* 0x0001e40000100a00 */
[----:B0-----:R-:W-:Y:S02]  /*1bca0*/  IMAD.MOV.U32 R16, RZ, RZ, R3 ;  /* 0x000000ffff107224 */ /* 0x001fe400078e0003 */
[----:B------:R-:W4:Y:S01]  /*1bcb0*/  LDL.LU R3, [R1+0x2f64] ;  /* 0x002f640001037983 */ /* 0x000f220000300800 */
[----:B---3--:R-:W-:-:S03]  /*1bcc0*/  IMAD.MOV.U32 R17, RZ, RZ, R20 ;  /* 0x000000ffff117224 */ /* 0x008fc600078e0014 */
[----:B------:R-:W3:Y:S02]  /*1bcd0*/  LDL.LU R20, [R1+0x2f60] ;  /* 0x002f600001147983 */ /* 0x000ee40000300800 */
[----:B------:R0:W-:Y:S02]  /*1bce0*/  STL.64 [R1+0x2ed0], R16 ;  /* 0x002ed01001007387 */ /* 0x0001e40000100a00 */
[----:B0-----:R-:W-:Y:S02]  /*1bcf0*/  IMAD.MOV.U32 R16, RZ, RZ, R21 ;  /* 0x000000ffff107224 */ /* 0x001fe400078e0015 */
[----:B------:R-:W-:Y:S01]  /*1bd00*/  IMAD.MOV.U32 R17, RZ, RZ, R22 ;  /* 0x000000ffff117224 */ /* 0x000fe200078e0016 */
[----:B------:R-:W3:Y:S01]  /*1bd10*/  LDL.LU R21, [R1+0x2f5c] ;  /* 0x002f5c0001157983 */ /* 0x000ee20000300800 */
[----:B------:R-:W3:Y:S03]  /*1bd20*/  LDL.LU R22, [R1+0x2f58] ;  /* 0x002f580001167983 */ /* 0x000ee60000300800 */
[----:B------:R0:W-:Y:S02]  /*1bd30*/  STL.64 [R1+0x2ee8], R16 ;  /* 0x002ee81001007387 */ /* 0x0001e40000100a00 */
[----:B0-----:R-:W-:-:S02]  /*1bd40*/  IMAD.MOV.U32 R16, RZ, RZ, R23 ;  /* 0x000000ffff107224 */ /* 0x001fc400078e0017 */
[----:B------:R-:W-:Y:S01]  /*1bd50*/  IMAD.MOV.U32 R17, RZ, RZ, R0 ;  /* 0x000000ffff117224 */ /* 0x000fe200078e0000 */
[----:B------:R-:W3:Y:S01]  /*1bd60*/  LDL.LU R23, [R1+0x2f54] ;  /* 0x002f540001177983 */ /* 0x000ee20000300800 */
[----:B------:R-:W3:Y:S03]  /*1bd70*/  LDL.LU R0, [R1+0x2f50] ;  /* 0x002f500001007983 */ /* 0x000ee60000300800 */
[----:B------:R0:W-:Y:S01]  /*1bd80*/  STL.64 [R1+0x2f00], R16 ;  /* 0x002f001001007387 */ /* 0x0001e20000100a00 */
[----:B--2---:R-:W-:Y:S02]  /*1bd90*/  IMAD.MOV.U32 R9, RZ, RZ, R14 ;  /* 0x000000ffff097224 */ /* 0x004fe400078e000e */
[----:B0-----:R-:W-:Y:S02]  /*1bda0*/  IMAD.MOV.U32 R16, RZ, RZ, R29 ;  /* 0x000000ffff107224 */ /* 0x001fe400078e001d */
[----:B------:R-:W-:-:S02]  /*1bdb0*/  IMAD.MOV.U32 R17, RZ, RZ, R28 ;  /* 0x000000ffff117224 */ /* 0x000fc400078e001c */
[----:B----4-:R-:W-:-:S03]  /*1bdc0*/  IMAD.MOV.U32 R8, RZ, RZ, R15 ;  /* 0x000000ffff087224 */ /* 0x010fc600078e000f */
[----:B------:R-:W-:Y:S04]  /*1bdd0*/  STL.64 [R1+0x2f18], R16 ;  /* 0x002f181001007387 */ /* 0x000fe80000100a00 */
[----:B------:R0:W-:Y:S02]  /*1bde0*/  STL.64 [R1+0x2f20], R8 ;  /* 0x002f200801007387 */ /* 0x0001e40000100a00 */
[----:B0-----:R-:W-:Y:S02]  /*1bdf0*/  IMAD.MOV.U32 R9, RZ, RZ, R6 ;  /* 0x000000ffff097224 */ /* 0x001fe400078e0006 */
[----:B------:R-:W-:-:S05]  /*1be00*/  IMAD.MOV.U32 R8, RZ, RZ, R7 ;  /* 0x000000ffff087224 */ /* 0x000fca00078e0007 */
[----:B------:R-:W-:Y:S01]  /*1be10*/  STL.64 [R1+0x2f38], R8 ;  /* 0x002f380801007387 */ /* 0x000fe20000100a00 */
[----:B------:R-:W2:Y:S02]  /*1be20*/  LDL.LU.64 R16, [R1+0x610] ;  /* 0x0006100001107983 */ /* 0x000ea40000300a00 */
[----:B------:R-:W4:Y:S02]  /*1be30*/  LDL.LU.64 R18, [R1+0x618] ;  /* 0x0006180001127983 */ /* 0x000f240000300a00 */
[----:B----4-:R-:W-:Y:S01]  /*1be40*/  STL.64 [R1+0x2f30], R18 ;  /* 0x002f301201007387 */ /* 0x010fe20000100a00 */
[----:B--2---:R0:W-:Y:S03]  /*1be50*/  STL.64 [R1+0x2f28], R16 ;  /* 0x002f281001007387 */ /* 0x0041e60000100a00 */
[----:B0-----:R-:W2:Y:S01]  /*1be60*/  LDL.LU.64 R16, [R1+0x620] ;  /* 0x0006200001107983 */ /* 0x001ea20000300a00 */
[----:B------:R-:W4:Y:S03]  /*1be70*/  LDL.LU.64 R18, [R1+0x628] ;  /* 0x0006280001127983 */ /* 0x000f260000300a00 */
[----:B----4-:R-:W-:Y:S01]  /*1be80*/  STL.64 [R1+0x2f48], R18 ;  /* 0x002f481201007387 */ /* 0x010fe20000100a00 */
[----:B--2---:R0:W-:Y:S03]  /*1be90*/  STL.64 [R1+0x2f40], R16 ;  /* 0x002f401001007387 */ /* 0x0041e60000100a00 */
[----:B0-----:R-:W3:Y:S01]  /*1bea0*/  LDL.LU.64 R16, [R1+0x630] ;  /* 0x0006300001107983 */ /* 0x001ee20000300a00 */
[----:B------:R-:W3:Y:S02]  /*1beb0*/  LDL.LU.64 R18, [R1+0x638] ;  /* 0x0006380001127983 */ /* 0x000ee40000300a00 */
        /* <DEDUP_REMOVED lines=21> */
[----:B------:R-:W4:Y:S02]  /*1c010*/  LDL.LU.64 R26, [R1+0x5f8] ;  /* 0x0005f800011a7983 */ /* 0x000f240000300a00 */
[----:B------:R-:W-:-:S02]  /*1c020*/  IMAD.MOV.U32 R8, RZ, RZ, R3 ;  /* 0x000000ffff087224 */ /* 0x000fc400078e0003 */
[----:B------:R-:W-:-:S07]  /*1c030*/  IMAD.MOV.U32 R9, RZ, RZ, R2 ;  /* 0x000000ffff097224 */ /* 0x000fce00078e0002 */
[C---:B---3--:R-:W-:Y:S01]  /*1c040*/  HMMA.16816.F32.BF16 R8, R20.reuse, R8, R16 ;  /* 0x000000081408723c */ /* 0x048fe20000041810 */
[----:B----4-:R-:W-:Y:S01]  /*1c050*/  STL.64 [R1+0x2f10], R26 ;  /* 0x002f101a01007387 */ /* 0x010fe20000100a00 */
[----:B--2---:R0:W-:Y:S03]  /*1c060*/  STL.64 [R1+0x2f08], R24 ;  /* 0x002f081801007387 */ /* 0x0041e60000100a00 */
[----:B0-----:R-:W2:Y:S01]  /*1c070*/  LDL.LU.64 R24, [R1+0x600] ;  /* 0x0006000001187983 */ /* 0x001ea20000300a00 */
[----:B------:R-:W2:Y:S02]  /*1c080*/  LDL.LU.64 R26, [R1+0x608] ;  /* 0x00060800011a7983 */ /* 0x000ea40000300a00 */
[----:B------:R0:W-:Y:S02]  /*1c090*/  STL.64 [R1+0x2e60], R4 ;  /* 0x002e600401007387 */ /* 0x0001e40000100a00 */
[----:B0-----:R-:W3:Y:S01]  /*1c0a0*/  LDL.LU.64 R4, [R1+0x580] ;  /* 0x0005800001047983 */ /* 0x001ee20000300a00 */
[----:B------:R-:W4:Y:S03]  /*1c0b0*/  LDL.LU.64 R6, [R1+0x588] ;  /* 0x0005880001067983 */ /* 0x000f260000300a00 */
[----:B----4-:R-:W-:Y:S01]  /*1c0c0*/  STL.64 [R1+0x2e78], R6 ;  /* 0x002e780601007387 */ /* 0x010fe20000100a00 */
[----:B---3--:R0:W-:Y:S03]  /*1c0d0*/  STL.64 [R1+0x2e70], R4 ;  /* 0x002e700401007387 */ /* 0x0081e60000100a00 */
[----:B0-----:R-:W3:Y:S01]  /*1c0e0*/  LDL.LU.64 R4, [R1+0x590] ;  /* 0x0005900001047983 */ /* 0x001ee20000300a00 */
[----:B------:R-:W3:Y:S02]  /*1c0f0*/  LDL.LU.64 R6, [R1+0x598] ;  /* 0x0005980001067983 */ /* 0x000ee40000300a00 */
[----:B------:R-:W4:Y:S02]  /*1c100*/  LDL.LU.64 R12, [R1+0x570] ;  /* 0x00057000010c7983 */ /* 0x000f240000300a00 */
[----:B------:R-:W4:Y:S01]  /*1c110*/  LDL.LU.64 R14, [R1+0x578] ;  /* 0x00057800010e7983 */ /* 0x000f220000300a00 */
[----:B------:R-:W2:Y:S01]  /*1c120*/  LDL.LU.64 R18, [R1+0x2f48] ;  /* 0x002f480001127983 */ /* 0x000ea20000300a00 */
[----:B------:R-:W2:Y:S02]  /*1c130*/  LDL.LU.64 R16, [R1+0x2f40] ;  /* 0x002f400001107983 */ /* 0x000ea40000300a00 */
[----:B------:R0:W-:Y:S02]  /*1c140*/  STL.64 [R1+0x630], R8 ;  /* 0x0006300801007387 */ /* 0x0001e40000100a00 */
[----:B------:R2:W-:Y:S01]  /*1c150*/  STL.64 [R1+0x638], R10 ;  /* 0x0006380a01007387 */ /* 0x0005e20000100a00 */
        /* <DEDUP_REMOVED lines=118> */
[----:B------:R-:W3:Y:S04]  /*1c8c0*/  LDSM.16.MT88.4 R16, [R0+0x200] ;  /* 0x000200000010783b */ /* 0x000ee80000004200 */
        /* <DEDUP_REMOVED lines=381> */
[----:B0-----:R-:W4:Y:S01]  /*1e0a0*/  LDL.LU.64 R12, [R1+0xa0] ;  /* 0x0000a000010c7983 */ /* 0x001f220000300a00 */
[C---:B--2---:R-:W-:Y:S03]  /*1e0b0*/  HMMA.16816.F32.BF16 R24, R20.reuse, R8, R24 ;  /* 0x000000081418723c */ /* 0x044fe60000041818 */
[----:B----4-:R0:W-:Y:S04]  /*1e0c0*/  STL.64 [R1+0x2c18], R12 ;  /* 0x002c180c01007387 */ /* 0x0101e80000100a00 */
[----:B0-----:R-:W2:Y:S01]  /*1e0d0*/  LDL.LU.64 R12, [R1+0xb0] ;  /* 0x0000b000010c7983 */ /* 0x001ea20000300a00 */
[----:B---3--:R-:W-:Y:S02]  /*1e0e0*/  STL.64 [R1+0x2b70], R10 ;  /* 0x002b700a01007387 */ /* 0x008fe40000100a00 */
[----:B------:R0:W-:Y:S11]  /*1e0f0*/  STL.64 [R1+0x2b68], R8 ;  /* 0x002b680801007387 */ /* 0x0001f60000100a00 */
[----:B------:R-:W-:Y:S02]  /*1e100*/  @!UPT UIADD3 URZ, URZ, URZ, URZ ;  /* 0x0000003f3f3ff290 */ /* 0x000fe4000fffe03f */
[----:B------:R-:W-:Y:S01]  /*1e110*/  STL.64 [R1+0x350], R24 ;  /* 0x0003501801007387 */ /* 0x000fe20000100a00 */
[----:B------:R-:W-:Y:S04]  /*1e120*/  STL.64 [R1+0x358], R26 ;  /* 0x0003581a01007387 */ /* 0x000fe80000100a00 */
[----:B0-----:R-:W3:Y:S01]  /*1e130*/  LDL.LU.64 R8, [R1+0x90] ;  /* 0x0000900001087983 */ /* 0x001ee20000300a00 */
[----:B------:R-:W-:Y:S01]  /*1e140*/  HMMA.16816.F32.BF16 R16, R20, R4, R16 ;  /* 0x000000041410723c */ /* 0x000fe20000041810 */
[----:B------:R-:W0:Y:S02]  /*1e150*/  LDSM.16.MT88.4 R20, [R0+0x380] ;  /* 0x000380000014783b */ /* 0x000e240000004200 */
[----:B---3--:R1:W-:Y:S04]  /*1e160*/  STL.64 [R1+0x2c20], R8 ;  /* 0x002c200801007387 */ /* 0x0083e80000100a00 */
[----:B-1----:R-:W3:Y:S01]  /*1e170*/  LDL.LU.64 R8, [R1+0xa30] ;  /* 0x000a300001087983 */ /* 0x002ee20000300a00 */
[----:B------:R-:W3:Y:S02]  /*1e180*/  LDL.LU.64 R10, [R1+0xa38] ;  /* 0x000a3800010a7983 */ /* 0x000ee40000300a00 */
[----:B------:R-:W4:Y:S02]  /*1e190*/  LDL.LU.64 R24, [R1+0x80] ;  /* 0x0000800001187983 */ /* 0x000f240000300a00 */
[----:B------:R-:W-:Y:S11]  /*1e1a0*/  STL [R1+0x2b78], R5 ;  /* 0x002b780501007387 */ /* 0x000ff60000100800 */
[----:B------:R-:W-:Y:S01]  /*1e1b0*/  STL.64 [R1+0xf0], R16 ;  /* 0x0000f01001007387 */ /* 0x000fe20000100a00 */
[----:B------:R-:W-:Y:S02]  /*1e1c0*/  STL.64 [R1+0xf8], R18 ;  /* 0x0000f81201007387 */ /* 0x000fe40000100a00 */
[----:B------:R1:W3:Y:S04]  /*1e1d0*/  LDSM.16.MT88.4 R16, [R0+0x300] ;  /* 0x000300000010783b */ /* 0x0002e80000004200 */
[----:B0-----:R-:W-:Y:S01]  /*1e1e0*/  STL [R1+0x2b3c], R20 ;  /* 0x002b3c1401007387 */ /* 0x001fe20000100800 */
[----:B------:R0:W-:Y:S01]  /*1e1f0*/  STL [R1+0x2b38], R21 ;  /* 0x002b381501007387 */ /* 0x0001e20000100800 */
[----:B------:R-:W-:Y:S02]  /*1e200*/  STL [R1+0x2b34], R22 ;  /* 0x002b341601007387 */ /* 0x000fe40000100800 */
[----:B------:R0:W-:Y:S02]  /*1e210*/  STL [R1+0x2b30], R23 ;  /* 0x002b301701007387 */ /* 0x0001e40000100800 */
[----:B--2---:R-:W-:-:S02]  /*1e220*/  IMAD.MOV.U32 R6, RZ, RZ, R12 ;  /* 0x000000ffff067224 */ /* 0x004fc400078e000c */
[----:B-1----:R-:W-:Y:S01]  /*1e230*/  IMAD.MOV.U32 R0, RZ, RZ, R13 ;  /* 0x000000ffff007224 */ /* 0x002fe200078e000d */
[----:B0-----:R-:W2:Y:S01]  /*1e240*/  LDL.LU.64 R20, [R1+0xa20] ;  /* 0x000a200001147983 */ /* 0x001ea20000300a00 */
[----:B------:R-:W2:Y:S01]  /*1e250*/  LDL.LU.64 R22, [R1+0xa28] ;  /* 0x000a280001167983 */ /* 0x000ea20000300a00 */
[C---:B---3--:R-:W-:Y:S11]  /*1e260*/  HMMA.16816.F32.BF16 R8, R16.reuse, R12, R8 ;  /* 0x0000000c1008723c */ /* 0x048ff60000041808 */
[----:B------:R-:W-:Y:S11]  /*1e270*/  @!UPT UIADD3 URZ, URZ, URZ, URZ ;  /* 0x0000003f3f3ff290 */ /* 0x000ff6000fffe03f */
[----:B------:R-:W-:Y:S01]  /*1e280*/  @!UPT UIADD3 URZ, URZ, URZ, URZ ;  /* 0x0000003f3f3ff290 */ /* 0x000fe2000fffe03f */
[----:B------:R0:W-:Y:S01]  /*1e290*/  STL.64 [R1+0xa30], R8 ;  /* 0x000a300801007387 */ /* 0x0001e20000100a00 */
[----:B------:R-:W-:Y:S03]  /*1e2a0*/  STL.64 [R1+0xa38], R10 ;  /* 0x000a380a01007387 */ /* 0x000fe60000100a00 */
[----:B0-----:R-:W3:Y:S01]  /*1e2b0*/  LDL.LU.64 R8, [R1+0x2c20] ;  /* 0x002c200001087983 */ /* 0x001ee20000300a00 */
[----:B------:R-:W2:Y:S02]  /*1e2c0*/  LDL.LU.64 R12, [R1+0x2c18] ;  /* 0x002c1800010c7983 */ /* 0x000ea40000300a00 */
[----:B------:R-:W-:Y:S02]  /*1e2d0*/  STL [R1+0x2b44], R0 ;  /* 0x002b440001007387 */ /* 0x000fe40000100800 */
[----:B------:R-:W-:Y:S01]  /*1e2e0*/  STL [R1+0x2b40], R6 ;  /* 0x002b400601007387 */ /* 0x000fe20000100800 */
[----:B--2---:R-:W-:Y:S01]  /*1e2f0*/  HMMA.16816.F32.BF16 R20, R16, R12, R20 ;  /* 0x0000000c1014723c */ /* 0x004fe20000041814 */
[----:B------:R-:W-:-:S02]  /*1e300*/  IMAD.MOV.U32 R29, RZ, RZ, R12 ;  /* 0x000000ffff1d7224 */ /* 0x000fc400078e000c */
[----:B------:R-:W-:Y:S11]  /*1e310*/  IMAD.MOV.U32 R7, RZ, RZ, R13 ;  /* 0x000000ffff077224 */ /* 0x000ff600078e000d */
[----:B------:R-:W-:Y:S09]  /*1e320*/  @!UPT UIADD3 URZ, URZ, URZ, URZ ;  /* 0x0000003f3f3ff290 */ /* 0x000ff2000fffe03f */
[----:B------:R0:W-:Y:S01]  /*1e330*/  STL.64 [R1+0xa20], R20 ;  /* 0x000a201401007387 */ /* 0x0001e20000100a00 */
[----:B------:R1:W-:Y:S03]  /*1e340*/  STL.64 [R1+0xa28], R22 ;  /* 0x000a281601007387 */ /* 0x0003e60000100a00 */
[----:B0-----:R-:W4:Y:S01]  /*1e350*/  LDL.LU.64 R20, [R1+0xa00] ;  /* 0x000a000001147983 */ /* 0x001f220000300a00 */
[----:B-1----:R-:W4:Y:S02]  /*1e360*/  LDL.LU.64 R22, [R1+0xa08] ;  /* 0x000a080001167983 */ /* 0x002f240000300a00 */
[----:B------:R-:W2:Y:S02]  /*1e370*/  LDL.LU.64 R12, [R1+0x40] ;  /* 0x00004000010c7983 */ /* 0x000ea40000300a00 */
[----:B--2---:R0:W-:Y:S04]  /*1e380*/  STL.64 [R1+0x2bf0], R12 ;  /* 0x002bf00c01007387 */ /* 0x0041e80000100a00 */
[----:B0-----:R-:W2:Y:S04]  /*1e390*/  LDL.LU.64 R12, [R1+0x50] ;  /* 0x00005000010c7983 */ /* 0x001ea80000300a00 */
[----:B--2---:R0:W-:Y:S04]  /*1e3a0*/  STL.64 [R1+0x2c08], R12 ;  /* 0x002c080c01007387 */ /* 0x0041e80000100a00 */
[----:B0-----:R-:W2:Y:S01]  /*1e3b0*/  LDL.LU.64 R12, [R1+0x60] ;  /* 0x00006000010c7983 */ /* 0x001ea20000300a00 */
[----:B------:R-:W-:Y:S02]  /*1e3c0*/  STL [R1+0x2b4c], R7 ;  /* 0x002b4c0701007387 */ /* 0x000fe40000100800 */
[----:B------:R0:W-:Y:S02]  /*1e3d0*/  STL [R1+0x2c10], R4 ;  /* 0x002c100401007387 */ /* 0x0001e40000100800 */
[----:B0-----:R-:W2:Y:S01]  /*1e3e0*/  LDL.LU.64 R4, [R1+0xa10] ;  /* 0x000a100001047983 */ /* 0x001ea20000300a00 */
[----:B------:R-:W2:Y:S02]  /*1e3f0*/  LDL.LU.64 R6, [R1+0xa18] ;  /* 0x000a180001067983 */ /* 0x000ea40000300a00 */
[----:B------:R-:W-:Y:S02]  /*1e400*/  STL [R1+0x2b48], R29 ;  /* 0x002b481d01007387 */ /* 0x000fe40000100800 */
[----:B---3--:R-:W-:-:S02]  /*1e410*/  IMAD.MOV.U32 R3, RZ, RZ, R8 ;  /* 0x000000ffff037224 */ /* 0x008fc400078e0008 */
[----:B------:R-:W-:Y:S01]  /*1e420*/  IMAD.MOV.U32 R28, RZ, RZ, R9 ;  /* 0x000000ffff1c7224 */ /* 0x000fe200078e0009 */
[C---:B--2---:R-:W-:Y:S11]  /*1e430*/  HMMA.16816.F32.BF16 R4, R16.reuse, R8, R4 ;  /* 0x000000081004723c */ /* 0x044ff60000041804 */
[----:B------:R-:W-:Y:S11]  /*1e440*/  @!UPT UIADD3 URZ, URZ, URZ, URZ ;  /* 0x0000003f3f3ff290 */ /* 0x000ff6000fffe03f */
[----:B------:R-:W-:Y:S01]  /*1e450*/  @!UPT UIADD3 URZ, URZ, URZ, URZ ;  /* 0x0000003f3f3ff290 */ /* 0x000fe2000fffe03f */
[----:B------:R-:W-:Y:S01]  /*1e460*/  STL.64 [R1+0xa10], R4 ;  /* 0x000a100401007387 */ /* 0x000fe20000100a00 */
[----:B------:R4:W-:Y:S02]  /*1e470*/  STL.64 [R1+0xa18], R6 ;  /* 0x000a180601007387 */ /* 0x0009e40000100a00 */
[----:B------:R-:W2:Y:S01]  /*1e480*/  LDL.LU.64 R8, [R1+0x30] ;  /* 0x0000300001087983 */ /* 0x000ea20000300a00 */
[----:B----4-:R-:W-:Y:S01]  /*1e490*/  HMMA.16816.F32.BF16 R4, R16, R24, R20 ;  /* 0x000000181004723c */ /* 0x010fe20000041814 */
[----:B--2---:R-:W-:Y:S01]  /*1e4a0*/  STL.64 [R1+0x2be8], R8 ;  /* 0x002be80801007387 */ /* 0x004fe20000100a00 */
[----:B------:R-:W-:Y:S02]  /*1e4b0*/  STL [R1+0x2b54], R28 ;  /* 0x002b541c01007387 */ /* 0x000fe40000100800 */
[----:B------:R-:W-:Y:S11]  /*1e4c0*/  STL [R1+0x2b50], R3 ;  /* 0x002b500301007387 */ /* 0x000ff60000100800 */
[----:B------:R-:W-:Y:S08]  /*1e4d0*/  @!UPT UIADD3 URZ, URZ, URZ, URZ ;  /* 0x0000003f3f3ff290 */ /* 0x000ff0000fffe03f */
[----:B------:R0:W-:Y:S01]  /*1e4e0*/  STL.64 [R1+0xa00], R4 ;  /* 0x000a000401007387 */ /* 0x0001e20000100a00 */
[----:B------:R1:W-:Y:S04]  /*1e4f0*/  STL.64 [R1+0xa08], R6 ;  /* 0x000a080601007387 */ /* 0x0003e80000100a00 */
[----:B0-----:R-:W2:Y:S01]  /*1e500*/  LDL.LU.64 R4, [R1+0x9e0] ;  /* 0x0009e00001047983 */ /* 0x001ea20000300a00 */
[----:B-1----:R-:W2:Y:S02]  /*1e510*/  LDL.LU.64 R6, [R1+0x9e8] ;  /* 0x0009e80001067983 */ /* 0x002ea40000300a00 */
[----:B------:R-:W3:Y:S02]  /*1e520*/  LDL.LU.64 R8, [R1+0x9c0] ;  /* 0x0009c00001087983 */ /* 0x000ee40000300a00 */
[----:B------:R-:W4:Y:S02]  /*1e530*/  LDL.LU.64 R10, [R1+0x9c8] ;  /* 0x0009c800010a7983 */ /* 0x000f240000300a00 */
[----:B------:R-:W-:-:S02]  /*1e540*/  IMAD.MOV.U32 R23, RZ, RZ, R24 ;  /* 0x000000ffff177224 */ /* 0x000fc400078e0018 */
[----:B------:R-:W-:Y:S01]  /*1e550*/  IMAD.MOV.U32 R2, RZ, RZ, R25 ;  /* 0x000000ffff027224 */ /* 0x000fe200078e0019 */
[----:B----4-:R-:W-:Y:S01]  /*1e560*/  STL.64 [R1+0x2c00], R10 ;  /* 0x002c000a01007387 */ /* 0x010fe20000100a00 */
[----:B---3--:R0:W-:Y:S03]  /*1e570*/  STL.64 [R1+0x2bf8], R8 ;  /* 0x002bf80801007387 */ /* 0x0081e60000100a00 */
[----:B0-----:R-:W3:Y:S01]  /*1e580*/  LDL.LU.64 R8, [R1+0x9d0] ;  /* 0x0009d00001087983 */ /* 0x001ee20000300a00 */
[----:B------:R-:W3:Y:S02]  /*1e590*/  LDL.LU.64 R10, [R1+0x9d8] ;  /* 0x0009d800010a7983 */ /* 0x000ee40000300a00 */
[----:B------:R-:W4:Y:S02]  /*1e5a0*/  LDL.LU.64 R24, [R1] ;  /* 0x0000000001187983 */ /* 0x000f240000300a00 */
[----:B----4-:R0:W-:Y:S04]  /*1e5b0*/  STL.64 [R1+0x2bb8], R24 ;  /* 0x002bb81801007387 */ /* 0x0101e80000100a00 */
[----:B0-----:R-:W4:Y:S04]  /*1e5c0*/  LDL.LU.64 R24, [R1+0x10] ;  /* 0x0000100001187983 */ /* 0x001f280000300a00 */
[----:B----4-:R0:W-:Y:S04]  /*1e5d0*/  STL.64 [R1+0x2bc8], R24 ;  /* 0x002bc81801007387 */ /* 0x0101e80000100a00 */
[----:B0-----:R-:W4:Y:S04]  /*1e5e0*/  LDL.LU.64 R24, [R1+0x20] ;  /* 0x0000200001187983 */ /* 0x001f280000300a00 */
[----:B----4-:R0:W-:Y:S04]  /*1e5f0*/  STL.64 [R1+0x2be0], R24 ;  /* 0x002be01801007387 */ /* 0x0101e80000100a00 */
[----:B0-----:R-:W4:Y:S01]  /*1e600*/  LDL.LU.64 R24, [R1+0x70] ;  /* 0x0000700001187983 */ /* 0x001f220000300a00 */
[----:B------:R-:W-:Y:S02]  /*1e610*/  STL [R1+0x2b5c], R2 ;  /* 0x002b5c0201007387 */ /* 0x000fe40000100800 */
[----:B------:R0:W-:Y:S02]  /*1e620*/  STL [R1+0x2b58], R23 ;  /* 0x002b581701007387 */ /* 0x0001e40000100800 */
[----:B------:R-:W4:Y:S01]  /*1e630*/  LDL.LU.64 R20, [R1+0x9f0] ;  /* 0x0009f00001147983 */ /* 0x000f220000300a00 */
[----:B0-----:R-:W4:Y:S01]  /*1e640*/  LDL.LU.64 R22, [R1+0x9f8] ;  /* 0x0009f80001167983 */ /* 0x001f220000300a00 */
[C---:B--2---:R-:W-:Y:S08]  /*1e650*/  HMMA.16816.F32.BF16 R4, R16.reuse, R12, R4 ;  /* 0x0000000c1004723c */ /* 0x044ff00000041804 */
[----:B----4-:R-:W-:Y:S11]  /*1e660*/  HMMA.16816.F32.BF16 R20, R16, R24, R20 ;  /* 0x000000181014723c */ /* 0x010ff60000041814 */
[----:B------:R-:W-:Y:S11]  /*1e670*/  @!UPT UIADD3 URZ, URZ, URZ, URZ ;  /* 0x0000003f3f3ff290 */ /* 0x000ff6000fffe03f */
[----:B------:R-:W-:Y:S01]  /*1e680*/  @!UPT UIADD3 URZ, URZ, URZ, URZ ;  /* 0x0000003f3f3ff290 */ /* 0x000fe2000fffe03f */
[----:B------:R0:W-:Y:S01]  /*1e690*/  STL.64 [R1+0x9f0], R20 ;  /* 0x0009f01401007387 */ /* 0x0001e20000100a00 */
[----:B------:R1:W-:Y:S02]  /*1e6a0*/  STL.64 [R1+0x9f8], R22 ;  /* 0x0009f81601007387 */ /* 0x0003e40000100a00 */
[----:B0-----:R-:W-:Y:S02]  /*1e6b0*/  IMAD.MOV.U32 R21, RZ, RZ, R24 ;  /* 0x000000ffff157224 */ /* 0x001fe400078e0018 */
[----:B-1----:R-:W-:Y:S02]  /*1e6c0*/  IMAD.MOV.U32 R22, RZ, RZ, R25 ;  /* 0x000000ffff167224 */ /* 0x002fe400078e0019 */
[----:B------:R-:W2:Y:S01]  /*1e6d0*/  LDL.LU.64 R24, [R1+0x9b0] ;  /* 0x0009b00001187983 */ /* 0x000ea20000300a00 */
[----:B------:R-:W2:Y:S02]  /*1e6e0*/  LDL.LU.64 R26, [R1+0x9b8] ;  /* 0x0009b800011a7983 */ /* 0x000ea40000300a00 */
[----:B------:R-:W-:Y:S02]  /*1e6f0*/  STL [R1+0x2b60], R21 ;  /* 0x002b601501007387 */ /* 0x000fe40000100800 */
[----:B------:R0:W-:Y:S01]  /*1e700*/  STL.64 [R1+0x9e0], R4 ;  /* 0x0009e00401007387 */ /* 0x0001e20000100a00 */
[----:B------:R1:W-:Y:S01]  /*1e710*/  STL.64 [R1+0x9e8], R6 ;  /* 0x0009e80601007387 */ /* 0x0003e20000100a00 */
[----:B------:R-:W-:-:S03]  /*1e720*/  IMAD.MOV.U32 R20, RZ, RZ, R13 ;  /* 0x000000ffff147224 */ /* 0x000fc600078e000d */
[----:B0-----:R-:W4:Y:S01]  /*1e730*/  LDL.LU R4, [R1+0x2c10] ;  /* 0x002c100001047983 */ /* 0x001f220000300800 */
[----:B-1----:R-:W-:Y:S02]  /*1e740*/  IMAD.MOV.U32 R6, RZ, RZ, R12 ;  /* 0x000000ffff067224 */ /* 0x002fe400078e000c */
[----:B------:R-:W3:Y:S02]  /*1e750*/  LDL.LU.64 R12, [R1+0x2c08] ;  /* 0x002c0800010c7983 */ /* 0x000ee40000300a00 */
[C---:B---3--:R-:W-:Y:S01]  /*1e760*/  HMMA.16816.F32.BF16 R8, R16.reuse, R12, R8 ;  /* 0x0000000c1008723c */ /* 0x048fe20000041808 */
[----:B------:R-:W-:Y:S02]  /*1e770*/  IMAD.MOV.U32 R29, RZ, RZ, R12 ;  /* 0x000000ffff1d7224 */ /* 0x000fe400078e000c */
[----:B------:R-:W-:Y:S11]  /*1e780*/  IMAD.MOV.U32 R0, RZ, RZ, R13 ;  /* 0x000000ffff007224 */ /* 0x000ff600078e000d */
[----:B------:R-:W-:Y:S09]  /*1e790*/  @!UPT UIADD3 URZ, URZ, URZ, URZ ;  /* 0x0000003f3f3ff290 */ /* 0x000ff2000fffe03f */
[----:B------:R-:W-:Y:S01]  /*1e7a0*/  STL.64 [R1+0x9d0], R8 ;  /* 0x0009d00801007387 */ /* 0x000fe20000100a00 */
[----:B------:R0:W-:Y:S03]  /*1e7b0*/  STL.64 [R1+0x9d8], R10 ;  /* 0x0009d80a01007387 */ /* 0x0001e60000100a00 */
[----:B0-----:R-:W3:Y:S01]  /*1e7c0*/  LDL.LU.64 R10, [R1+0x2c00] ;  /* 0x002c0000010a7983 */ /* 0x001ee20000300a00 */
[----:B------:R-:W3:Y:S02]  /*1e7d0*/  LDL.LU.64 R8, [R1+0x2bf8] ;  /* 0x002bf80001087983 */ /* 0x000ee40000300a00 */
[----:B------:R-:W3:Y:S02]  /*1e7e0*/  LDL.LU.64 R12, [R1+0x2bf0] ;  /* 0x002bf000010c7983 */ /* 0x000ee40000300a00 */
[----:B---3--:R-:W-:Y:S11]  /*1e7f0*/  HMMA.16816.F32.BF16 R8, R16, R12, R8 ;  /* 0x0000000c1008723c */ /* 0x008ff60000041808 */
[----:B------:R-:W-:Y:S11]  /*1e800*/  @!UPT UIADD3 URZ, URZ, URZ, URZ ;  /* 0x0000003f3f3ff290 */ /* 0x000ff6000fffe03f */
[----:B------:R-:W-:Y:S01]  /*1e810*/  @!UPT UIADD3 URZ, URZ, URZ, URZ ;  /* 0x0000003f3f3ff290 */ /* 0x000fe2000fffe03f */
[----:B------:R0:W-:Y:S01]  /*1e820*/  STL.64 [R1+0x9c0], R8 ;  /* 0x0009c00801007387 */ /* 0x0001e20000100a00 */
[----:B------:R-:W-:Y:S03]  /*1e830*/  STL.64 [R1+0x9c8], R10 ;  /* 0x0009c80a01007387 */ /* 0x000fe60000100a00 */
[----:B0-----:R-:W2:Y:S01]  /*1e840*/  LDL.LU.64 R8, [R1+0x2be8] ;  /* 0x002be80001087983 */ /* 0x001ea20000300a00 */
[----:B------:R-:W-:Y:S02]  /*1e850*/  IMAD.MOV.U32 R7, RZ, RZ, R13 ;  /* 0x000000ffff077224 */ /* 0x000fe400078e000d */
[----:B------:R-:W-:-:S03]  /*1e860*/  IMAD.MOV.U32 R3, RZ, RZ, R12 ;  /* 0x000000ffff037224 */ /* 0x000fc600078e000c */
[----:B------:R-:W-:Y:S01]  /*1e870*/  STL.64 [R1+0x2bd8], R6 ;  /* 0x002bd80601007387 */ /* 0x000fe20000100a00 */
[----:B----4-:R0:W-:Y:S03]  /*1e880*/  STL [R1+0x2bd0], R4 ;  /* 0x002bd00401007387 */ /* 0x0101e60000100800 */
[----:B0-----:R-:W3:Y:S01]  /*1e890*/  LDL.LU.64 R4, [R1+0x9a0] ;  /* 0x0009a00001047983 */ /* 0x001ee20000300a00 */
[----:B------:R-:W3:Y:S02]  /*1e8a0*/  LDL.LU.64 R6, [R1+0x9a8] ;  /* 0x0009a80001067983 */ /* 0x000ee40000300a00 */
[----:B------:R-:W4:Y:S02]  /*1e8b0*/  LDL.LU.64 R12, [R1+0x990] ;  /* 0x00099000010c7983 */ /* 0x000f240000300a00 */
[----:B------:R-:W4:Y:S01]  /*1e8c0*/  LDL.LU.64 R14, [R1+0x998] ;  /* 0x00099800010e7983 */ /* 0x000f220000300a00 */
[----:B--2---:R-:W-:Y:S01]  /*1e8d0*/  HMMA.16816.F32.BF16 R24, R16, R8, R24 ;  /* 0x000000081018723c */ /* 0x004fe20000041818 */
[----:B------:R-:W-:-:S02]  /*1e8e0*/  IMAD.MOV.U32 R23, RZ, RZ, R8 ;  /* 0x000000ffff177224 */ /* 0x000fc400078e0008 */
[----:B------:R-:W-:Y:S11]  /*1e8f0*/  IMAD.MOV.U32 R28, RZ, RZ, R9 ;  /* 0x000000ffff1c7224 */ /* 0x000ff600078e0009 */
[----:B------:R-:W-:Y:S09]  /*1e900*/  @!UPT UIADD3 URZ, URZ, URZ, URZ ;  /* 0x0000003f3f3ff290 */ /* 0x000ff2000fffe03f */
[----:B------:R0:W-:Y:S01]  /*1e910*/  STL.64 [R1+0x9b0], R24 ;  /* 0x0009b01801007387 */ /* 0x0001e20000100a00 */
[----:B------:R-:W-:Y:S03]  /*1e920*/  STL.64 [R1+0x9b8], R26 ;  /* 0x0009b81a01007387 */ /* 0x000fe60000100a00 */
[----:B0-----:R-:W3:Y:S01]  /*1e930*/  LDL.LU.64 R24, [R1+0x2be0] ;  /* 0x002be00001187983 */ /* 0x001ee20000300a00 */
[----:B------:R-:W2:Y:S02]  /*1e940*/  LDL.LU.64 R8, [R1+0x960] ;  /* 0x0009600001087983 */ /* 0x000ea40000300a00 */
[----:B------:R-:W2:Y:S02]  /*1e950*/  LDL.LU.64 R10, [R1+0x968] ;  /* 0x00096800010a7983 */ /* 0x000ea40000300a00 */
[----:B--2---:R-:W-:Y:S01]  /*1e960*/  STL.64 [R1+0x2b90], R10 ;  /* 0x002b900a01007387 */ /* 0x004fe20000100a00 */
[----:B------:R0:W-:Y:S03]  /*1e970*/  STL.64 [R1+0x2b88], R8 ;  /* 0x002b880801007387 */ /* 0x0001e60000100a00 */
[----:B0-----:R-:W2:Y:S01]  /*1e980*/  LDL.LU.64 R8, [R1+0x970] ;  /* 0x0009700001087983 */ /* 0x001ea20000300a00 */
[----:B------:R-:W2:Y:S01]  /*1e990*/  LDL.LU.64 R10, [R1+0x978] ;  /* 0x00097800010a7983 */ /* 0x000ea20000300a00 */
[----:B---3--:R-:W-:Y:S01]  /*1e9a0*/  HMMA.16816.F32.BF16 R4, R16, R24, R4 ;  /* 0x000000181004723c */ /* 0x008fe20000041804 */
[----:B------:R-:W-:-:S02]  /*1e9b0*/  IMAD.MOV.U32 R21, RZ, RZ, R24 ;  /* 0x000000ffff157224 */ /* 0x000fc400078e0018 */
[----:B------:R-:W-:Y:S01]  /*1e9c0*/  IMAD.MOV.U32 R2, RZ, RZ, R25 ;  /* 0x000000ffff027224 */ /* 0x000fe200078e0019 */
[----:B--2---:R-:W-:Y:S01]  /*1e9d0*/  STL.64 [R1+0x2bb0], R10 ;  /* 0x002bb00a01007387 */ /* 0x004fe20000100a00 */
[----:B------:R0:W-:Y:S03]  /*1e9e0*/  STL.64 [R1+0x2ba8], R8 ;  /* 0x002ba80801007387 */ /* 0x0001e60000100a00 */
[----:B0-----:R-:W2:Y:S01]  /*1e9f0*/  LDL.LU.64 R8, [R1+0x980] ;  /* 0x0009800001087983 */ /* 0x001ea20000300a00 */
[----:B------:R-:W2:Y:S11]  /*1ea00*/  LDL.LU.64 R10, [R1+0x988] ;  /* 0x00098800010a7983 */ /* 0x000eb60000300a00 */
[----:B------:R-:W-:Y:S03]  /*1ea10*/  @!UPT UIADD3 URZ, URZ, URZ, URZ ;  /* 0x0000003f3f3ff290 */ /* 0x000fe6000fffe03f */
[----:B------:R-:W-:Y:S02]  /*1ea20*/  STL.64 [R1+0x9a0], R4 ;  /* 0x0009a00401007387 */ /* 0x000fe40000100a00 */
[----:B------:R0:W-:Y:S02]  /*1ea30*/  STL.64 [R1+0x9a8], R6 ;  /* 0x0009a80601007387 */ /* 0x0001e40000100a00 */
[----:B0-----:R-:W3:Y:S01]  /*1ea40*/  LDL.LU.64 R6, [R1+0x2bd8] ;  /* 0x002bd80001067983 */ /* 0x001ee20000300a00 */
[----:B------:R-:W2:Y:S02]  /*1ea50*/  LDL.LU R4, [R1+0x2bd0] ;  /* 0x002bd00001047983 */ /* 0x000ea40000300800 */
[----:B------:R-:W4:Y:S02]  /*1ea60*/  LDL.LU.64 R24, [R1+0x2bc8] ;  /* 0x002bc80001187983 */ /* 0x000f240000300a00 */
[C---:B----4-:R-:W-:Y:S01]  /*1ea70*/  HMMA.16816.F32.BF16 R12, R16.reuse, R24, R12 ;  /* 0x00000018100c723c */ /* 0x050fe2000004180c */
[----:B------:R-:W-:Y:S11]  /*1ea80*/  IMAD.MOV.U32 R5, RZ, RZ, R25 ;  /* 0x000000ffff057224 */ /* 0x000ff600078e0019 */
[----:B------:R-:W-:Y:S11]  /*1ea90*/  @!UPT UIADD3 URZ, URZ, URZ, URZ ;  /* 0x0000003f3f3ff290 */ /* 0x000ff6000fffe03f */
[----:B------:R0:W-:Y:S01]  /*1eaa0*/  STL.64 [R1+0x990], R12 ;  /* 0x0009900c01007387 */ /* 0x0001e20000100a00 */
[----:B------:R1:W-:Y:S03]  /*1eab0*/  STL.64 [R1+0x998], R14 ;  /* 0x0009980e01007387 */ /* 0x0003e60000100a00 */
[----:B0-----:R-:W4:Y:S01]  /*1eac0*/  LDL.LU R12, [R1+0x2bc0] ;  /* 0x002bc000010c7983 */ /* 0x001f220000300800 */
[----:B-1----:R-:W-:Y:S02]  /*1ead0*/  IMAD.MOV.U32 R14, RZ, RZ, R24 ;  /* 0x000000ffff0e7224 */ /* 0x002fe400078e0018 */
        /* <DEDUP_REMOVED lines=16> */
[----:B0-----:R-:W4:Y:S01]  /*1ebe0*/  LDL.LU.64 R10, [R1+0x2b90] ;  /* 0x002b9000010a7983 */ /* 0x001f220000300a00 */
[----:B------:R-:W4:Y:S02]  /*1ebf0*/  LDL.LU.64 R8, [R1+0x2b88] ;  /* 0x002b880001087983 */ /* 0x000f240000300a00 */
[----:B------:R-:W-:Y:S02]  /*1ec00*/  STL.64 [R1+0x2a28], R26 ;  /* 0x002a281a01007387 */ /* 0x000fe40000100a00 */
[----:B------:R0:W-:Y:S02]  /*1ec10*/  STL.64 [R1+0x2a20], R24 ;  /* 0x002a201801007387 */ /* 0x0001e40000100a00 */
[----:B0-----:R-:W-:-:S02]  /*1ec20*/  IMAD.MOV.U32 R24, RZ, RZ, R13 ;  /* 0x000000ffff187224 */ /* 0x001fc400078e000d */
[----:B------:R-:W4:Y:S01]  /*1ec30*/  LDL.LU R13, [R1+0x2b84] ;  /* 0x002b8400010d7983 */ /* 0x000f220000300800 */
[----:B------:R-:W-:Y:S02]  /*1ec40*/  IMAD.MOV.U32 R25, RZ, RZ, R15 ;  /* 0x000000ffff197224 */ /* 0x000fe400078e000f */
[----:B------:R-:W2:Y:S03]  /*1ec50*/  LDL.LU R15, [R1+0x2b80] ;  /* 0x002b8000010f7983 */ /* 0x000ea60000300800 */
[----:B------:R0:W-:Y:S02]  /*1ec60*/  STL.64 [R1+0x2a38], R24 ;  /* 0x002a381801007387 */ /* 0x0001e40000100a00 */
[----:B0-----:R-:W-:Y:S02]  /*1ec70*/  IMAD.MOV.U32 R24, RZ, RZ, R14 ;  /* 0x000000ffff187224 */ /* 0x001fe400078e000e */
[----:B------:R-:W2:Y:S01]  /*1ec80*/  LDL.LU R14, [R1+0x2b7c] ;  /* 0x002b7c00010e7983 */ /* 0x000ea20000300800 */
[----:B------:R-:W-:-:S02]  /*1ec90*/  IMAD.MOV.U32 R25, RZ, RZ, R5 ;  /* 0x000000ffff197224 */ /* 0x000fc400078e0005 */
[----:B------:R-:W2:Y:S03]  /*1eca0*/  LDL.LU R5, [R1+0x2b78] ;  /* 0x002b780001057983 */ /* 0x000ea60000300800 */
[----:B------:R0:W-:Y:S04]  /*1ecb0*/  STL.64 [R1+0x2a50], R24 ;  /* 0x002a501801007387 */ /* 0x0001e80000100a00 */
[----:B0-----:R-:W2:Y:S01]  /*1ecc0*/  LDL.LU.64 R24, [R1+0x330] ;  /* 0x0003300001187983 */ /* 0x001ea20000300a00 */
        /* <DEDUP_REMOVED lines=8> */
[----:B--2---:R-:W-:Y:S02]  /*1ed50*/  STL.64 [R1+0x2a18], R14 ;  /* 0x002a180e01007387 */ /* 0x004fe40000100a00 */
[----:B------:R0:W-:Y:S02]  /*1ed60*/  STL.64 [R1+0x2a10], R12 ;  /* 0x002a100c01007387 */ /* 0x0001e40000100a00 */
[----:B0-----:R-:W2:Y:S01]  /*1ed70*/  LDL.LU.64 R12, [R1+0x950] ;  /* 0x00095000010c7983 */ /* 0x001ea20000300a00 */
[----:B------:R-:W2:Y:S03]  /*1ed80*/  LDL.LU.64 R14, [R1+0x958] ;  /* 0x00095800010e7983 */ /* 0x000ea60000300a00 */
[----:B----4-:R-:W-:Y:S01]  /*1ed90*/  STL.64 [R1+0x2a08], R10 ;  /* 0x002a080a01007387 */ /* 0x010fe20000100a00 */
[----:B---3--:R0:W-:Y:S01]  /*1eda0*/  STL.64 [R1+0x2a00], R8 ;  /* 0x002a000801007387 */ /* 0x0081e20000100a00 */
[C---:B--2---:R-:W-:Y:S08]  /*1edb0*/  HMMA.16816.F32.BF16 R12, R16.reuse, R8, R12 ;  /* 0x00000008100c723c */ /* 0x044ff0000004180c */
[----:B0-----:R-:W-:Y:S07]  /*1edc0*/  HMMA.16816.F32.BF16 R8, R16, R4, R24 ;  /* 0x000000041008723c */ /* 0x001fee0000041818 */
[----:B------:R-:W-:-:S02]  /*1edd0*/  IMAD.MOV.U32 R16, RZ, RZ, R21 ;  /* 0x000000ffff107224 */ /* 0x000fc400078e0015 */
[----:B------:R-:W-:-:S06]  /*1ede0*/  IMAD.MOV.U32 R17, RZ, RZ, R2 ;  /* 0x000000ffff117224 */ /* 0x000fcc00078e0002 */
[----:B------:R-:W-:Y:S01]  /*1edf0*/  STL.64 [R1+0x950], R12 ;  /* 0x0009500c01007387 */ /* 0x000fe20000100a00 */
[----:B------:R-:W-:Y:S02]  /*1ee00*/  STL.64 [R1+0x958], R14 ;  /* 0x0009580e01007387 */ /* 0x000fe40000100a00 */
[----:B------:R-:W2:Y:S05]  /*1ee10*/  LDL.LU R21, [R1+0x2b60] ;  /* 0x002b600001157983 */ /* 0x000eaa0000300800 */
[----:B------:R-:W-:Y:S01]  /*1ee20*/  STL.64 [R1+0x330], R8 ;  /* 0x0003300801007387 */ /* 0x000fe20000100a00 */
[----:B------:R-:W-:Y:S01]  /*1ee30*/  STL.64 [R1+0x338], R10 ;  /* 0x0003380a01007387 */ /* 0x000fe20000100a00 */
[----:B------:R-:W3:Y:S02]  /*1ee40*/  LDL.LU R2, [R1+0x2b5c] ;  /* 0x002b5c0001027983 */ /* 0x000ee40000300800 */
        /* <DEDUP_REMOVED lines=22> */
[----:B--2---:R-:W-:Y:S02]  /*1efb0*/  IMAD.MOV.U32 R16, RZ, RZ, R21 ;  /* 0x000000ffff107224 */ /* 0x004fe400078e0015 */
[----:B------:R-:W2:Y:S01]  /*1efc0*/  LDL.LU R21, [R1+0x2b38] ;  /* 0x002b380001157983 */ /* 0x000ea20000300800 */
[----:B------:R-:W2:Y:S02]  /*1efd0*/  LDL.LU R22, [R1+0x2b34] ;  /* 0x002b340001167983 */ /* 0x000ea40000300800 */
[----:B------:R3:W-:Y:S02]  /*1efe0*/  STL.64 [R1+0x2ad0], R16 ;  /* 0x002ad01001007387 */ /* 0x0007e40000100a00 */
[----:B---3--:R-:W-:Y:S02]  /*1eff0*/  IMAD.MOV.U32 R17, RZ, RZ, R2 ;  /* 0x000000ffff117224 */ /* 0x008fe400078e0002 */
[----:B----4-:R-:W-:Y:S02]  /*1f000*/  IMAD.MOV.U32 R16, RZ, RZ, R23 ;  /* 0x000000ffff107224 */ /* 0x010fe400078e0017 */
[----:B------:R-:W2:Y:S01]  /*1f010*/  LDL.LU R23, [R1+0x2b30] ;  /* 0x002b300001177983 */ /* 0x000ea20000300800 */
[----:B------:R-:W3:Y:S02]  /*1f020*/  LDL.LU R2, [R1+0x2b2c] ;  /* 0x002b2c0001027983 */ /* 0x000ee40000300800 */
[----:B------:R0:W-:Y:S02]  /*1f030*/  STL.64 [R1+0x2ae8], R16 ;  /* 0x002ae81001007387 */ /* 0x0001e40000100a00 */
[----:B0-----:R-:W-:-:S02]  /*1f040*/  IMAD.MOV.U32 R17, RZ, RZ, R28 ;  /* 0x000000ffff117224 */ /* 0x001fc400078e001c */
[----:B------:R-:W-:Y:S02]  /*1f050*/  IMAD.MOV.U32 R16, RZ, RZ, R3 ;  /* 0x000000ffff107224 */ /* 0x000fe400078e0003 */
[----:B------:R-:W-:Y:S01]  /*1f060*/  IMAD.MOV.U32 R9, RZ, RZ, R7 ;  /* 0x000000ffff097224 */ /* 0x000fe200078e0007 */
[----:B------:R-:W4:Y:S01]  /*1f070*/  LDL.LU R3, [R1+0x2b28] ;  /* 0x002b280001037983 */ /* 0x000f220000300800 */
[----:B------:R-:W2:Y:S02]  /*1f080*/  LDL.LU R28, [R1+0x2b24] ;  /* 0x002b2400011c7983 */ /* 0x000ea40000300800 */
[----:B------:R0:W-:Y:S02]  /*1f090*/  STL.64 [R1+0x2b00], R16 ;  /* 0x002b001001007387 */ /* 0x0001e40000100a00 */
[----:B------:R-:W-:Y:S02]  /*1f0a0*/  IMAD.MOV.U32 R8, RZ, RZ, R29 ;  /* 0x000000ffff087224 */ /* 0x000fe400078e001d */
[----:B------:R-:W2:Y:S03]  /*1f0b0*/  LDL.LU R29, [R1+0x2b20] ;  /* 0x002b2000011d7983 */ /* 0x000ea60000300800 */
[----:B------:R-:W-:Y:S01]  /*1f0c0*/  STL.64 [R1+0x2b08], R8 ;  /* 0x002b080801007387 */ /* 0x000fe20000100a00 */
[----:B0-----:R-:W2:Y:S01]  /*1f0d0*/  LDL.LU.64 R16, [R1+0x220] ;  /* 0x0002200001107983 */ /* 0x001ea20000300a00 */
[----:B------:R-:W2:Y:S03]  /*1f0e0*/  LDL.LU.64 R18, [R1+0x228] ;  /* 0x0002280001127983 */ /* 0x000ea60000300a00 */
[----:B--2---:R-:W-:Y:S01]  /*1f0f0*/  STL.64 [R1+0x2b18], R18 ;  /* 0x002b181201007387 */ /* 0x004fe20000100a00 */
[----:B------:R0:W-:Y:S03]  /*1f100*/  STL.64 [R1+0x2b10], R16 ;  /* 0x002b101001007387 */ /* 0x0001e60000100a00 */
[----:B0-----:R-:W2:Y:S01]  /*1f110*/  LDL.LU.64 R16, [R1+0x230] ;  /* 0x0002300001107983 */ /* 0x001ea20000300a00 */
[----:B------:R-:W2:Y:S02]  /*1f120*/  LDL.LU.64 R18, [R1+0x238] ;  /* 0x0002380001127983 */ /* 0x000ea40000300a00 */
[----:B------:R-:W2:Y:S02]  /*1f130*/  LDL.LU.64 R24, [R1+0x1a0] ;  /* 0x0001a00001187983 */ /* 0x000ea40000300a00 */
[----:B------:R-:W2:Y:S02]  /*1f140*/  LDL.LU.64 R26, [R1+0x1a8] ;  /* 0x0001a800011a7983 */ /* 0x000ea40000300a00 */
[----:B--2---:R-:W-:Y:S01]  /*1f150*/  STL.64 [R1+0x2a68], R26 ;  /* 0x002a681a01007387 */ /* 0x004fe20000100a00 */
[----:B------:R0:W-:Y:S03]  /*1f160*/  STL.64 [R1+0x2a60], R24 ;  /* 0x002a601801007387 */ /* 0x0001e60000100a00 */
[----:B0-----:R-:W2:Y:S01]  /*1f170*/  LDL.LU.64 R24, [R1+0x1b0] ;  /* 0x0001b00001187983 */ /* 0x001ea20000300a00 */
[----:B------:R-:W2:Y:S03]  /*1f180*/  LDL.LU.64 R26, [R1+0x1b8] ;  /* 0x0001b800011a7983 */ /* 0x000ea60000300a00 */
        /* <DEDUP_REMOVED lines=19> */
[----:B------:R-:W2:Y:S02]  /*1f2c0*/  LDL.LU.64 R26, [R1+0x208] ;  /* 0x00020800011a7983 */ /* 0x000ea40000300a00 */
[----:B------:R-:W-:-:S02]  /*1f2d0*/  IMAD.MOV.U32 R8, RZ, RZ, R6 ;  /* 0x000000ffff087224 */ /* 0x000fc400078e0006 */
[----:B------:R-:W-:-:S07]  /*1f2e0*/  IMAD.MOV.U32 R9, RZ, RZ, R0 ;  /* 0x000000ffff097224 */ /* 0x000fce00078e0000 */
[C---:B------:R-:W-:Y:S01]  /*1f2f0*/  HMMA.16816.F32.BF16 R8, R20.reuse, R8, R16 ;  /* 0x000000081408723c */ /* 0x040fe20000041810 */
[----:B--2---:R-:W-:Y:S01]  /*1f300*/  STL.64 [R1+0x2af8], R26 ;  /* 0x002af81a01007387 */ /* 0x004fe20000100a00 */
[----:B------:R0:W-:Y:S03]  /*1f310*/  STL.64 [R1+0x2af0], R24 ;  /* 0x002af01801007387 */ /* 0x0001e60000100a00 */
[----:B0-----:R-:W2:Y:S01]  /*1f320*/  LDL.LU.64 R24, [R1+0x210] ;  /* 0x0002100001187983 */ /* 0x001ea20000300a00 */
[----:B------:R-:W2:Y:S02]  /*1f330*/  LDL.LU.64 R26, [R1+0x218] ;  /* 0x00021800011a7983 */ /* 0x000ea40000300a00 */
[----:B------:R0:W-:Y:S02]  /*1f340*/  STL.64 [R1+0x2a30], R4 ;  /* 0x002a300401007387 */ /* 0x0001e40000100a00 */
[----:B0-----:R-:W2:Y:S01]  /*1f350*/  LDL.LU.64 R4, [R1+0x180] ;  /* 0x0001800001047983 */ /* 0x001ea20000300a00 */
[----:B------:R-:W2:Y:S03]  /*1f360*/  LDL.LU.64 R6, [R1+0x188] ;  /* 0x0001880001067983 */ /* 0x000ea60000300a00 */
[----:B--2---:R-:W-:Y:S01]  /*1f370*/  STL.64 [R1+0x2a48], R6 ;  /* 0x002a480601007387 */ /* 0x004fe20000100a00 */
[----:B------:R0:W-:Y:S03]  /*1f380*/  STL.64 [R1+0x2a40], R4 ;  /* 0x002a400401007387 */ /* 0x0001e60000100a00 */
[----:B0-----:R-:W2:Y:S01]  /*1f390*/  LDL.LU.64 R4, [R1+0x190] ;  /* 0x0001900001047983 */ /* 0x001ea20000300a00 */
[----:B------:R-:W2:Y:S02]  /*1f3a0*/  LDL.LU.64 R6, [R1+0x198] ;  /* 0x0001980001067983 */ /* 0x000ea40000300a00 */
[----:B------:R-:W2:Y:S02]  /*1f3b0*/  LDL.LU.64 R12, [R1+0x170] ;  /* 0x00017000010c7983 */ /* 0x000ea40000300a00 */
[----:B------:R-:W2:Y:S01]  /*1f3c0*/  LDL.LU.64 R14, [R1+0x178] ;  /* 0x00017800010e7983 */ /* 0x000ea20000300a00 */
[----:B------:R-:W2:Y:S01]  /*1f3d0*/  LDL.LU.64 R18, [R1+0x2b18] ;  /* 0x002b180001127983 */ /* 0x000ea20000300a00 */
[----:B------:R-:W2:Y:S02]  /*1f3e0*/  LDL.LU.64 R16, [R1+0x2b10] ;  /* 0x002b100001107983 */ /* 0x000ea40000300a00 */
[----:B------:R0:W-:Y:S02]  /*1f3f0*/  STL.64 [R1+0x230], R8 ;  /* 0x0002300801007387 */ /* 0x0001e40000100a00 */
[----:B------:R2:W-:Y:S01]  /*1f400*/  STL.64 [R1+0x238], R10 ;  /* 0x0002380a01007387 */ /* 0x0005e20000100a00 */
        /* <DEDUP_REMOVED lines=74> */
[----:B------:R-:W-:Y:S01]  /*1f8b0*/  STL.64 [R1+0x180], R24 ;  /* 0x0001801801007387 */ /* 0x000fe20000100a00 */
[----:B------:R0:W-:Y:S03]  /*1f8c0*/  STL.64 [R1+0x188], R26 ;  /* 0x0001881a01007387 */ /* 0x0001e60000100a00 */
[----:B0-----:R-:W2:Y:S01]  /*1f8d0*/  LDL.LU.64 R26, [R1+0x2a28] ;  /* 0x002a2800011a7983 */ /* 0x001ea20000300a00 */
[----:B------:R-:W2:Y:S02]  /*1f8e0*/  LDL.LU.64 R24, [R1+0x2a20] ;  /* 0x002a200001187983 */ /* 0x000ea40000300a00 */
[C---:B--2---:R-:W-:Y:S11]  /*1f8f0*/  HMMA.16816.F32.BF16 R12, R20.reuse, R24, R12 ;  /* 0x00000018140c723c */ /* 0x044ff6000004180c */
[----:B------:R-:W-:Y:S11]  /*1f900*/  @!UPT UIADD3 URZ, URZ, URZ, URZ ;  /* 0x0000003f3f3ff290 */ /* 0x000ff6000fffe03f */
[----:B------:R-:W-:Y:S01]  /*1f910*/  @!UPT UIADD3 URZ, URZ, URZ, URZ ;  /* 0x0000003f3f3ff290 */ /* 0x000fe2000fffe03f */
[----:B------:R-:W-:Y:S01]  /*1f920*/  STL.64 [R1+0x170], R12 ;  /* 0x0001700c01007387 */ /* 0x000fe20000100a00 */
[----:B------:R0:W-:Y:S03]  /*1f930*/  STL.64 [R1+0x178], R14 ;  /* 0x0001780e01007387 */ /* 0x0001e60000100a00 */
[----:B0-----:R-:W2:Y:S01]  /*1f940*/  LDL.LU.64 R14, [R1+0x2a18] ;  /* 0x002a1800010e7983 */ /* 0x001ea20000300a00 */
[----:B------:R-:W3:Y:S02]  /*1f950*/  LDL.LU.64 R12, [R1+0x2a10] ;  /* 0x002a1000010c7983 */ /* 0x000ee40000300a00 */
[----:B------:R0:W-:Y:S02]  /*1f960*/  STL.64 [R1+0x29c0], R26 ;  /* 0x0029c01a01007387 */ /* 0x0001e40000100a00 */
[----:B------:R-:W2:Y:S01]  /*1f970*/  LDL.LU.64 R24, [R1+0x150] ;  /* 0x0001500001187983 */ /* 0x000ea20000300a00 */
[----:B0-----:R-:W2:Y:S01]  /*1f980*/  LDL.LU.64 R26, [R1+0x158] ;  /* 0x00015800011a7983 */ /* 0x001ea20000300a00 */
[C---:B---3--:R-:W-:Y:S11]  /*1f990*/  HMMA.16816.F32.BF16 R8, R20.reuse, R12, R8 ;  /* 0x0000000c1408723c */ /* 0x048ff60000041808 */
[----:B------:R-:W-:Y:S11]  /*1f9a0*/  @!UPT UIADD3 URZ, URZ, URZ, URZ ;  /* 0x0000003f3f3ff290 */ /* 0x000ff6000fffe03f */
[----:B------:R-:W-:Y:S01]  /*1f9b0*/  @!UPT UIADD3 URZ, URZ, URZ, URZ ;  /* 0x0000003f3f3ff290 */ /* 0x000fe2000fffe03f */
[----:B------:R-:W-:Y:S01]  /*1f9c0*/  STL.64 [R1+0x160], R8 ;  /* 0x0001600801007387 */ /* 0x000fe20000100a00 */
[----:B------:R0:W-:Y:S03]  /*1f9d0*/  STL.64 [R1+0x168], R10 ;  /* 0x0001680a01007387 */ /* 0x0001e60000100a00 */
[----:B0-----:R-:W3:Y:S01]  /*1f9e0*/  LDL.LU.64 R10, [R1+0x2a08] ;  /* 0x002a0800010a7983 */ /* 0x001ee20000300a00 */
[----:B------:R-:W3:Y:S02]  /*1f9f0*/  LDL.LU.64 R8, [R1+0x2a00] ;  /* 0x002a000001087983 */ /* 0x000ee40000300a00 */
[----:B--2---:R-:W-:Y:S01]  /*1fa00*/  STL.64 [R1+0x29f0], R14 ;  /* 0x0029f00e01007387 */ /* 0x004fe20000100a00 */
[C---:B---3--:R-:W-:Y:S11]  /*1fa10*/  HMMA.16816.F32.BF16 R24, R20.reuse, R8, R24 ;  /* 0x000000081418723c */ /* 0x048ff60000041818 */
[----:B------:R-:W-:Y:S11]  /*1fa20*/  @!UPT UIADD3 URZ, URZ, URZ, URZ ;  /* 0x0000003f3f3ff290 */ /* 0x000ff6000fffe03f */
[----:B------:R-:W-:Y:S01]  /*1fa30*/  @!UPT UIADD3 URZ, URZ, URZ, URZ ;  /* 0x0000003f3f3ff290 */ /* 0x000fe2000fffe03f */
[----:B------:R-:W-:Y:S01]  /*1fa40*/  STL.64 [R1+0x150], R24 ;  /* 0x0001501801007387 */ /* 0x000fe20000100a00 */
[----:B------:R-:W-:Y:S02]  /*1fa50*/  IMAD.MOV.U32 R0, RZ, RZ, R27 ;  /* 0x000000ffff007224 */ /* 0x000fe400078e001b */
[----:B------:R-:W-:Y:S02]  /*1fa60*/  STL [R1+0x158], R26 ;  /* 0x0001581a01007387 */ /* 0x000fe40000100800 */
[----:B------:R0:W-:Y:S02]  /*1fa70*/  STL.64 [R1+0x29f8], R10 ;  /* 0x0029f80a01007387 */ /* 0x0001e40000100a00 */
[----:B0-----:R-:W2:Y:S01]  /*1fa80*/  LDL.64 R10, [R1+0xb8] ;  /* 0x0000b800010a7983 */ /* 0x001ea20000100a00 */
[----:B------:R0:W-:Y:S02]  /*1fa90*/  STL [R1+0x1890], R0 ;  /* 0x0018900001007387 */ /* 0x0001e40000100800 */
[----:B------:R-:W3:Y:S01]  /*1faa0*/  LDL.64 R26, [R1+0x88] ;  /* 0x00008800011a7983 */ /* 0x000ee20000100a00 */
[----:B0-----:R-:W2:Y:S01]  /*1fab0*/  LDL R0, [R1+0x10d0] ;  /* 0x0010d00001007983 */ /* 0x001ea20000100800 */
[----:B------:R-:W-:Y:S01]  /*1fac0*/  HMMA.16816.F32.BF16 R4, R20, R4, R16 ;  /* 0x000000041404723c */ /* 0x000fe20000041810 */
[----:B------:R-:W-:-:S02]  /*1fad0*/  IMAD.MOV.U32 R12, RZ, RZ, R29 ;  /* 0x000000ffff0c7224 */ /* 0x000fc400078e001d */
[----:B----4-:R-:W-:Y:S02]  /*1fae0*/  IMAD.MOV.U32 R14, RZ, RZ, R3 ;  /* 0x000000ffff0e7224 */ /* 0x010fe400078e0003 */
[----:B------:R-:W-:Y:S02]  /*1faf0*/  IMAD.MOV.U32 R13, RZ, RZ, R28 ;  /* 0x000000ffff0d7224 */ /* 0x000fe400078e001c */
[----:B------:R-:W-:Y:S11]  /*1fb00*/  IMAD.MOV.U32 R15, RZ, RZ, R2 ;  /* 0x000000ffff0f7224 */ /* 0x000ff600078e0002 */
[----:B------:R-:W-:Y:S06]  /*1fb10*/  @!UPT UIADD3 URZ, URZ, URZ, URZ ;  /* 0x0000003f3f3ff290 */ /* 0x000fec000fffe03f */
[----:B------:R-:W-:Y:S02]  /*1fb20*/  IMAD.MOV.U32 R29, RZ, RZ, R7 ;  /* 0x000000ffff1d7224 */ /* 0x000fe400078e0007 */
[----:B------:R-:W-:Y:S02]  /*1fb30*/  IMAD.MOV.U32 R3, RZ, RZ, R6 ;  /* 0x000000ffff037224 */ /* 0x000fe400078e0006 */
[----:B------:R-:W-:Y:S02]  /*1fb40*/  IMAD.MOV.U32 R28, RZ, RZ, R5 ;  /* 0x000000ffff1c7224 */ /* 0x000fe400078e0005 */
[----:B------:R-:W-:Y:S01]  /*1fb50*/  IMAD.MOV.U32 R2, RZ, RZ, R4 ;  /* 0x000000ffff027224 */ /* 0x000fe200078e0004 */
[----:B--2---:R-:W0:Y:S04]  /*1fb60*/  LDSM.16.MT88.4 R20, [R0+0x4080] ;  /* 0x004080000014783b */ /* 0x004e280000004200 */
[----:B---3--:R1:W-:Y:S01]  /*1fb70*/  STL.64 [R1+0x29d0], R26 ;  /* 0x0029d01a01007387 */ /* 0x0083e20000100a00 */
[----:B------:R-:W2:Y:S02]  /*1fb80*/  LDL.LU R24, [R1+0x10b0] ;  /* 0x0010b00001187983 */ /* 0x000ea40000300800 */
[----:B------:R-:W2:Y:S01]  /*1fb90*/  LDL.LU R25, [R1+0x10b4] ;  /* 0x0010b40001197983 */ /* 0x000ea20000300800 */
[----:B------:R-:W3:Y:S04]  /*1fba0*/  LDSM.16.MT88.4 R16, [R0+0x4000] ;  /* 0x004000000010783b */ /* 0x000ee80000004200 */
[----:B-1----:R-:W2:Y:S01]  /*1fbb0*/  LDL.LU R26, [R1+0x10b8] ;  /* 0x0010b800011a7983 */ /* 0x002ea20000300800 */
[----:B------:R-:W2:Y:S02]  /*1fbc0*/  LDL.LU R27, [R1+0x10bc] ;  /* 0x0010bc00011b7983 */ /* 0x000ea40000300800 */
[----:B------:R-:W-:Y:S02]  /*1fbd0*/  STL [R1+0x18a0], R29 ;  /* 0x0018a01d01007387 */ /* 0x000fe40000100800 */
[----:B------:R-:W-:Y:S01]  /*1fbe0*/  STL [R1+0x189c], R3 ;  /* 0x00189c0301007387 */ /* 0x000fe20000100800 */
[----:B------:R-:W-:Y:S01]  /*1fbf0*/  STL [R1+0x1898], R28 ;  /* 0x0018981c01007387 */ /* 0x000fe20000100800 */
[----:B------:R-:W-:Y:S02]  /*1fc00*/  STL [R1+0x1894], R2 ;  /* 0x0018940201007387 */ /* 0x000fe40000100800 */
[----:B------:R-:W-:Y:S01]  /*1fc10*/  STL [R1+0x28d8], R0 ;  /* 0x0028d80001007387 */ /* 0x000fe20000100800 */
[----:B0-----:R-:W-:Y:S01]  /*1fc20*/  STL.64 [R1+0x28b0], R22 ;  /* 0x0028b01601007387 */ /* 0x001fe20000100a00 */
[----:B------:R0:W-:Y:S03]  /*1fc30*/  STL.64 [R1+0x28a8], R20 ;  /* 0x0028a81401007387 */ /* 0x0001e60000100a00 */
[----:B0-----:R-:W4:Y:S01]  /*1fc40*/  LDL.LU R20, [R1+0x10a0] ;  /* 0x0010a00001147983 */ /* 0x001f220000300800 */
[----:B------:R-:W4:Y:S02]  /*1fc50*/  LDL.LU R21, [R1+0x10a4] ;  /* 0x0010a40001157983 */ /* 0x000f240000300800 */
[----:B------:R-:W2:Y:S02]  /*1fc60*/  LDL.LU R22, [R1+0x10a8] ;  /* 0x0010a80001167983 */ /* 0x000ea40000300800 */
[----:B------:R-:W2:Y:S01]  /*1fc70*/  LDL.LU R23, [R1+0x10ac] ;  /* 0x0010ac0001177983 */ /* 0x000ea20000300800 */
[----:B---3--:R-:W-:Y:S01]  /*1fc80*/  HMMA.16816.F32.BF16 R12, R16, R10, R12 ;  /* 0x0000000a100c723c */ /* 0x008fe2000004180c */
[----:B------:R-:W-:-:S02]  /*1fc90*/  IMAD.MOV.U32 R5, RZ, RZ, R10 ;  /* 0x000000ffff057224 */ /* 0x000fc400078e000a */
[----:B------:R-:W-:Y:S11]  /*1fca0*/  IMAD.MOV.U32 R4, RZ, RZ, R11 ;  /* 0x000000ffff047224 */ /* 0x000ff600078e000b */
[----:B------:R-:W-:Y:S10]  /*1fcb0*/  @!UPT UIADD3 URZ, URZ, URZ, URZ ;  /* 0x0000003f3f3ff290 */ /* 0x000ff4000fffe03f */
[----:B------:R-:W-:Y:S01]  /*1fcc0*/  IMAD.MOV.U32 R8, RZ, RZ, R14 ;  /* 0x000000ffff087224 */ /* 0x000fe200078e000e */
[----:B--2---:R0:W-:Y:S01]  /*1fcd0*/  STL.64 [R1+0x29e0], R22 ;  /* 0x0029e01601007387 */ /* 0x0041e20000100a00 */
[----:B----4-:R-:W-:Y:S03]  /*1fce0*/  STL.64 [R1+0x29d8], R20 ;  /* 0x0029d81401007387 */ /* 0x010fe60000100a00 */
[----:B0-----:R-:W2:Y:S01]  /*1fcf0*/  LDL.64 R22, [R1+0xa8] ;  /* 0x0000a80001167983 */ /* 0x001ea20000100a00 */
[----:B------:R-:W3:Y:S02]  /*1fd00*/  LDL.LU.64 R10, [R1+0x29f8] ;  /* 0x0029f800010a7983 */ /* 0x000ee40000300a00 */
[----:B------:R-:W-:Y:S02]  /*1fd10*/  STL.64 [R1+0x10c0], R12 ;  /* 0x0010c00c01007387 */ /* 0x000fe40000100a00 */
[----:B------:R0:W-:Y:S02]  /*1fd20*/  STL.64 [R1+0x10c8], R14 ;  /* 0x0010c80e01007387 */ /* 0x0001e40000100a00 */
[----:B0-----:R-:W4:Y:S01]  /*1fd30*/  LDL.LU.64 R14, [R1+0x29f0] ;  /* 0x0029f000010e7983 */ /* 0x001f220000300a00 */
[----:B------:R0:W-:Y:S02]  /*1fd40*/  STL [R1+0x28e0], R4 ;  /* 0x0028e00401007387 */ /* 0x0001e40000100800 */
[----:B------:R1:W-:Y:S01]  /*1fd50*/  STL [R1+0x28dc], R5 ;  /* 0x0028dc0501007387 */ /* 0x0003e20000100800 */
[----:B0-----:R-:W3:Y:S01]  /*1fd60*/  LDL.LU R4, [R1+0x1090] ;  /* 0x0010900001047983 */ /* 0x001ee20000300800 */
[----:B-1----:R-:W3:Y:S02]  /*1fd70*/  LDL.LU R5, [R1+0x1094] ;  /* 0x0010940001057983 */ /* 0x002ee40000300800 */
[----:B----4-:R-:W-:-:S02]  /*1fd80*/  IMAD.MOV.U32 R6, RZ, RZ, R14 ;  /* 0x000000ffff067224 */ /* 0x010fc400078e000e */
[----:B------:R-:W-:Y:S01]  /*1fd90*/  IMAD.MOV.U32 R7, RZ, RZ, R15 ;  /* 0x000000ffff077224 */ /* 0x000fe200078e000f */
[----:B------:R-:W4:Y:S01]  /*1fda0*/  LDL.LU R14, [R1+0x29ec] ;  /* 0x0029ec00010e7983 */ /* 0x000f220000300800 */
[----:B------:R-:W4:Y:S01]  /*1fdb0*/  LDL.LU R15, [R1+0x29e8] ;  /* 0x0029e800010f7983 */ /* 0x000f220000300800 */
[C---:B--2---:R-:W-:Y:S01]  /*1fdc0*/  HMMA.16816.F32.BF16 R24, R16.reuse, R22, R24 ;  /* 0x000000161018723c */ /* 0x044fe20000041818 */
[----:B------:R-:W-:Y:S02]  /*1fdd0*/  STL [R1+0x18a4], R8 ;  /* 0x0018a40801007387 */ /* 0x000fe40000100800 */
[----:B------:R-:W-:Y:S02]  /*1fde0*/  IMAD.MOV.U32 R3, RZ, RZ, R22 ;  /* 0x000000ffff037224 */ /* 0x000fe400078e0016 */
[----:B------:R-:W-:Y:S02]  /*1fdf0*/  IMAD.MOV.U32 R2, RZ, RZ, R23 ;  /* 0x000000ffff027224 */ /* 0x000fe400078e0017 */
[----:B------:R-:W2:Y:S01]  /*1fe00*/  LDL.LU.64 R22, [R1+0x29e0] ;  /* 0x0029e00001167983 */ /* 0x000ea20000300a00 */
[----:B------:R-:W2:Y:S11]  /*1fe10*/  LDL.LU.64 R20, [R1+0x29d8] ;  /* 0x0029d80001147983 */ /* 0x000eb60000300a00 */
[----:B------:R-:W-:Y:S04]  /*1fe20*/  @!UPT UIADD3 URZ, URZ, URZ, URZ ;  /* 0x0000003f3f3ff290 */ /* 0x000fe8000fffe03f */
[----:B------:R-:W-:Y:S01]  /*1fe30*/  STL.64 [R1+0x10b0], R24 ;  /* 0x0010b01801007387 */ /* 0x000fe20000100a00 */
[----:B------:R-:W-:Y:S02]  /*1fe40*/  IMAD.MOV.U32 R13, RZ, RZ, R24 ;  /* 0x000000ffff0d7224 */ /* 0x000fe400078e0018 */
[----:B------:R-:W-:Y:S02]  /*1fe50*/  IMAD.MOV.U32 R9, RZ, RZ, R26 ;  /* 0x000000ffff097224 */ /* 0x000fe400078e001a */
[----:B------:R0:W-:Y:S02]  /*1fe60*/  STL.64 [R1+0x10b8], R26 ;  /* 0x0010b81a01007387 */ /* 0x0001e40000100a00 */
[----:B0-----:R-:W2:Y:S04]  /*1fe70*/  LDL.LU.64 R26, [R1+0x29d0] ;  /* 0x0029d000011a7983 */ /* 0x001ea80000300a00 */
[----:B----4-:R0:W-:Y:S01]  /*1fe80*/  STL.64 [R1+0x2918], R14 ;  /* 0x0029180e01007387 */ /* 0x0101e20000100a00 */
[----:B------:R1:W-:Y:S03]  /*1fe90*/  STL.64 [R1+0x2910], R12 ;  /* 0x0029100c01007387 */ /* 0x0003e60000100a00 */
[----:B0-----:R-:W4:Y:S01]  /*1fea0*/  LDL.64 R14, [R1+0x98] ;  /* 0x00009800010e7983 */ /* 0x001f220000100a00 */
[----:B------:R-:W-:Y:S02]  /*1feb0*/  STL [R1+0x28e8], R2 ;  /* 0x0028e80201007387 */ /* 0x000fe40000100800 */
[----:B------:R-:W-:Y:S02]  /*1fec0*/  STL [R1+0x28e4], R3 ;  /* 0x0028e40301007387 */ /* 0x000fe40000100800 */
[----:B------:R-:W-:Y:S01]  /*1fed0*/  STL [R1+0x18a8], R9 ;  /* 0x0018a80901007387 */ /* 0x000fe20000100800 */
[----:B---3--:R-:W-:Y:S01]  /*1fee0*/  STL [R1+0x2948], R10 ;  /* 0x0029480a01007387 */ /* 0x008fe20000100800 */
[----:B--2---:R-:W-:Y:S01]  /*1fef0*/  HMMA.16816.F32.BF16 R4, R16, R26, R4 ;  /* 0x0000001a1004723c */ /* 0x004fe20000041804 */
[----:B-1----:R-:W-:-:S07]  /*1ff00*/  IMAD.MOV.U32 R13, RZ, RZ, R11 ;  /* 0x000000ffff0d7224 */ /* 0x002fce00078e000b */
[C---:B----4-:R-:W-:Y:S11]  /*1ff10*/  HMMA.16816.F32.BF16 R20, R16.reuse, R14, R20 ;  /* 0x0000000e1014723c */ /* 0x050ff60000041814 */
[----:B------:R-:W-:Y:S11]  /*1ff20*/  @!UPT UIADD3 URZ, URZ, URZ, URZ ;  /* 0x0000003f3f3ff290 */ /* 0x000ff6000fffe03f */
[----:B------:R-:W-:Y:S01]  /*1ff30*/  @!UPT UIADD3 URZ, URZ, URZ, URZ ;  /* 0x0000003f3f3ff290 */ /* 0x000fe2000fffe03f */
[----:B------:R0:W-:Y:S01]  /*1ff40*/  STL.64 [R1+0x10a0], R20 ;  /* 0x0010a01401007387 */ /* 0x0001e20000100a00 */
[----:B------:R1:W-:Y:S02]  /*1ff50*/  STL.64 [R1+0x10a8], R22 ;  /* 0x0010a81601007387 */ /* 0x0003e40000100a00 */
[----:B0-----:R-:W-:Y:S02]  /*1ff60*/  IMAD.MOV.U32 R20, RZ, RZ, R15 ;  /* 0x000000ffff147224 */ /* 0x001fe400078e000f */
[----:B------:R-:W-:Y:S02]  /*1ff70*/  IMAD.MOV.U32 R21, RZ, RZ, R14 ;  /* 0x000000ffff157224 */ /* 0x000fe400078e000e */
[----:B-1----:R-:W-:Y:S02]  /*1ff80*/  IMAD.MOV.U32 R23, RZ, RZ, R26 ;  /* 0x000000ffff177224 */ /* 0x002fe400078e001a */
[----:B------:R-:W-:Y:S01]  /*1ff90*/  IMAD.MOV.U32 R22, RZ, RZ, R27 ;  /* 0x000000ffff167224 */ /* 0x000fe200078e001b */
[----:B------:R0:W-:Y:S01]  /*1ffa0*/  STL [R1+0x28f0], R20 ;  /* 0x0028f01401007387 */ /* 0x0001e20000100800 */
[----:B------:R1:W-:Y:S02]  /*1ffb0*/  STL [R1+0x28ec], R21 ;  /* 0x0028ec1501007387 */ /* 0x0003e40000100800 */
[----:B------:R-:W-:Y:S02]  /*1ffc0*/  STL.64 [R1+0x1090], R4 ;  /* 0x0010900401007387 */ /* 0x000fe40000100a00 */
[----:B------:R-:W-:Y:S01]  /*1ffd0*/  STL.64 [R1+0x1098], R6 ;  /* 0x0010980601007387 */ /* 0x000fe20000100a00 */
[----:B------:R2:W-:Y:S01]  /*1ffe0*/  STL.64 [R1+0x2960], R22 ;  /* 0x0029601601007387 */ /* 0x0005e20000100a00 */
[----:B------:R-:W3:Y:S02]  /*1fff0*/  LDL.LU R12, [R1+0x1000] ;  /* 0x00100000010c7983 */ /* 0x000ee40000300800 */
[----:B------:R-:W4:Y:S02]  /*20000*/  LDL.LU R11, [R1+0x29c8] ;  /* 0x0029c800010b7983 */ /* 0x000f240000300800 */
[----:B------:R-:W3:Y:S01]  /*20010*/  LDL.LU R14, [R1+0x1008] ;  /* 0x00100800010e7983 */ /* 0x000ee20000300800 */
[----:B------:R-:W3:Y:S01]  /*20020*/  LDL.LU R15, [R1+0x100c] ;  /* 0x00100c00010f7983 */ /* 0x000ee20000300800 */
[----:B------:R-:W3:Y:S02]  /*20030*/  LDL.LU R8, [R1+0x1020] ;  /* 0x0010200001087983 */ /* 0x000ee40000300800 */
[----:B------:R-:W3:Y:S02]  /*20040*/  LDL.LU R9, [R1+0x1024] ;  /* 0x0010240001097983 */ /* 0x000ee40000300800 */
[----:B------:R-:W4:Y:S01]  /*20050*/  LDL.LU R10, [R1+0x1028] ;  /* 0x00102800010a7983 */ /* 0x000f220000300800 */
[----:B0-----:R-:W3:Y:S01]  /*20060*/  LDL.LU R20, [R1+0x1030] ;  /* 0x0010300001147983 */ /* 0x001ee20000300800 */
[----:B-1----:R-:W3:Y:S03]  /*20070*/  LDL.LU R21, [R1+0x1034] ;  /* 0x0010340001157983 */ /* 0x002ee60000300800 */
[----:B--2---:R-:W2:Y:S01]  /*20080*/  LDL.LU R22, [R1+0x1038] ;  /* 0x0010380001167983 */ /* 0x004ea20000300800 */
[----:B------:R-:W2:Y:S02]  /*20090*/  LDL.LU R23, [R1+0x103c] ;  /* 0x00103c0001177983 */ /* 0x000ea40000300800 */
[----:B------:R-:W2:Y:S02]  /*200a0*/  LDL.LU R4, [R1+0x1060] ;  /* 0x0010600001047983 */ /* 0x000ea40000300800 */
[----:B------:R-:W2:Y:S01]  /*200b0*/  LDL.LU R5, [R1+0x1064] ;  /* 0x0010640001057983 */ /* 0x000ea20000300800 */
[----:B------:R-:W2:Y:S01]  /*200c0*/  LDL.LU R6, [R1+0x1068] ;  /* 0x0010680001067983 */ /* 0x000ea20000300800 */
[----:B------:R-:W2:Y:S02]  /*200d0*/  LDL.LU R7, [R1+0x106c] ;  /* 0x00106c0001077983 */ /* 0x000ea40000300800 */
[----:B------:R-:W3:Y:S02]  /*200e0*/  LDL.LU R24, [R1+0x1080] ;  /* 0x0010800001187983 */ /* 0x000ee40000300800 */
[----:B------:R-:W3:Y:S01]  /*200f0*/  LDL.LU R25, [R1+0x1084] ;  /* 0x0010840001197983 */ /* 0x000ee20000300800 */
[----:B------:R-:W3:Y:S01]  /*20100*/  LDL.LU R26, [R1+0x1088] ;  /* 0x00108800011a7983 */ /* 0x000ee20000300800 */
[----:B------:R-:W3:Y:S03]  /*20110*/  LDL.LU R27, [R1+0x108c] ;  /* 0x00108c00011b7983 */ /* 0x000ee60000300800 */
[----:B--2---:R0:W-:Y:S01]  /*20120*/  STL.64 [R1+0x29a8], R6 ;  /* 0x0029a80601007387 */ /* 0x0041e20000100a00 */
[----:B------:R-:W-:Y:S03]  /*20130*/  STL.64 [R1+0x29a0], R4 ;  /* 0x0029a00401007387 */ /* 0x000fe60000100a00 */
[----:B0-----:R-:W2:Y:S04]  /*20140*/  LDL.64 R6, [R1+0x68] ;  /* 0x0000680001067983 */ /* 0x001ea80000100a00 */
[----:B--2---:R0:W-:Y:S04]  /*20150*/  STL.64 [R1+0x29b8], R6 ;  /* 0x0029b80601007387 */ /* 0x0041e80000100a00 */
[----:B0-----:R-:W2:Y:S01]  /*20160*/  LDL.64 R6, [R1+0x78] ;  /* 0x0000780001067983 */ /* 0x001ea20000100a00 */
[----:B------:R0:W-:Y:S02]  /*20170*/  STL.64 [R1+0x2970], R22 ;  /* 0x0029701601007387 */ /* 0x0001e40000100a00 */
[----:B---3--:R-:W-:Y:S01]  /*20180*/  STL.64 [R1+0x2968], R20 ;  /* 0x0029681401007387 */ /* 0x008fe20000100a00 */
[----:B0-----:R-:W3:Y:S04]  /*20190*/  LDL.64 R22, [R1+0x38] ;  /* 0x0000380001167983 */ /* 0x001ee80000100a00 */
[----:B---3--:R0:W-:Y:S04]  /*201a0*/  STL.64 [R1+0x2980], R22 ;  /* 0x0029801601007387 */ /* 0x0081e80000100a00 */
[----:B0-----:R-:W3:Y:S04]  /*201b0*/  LDL.64 R22, [R1+0x48] ;  /* 0x0000480001167983 */ /* 0x001ee80000100a00 */
[----:B---3--:R0:W-:Y:S04]  /*201c0*/  STL.64 [R1+0x2998], R22 ;  /* 0x0029981601007387 */ /* 0x0081e80000100a00 */
[----:B0-----:R-:W3:Y:S04]  /*201d0*/  LDL.64 R22, [R1+0x58] ;  /* 0x0000580001167983 */ /* 0x001ee80000100a00 */
[----:B---3--:R0:W-:Y:S01]  /*201e0*/  STL.64 [R1+0x29b0], R22 ;  /* 0x0029b01601007387 */ /* 0x0081e20000100a00 */
[----:B------:R-:W3:Y:S02]  /*201f0*/  LDL.LU R20, [R1+0x1070] ;  /* 0x0010700001147983 */ /* 0x000ee40000300800 */
[----:B------:R-:W3:Y:S01]  /*20200*/  LDL.LU R21, [R1+0x1074] ;  /* 0x0010740001157983 */ /* 0x000ee20000300800 */
[----:B0-----:R-:W3:Y:S01]  /*20210*/  LDL.LU R22, [R1+0x1078] ;  /* 0x0010780001167983 */ /* 0x001ee20000300800 */
[----:B------:R-:W3:Y:S02]  /*20220*/  LDL.LU R23, [R1+0x107c] ;  /* 0x00107c0001177983 */ /* 0x000ee40000300800 */
[----:B----4-:R0:W-:Y:S02]  /*20230*/  STL.64 [R1+0x2958], R10 ;  /* 0x0029580a01007387 */ /* 0x0101e40000100a00 */
[----:B------:R1:W-:Y:S01]  /*20240*/  STL.64 [R1+0x2950], R8 ;  /* 0x0029500801007387 */ /* 0x0003e20000100a00 */
[----:B0-----:R-:W4:Y:S04]  /*20250*/  LDL.64 R10, [R1+0x28] ;  /* 0x00002800010a7983 */ /* 0x001f280000100a00 */
[----:B----4-:R0:W-:Y:S01]  /*20260*/  STL.64 [R1+0x2978], R10 ;  /* 0x0029780a01007387 */ /* 0x0101e20000100a00 */
[----:B-1----:R-:W4:Y:S02]  /*20270*/  LDL.LU R8, [R1+0x1040] ;  /* 0x0010400001087983 */ /* 0x002f240000300800 */
[----:B------:R-:W4:Y:S01]  /*20280*/  LDL.LU R9, [R1+0x1044] ;  /* 0x0010440001097983 */ /* 0x000f220000300800 */
[----:B0-----:R-:W3:Y:S01]  /*20290*/  LDL.LU R10, [R1+0x1048] ;  /* 0x00104800010a7983 */ /* 0x001ee20000300800 */
[----:B------:R-:W3:Y:S01]  /*202a0*/  LDL.LU R11, [R1+0x104c] ;  /* 0x00104c00010b7983 */ /* 0x000ee20000300800 */
[----:B--2---:R-:W-:Y:S02]  /*202b0*/  HMMA.16816.F32.BF16 R24, R16, R6, R24 ;  /* 0x000000061018723c */ /* 0x004fe40000041818 */
[----:B---3--:R-:W-:Y:S01]  /*202c0*/  STL.64 [R1+0x2990], R10 ;  /* 0x0029900a01007387 */ /* 0x008fe20000100a00 */
[----:B----4-:R0:W-:Y:S03]  /*202d0*/  STL.64 [R1+0x2988], R8 ;  /* 0x0029880801007387 */ /* 0x0101e60000100a00 */
[----:B0-----:R-:W2:Y:S01]  /*202e0*/  LDL.LU R8, [R1+0x1050] ;  /* 0x0010500001087983 */ /* 0x001ea20000300800 */
[----:B------:R-:W2:Y:S02]  /*202f0*/  LDL.LU R9, [R1+0x1054] ;  /* 0x0010540001097983 */ /* 0x000ea40000300800 */
[----:B------:R-:W2:Y:S02]  /*20300*/  LDL.LU R10, [R1+0x1058] ;  /* 0x00105800010a7983 */ /* 0x000ea40000300800 */
[----:B------:R-:W2:Y:S01]  /*20310*/  LDL.LU R11, [R1+0x105c] ;  /* 0x00105c00010b7983 */ /* 0x000ea20000300800 */
[----:B------:R0:W-:Y:S01]  /*20320*/  STL.64 [R1+0x2928], R14 ;  /* 0x0029280e01007387 */ /* 0x0001e20000100a00 */
[----:B------:R-:W-:Y:S03]  /*20330*/  STL.64 [R1+0x2920], R12 ;  /* 0x0029200c01007387 */ /* 0x000fe60000100a00 */
[----:B0-----:R-:W3:Y:S04]  /*20340*/  LDL.64 R14, [R1+0x8] ;  /* 0x00000800010e7983 */ /* 0x001ee80000100a00 */
[----:B---3--:R0:W-:Y:S04]  /*20350*/  STL.64 [R1+0x2940], R14 ;  /* 0x0029400e01007387 */ /* 0x0081e80000100a00 */
[----:B0-----:R-:W3:Y:S01]  /*20360*/  LDL.64 R14, [R1+0x18] ;  /* 0x00001800010e7983 */ /* 0x001ee20000100a00 */
[----:B------:R0:W-:Y:S02]  /*20370*/  STL.64 [R1+0x1080], R24 ;  /* 0x0010801801007387 */ /* 0x0001e40000100a00 */
[----:B------:R1:W-:Y:S02]  /*20380*/  STL.64 [R1+0x1088], R26 ;  /* 0x0010881a01007387 */ /* 0x0003e40000100a00 */
[----:B0-----:R-:W-:Y:S01]  /*20390*/  IMAD.MOV.U32 R25, RZ, RZ, R6 ;  /* 0x000000ffff197224 */ /* 0x001fe200078e0006 */
[----:B-1----:R-:W4:Y:S01]  /*203a0*/  LDL.LU.64 R26, [R1+0x29c0] ;  /* 0x0029c000011a7983 */ /* 0x002f220000300a00 */
[----:B------:R-:W-:-:S02]  /*203b0*/  IMAD.MOV.U32 R24, RZ, RZ, R7 ;  /* 0x000000ffff187224 */ /* 0x000fc400078e0007 */
[----:B------:R-:W2:Y:S02]  /*203c0*/  LDL.LU.64 R6, [R1+0x29b8] ;  /* 0x0029b80001067983 */ /* 0x000ea40000300a00 */
[C---:B--2---:R-:W-:Y:S01]  /*203d0*/  HMMA.16816.F32.BF16 R20, R16.reuse, R6, R20 ;  /* 0x000000061014723c */ /* 0x044fe20000041814 */
[----:B----4-:R-:W-:Y:S01]  /*203e0*/  STL.64 [R1+0x2938], R26 ;  /* 0x0029381a01007387 */ /* 0x010fe20000100a00 */
[----:B------:R0:W-:Y:S02]  /*203f0*/  STL.64 [R1+0x2930], R24 ;  /* 0x0029301801007387 */ /* 0x0001e40000100a00 */
[----:B------:R-:W-:Y:S02]  /*20400*/  IMAD.MOV.U32 R29, RZ, RZ, R6 ;  /* 0x000000ffff1d7224 */ /* 0x000fe400078e0006 */
[----:B------:R-:W-:Y:S01]  /*20410*/  IMAD.MOV.U32 R28, RZ, RZ, R7 ;  /* 0x000000ffff1c7224 */ /* 0x000fe200078e0007 */
[----:B0-----:R-:W2:Y:S01]  /*20420*/  LDL.LU R24, [R1+0x1010] ;  /* 0x0010100001187983 */ /* 0x001ea20000300800 */
[----:B------:R-:W2:Y:S02]  /*20430*/  LDL.LU R25, [R1+0x1014] ;  /* 0x0010140001197983 */ /* 0x000ea40000300800 */
[----:B------:R-:W2:Y:S02]  /*20440*/  LDL.LU R26, [R1+0x1018] ;  /* 0x00101800011a7983 */ /* 0x000ea40000300800 */
[----:B------:R-:W2:Y:S11]  /*20450*/  LDL.LU R27, [R1+0x101c] ;  /* 0x00101c00011b7983 */ /* 0x000eb60000300800 */
[----:B------:R-:W-:Y:S01]  /*20460*/  STL.64 [R1+0x1070], R20 ;  /* 0x0010701401007387 */ /* 0x000fe20000100a00 */
[----:B------:R0:W-:Y:S03]  /*20470*/  STL.64 [R1+0x1078], R22 ;  /* 0x0010781601007387 */ /* 0x0001e60000100a00 */
[----:B0-----:R-:W4:Y:S01]  /*20480*/  LDL.LU.64 R22, [R1+0x29b0] ;  /* 0x0029b00001167983 */ /* 0x001f220000300a00 */
[----:B------:R-:W4:Y:S02]  /*20490*/  LDL.LU.64 R6, [R1+0x29a8] ;  /* 0x0029a80001067983 */ /* 0x000f240000300a00 */
[----:B------:R-:W4:Y:S02]  /*204a0*/  LDL.LU.64 R4, [R1+0x29a0] ;  /* 0x0029a00001047983 */ /* 0x000f240000300a00 */
[C---:B----4-:R-:W-:Y:S11]  /*204b0*/  HMMA.16816.F32.BF16 R4, R16.reuse, R22, R4 ;  /* 0x000000161004723c */ /* 0x050ff60000041804 */
[----:B------:R-:W-:Y:S11]  /*204c0*/  @!UPT UIADD3 URZ, URZ, URZ, URZ ;  /* 0x0000003f3f3ff290 */ /* 0x000ff6000fffe03f */
[----:B------:R-:W-:Y:S01]  /*204d0*/  @!UPT UIADD3 URZ, URZ, URZ, URZ ;  /* 0x0000003f3f3ff290 */ /* 0x000fe2000fffe03f */
[----:B------:R-:W-:Y:S01]  /*204e0*/  STL.64 [R1+0x1060], R4 ;  /* 0x0010600401007387 */ /* 0x000fe20000100a00 */
[----:B------:R0:W-:Y:S02]  /*204f0*/  STL.64 [R1+0x1068], R6 ;  /* 0x0010680601007387 */ /* 0x0001e40000100a00 */
[----:B0-----:R-:W-:Y:S02]  /*20500*/  IMAD.MOV.U32 R7, RZ, RZ, R22 ;  /* 0x000000ffff077224 */ /* 0x001fe400078e0016 */
[----:B------:R-:W-:Y:S02]  /*20510*/  IMAD.MOV.U32 R6, RZ, RZ, R23 ;  /* 0x000000ffff067224 */ /* 0x000fe400078e0017 */
[----:B------:R-:W4:Y:S02]  /*20520*/  LDL.LU.64 R22, [R1+0x2998] ;  /* 0x0029980001167983 */ /* 0x000f240000300a00 */
[----:B----4-:R-:W-:Y:S01]  /*20530*/  HMMA.16816.F32.BF16 R8, R16, R22, R8 ;  /* 0x000000161008723c */ /* 0x010fe20000041808 */
[----:B------:R-:W-:-:S02]  /*20540*/  IMAD.MOV.U32 R5, RZ, RZ, R22 ;  /* 0x000000ffff057224 */ /* 0x000fc400078e0016 */
[----:B------:R-:W-:Y:S11]  /*20550*/  IMAD.MOV.U32 R0, RZ, RZ, R23 ;  /* 0x000000ffff007224 */ /* 0x000ff600078e0017 */
[----:B------:R-:W-:Y:S09]  /*20560*/  @!UPT UIADD3 URZ, URZ, URZ, URZ ;  /* 0x0000003f3f3ff290 */ /* 0x000ff2000fffe03f */
[----:B------:R-:W-:Y:S01]  /*20570*/  STL.64 [R1+0x1050], R8 ;  /* 0x0010500801007387 */ /* 0x000fe20000100a00 */
[----:B------:R0:W-:Y:S03]  /*20580*/  STL.64 [R1+0x1058], R10 ;  /* 0x0010580a01007387 */ /* 0x0001e60000100a00 */
[----:B0-----:R-:W4:Y:S01]  /*20590*/  LDL.LU.64 R10, [R1+0x2990] ;  /* 0x00299000010a7983 */ /* 0x001f220000300a00 */
[----:B------:R-:W4:Y:S02]  /*205a0*/  LDL.LU.64 R8, [R1+0x2988] ;  /* 0x0029880001087983 */ /* 0x000f240000300a00 */
        /* <DEDUP_REMOVED lines=10> */
[----:B------:R-:W-:Y:S01]  /*20650*/  STL.64 [R1+0x2908], R6 ;  /* 0x0029080601007387 */ /* 0x000fe20000100a00 */
[----:B------:R0:W-:Y:S04]  /*20660*/  STL.64 [R1+0x2900], R4 ;  /* 0x0029000401007387 */ /* 0x0001e80000100a00 */
[----:B0-----:R-:W2:Y:S01]  /*20670*/  LDL.LU R4, [R1+0xff0] ;  /* 0x000ff00001047983 */ /* 0x001ea20000300800 */
[----:B------:R-:W2:Y:S02]  /*20680*/  LDL.LU R5, [R1+0xff4] ;  /* 0x000ff40001057983 */ /* 0x000ea40000300800 */
[----:B------:R-:W2:Y:S02]  /*20690*/  LDL.LU R6, [R1+0xff8] ;  /* 0x000ff80001067983 */ /* 0x000ea40000300800 */
[----:B------:R-:W2:Y:S01]  /*206a0*/  LDL.LU R7, [R1+0xffc] ;  /* 0x000ffc0001077983 */ /* 0x000ea20000300800 */
[C---:B----4-:R-:W-:Y:S01]  /*206b0*/  HMMA.16816.F32.BF16 R20, R16.reuse, R10, R20 ;  /* 0x0000000a1014723c */ /* 0x050fe20000041814 */
[----:B------:R-:W-:Y:S11]  /*206c0*/  IMAD.MOV.U32 R2, RZ, RZ, R11 ;  /* 0x000000ffff027224 */ /* 0x000ff600078e000b */
[----:B------:R-:W-:Y:S11]  /*206d0*/  @!UPT UIADD3 URZ, URZ, URZ, URZ ;  /* 0x0000003f3f3ff290 */ /* 0x000ff6000fffe03f */
[----:B------:R0:W-:Y:S01]  /*206e0*/  STL.64 [R1+0x1030], R20 ;  /* 0x0010301401007387 */ /* 0x0001e20000100a00 */
[----:B------:R1:W-:Y:S02]  /*206f0*/  STL.64 [R1+0x1038], R22 ;  /* 0x0010381601007387 */ /* 0x0003e40000100a00 */
[----:B0-----:R-:W-:Y:S01]  /*20700*/  IMAD.MOV.U32 R21, RZ, RZ, R10 ;  /* 0x000000ffff157224 */ /* 0x001fe200078e000a */
[----:B-1----:R-:W4:Y:S01]  /*20710*/  LDL.LU.64 R22, [R1+0x2960] ;  /* 0x0029600001167983 */ /* 0x002f220000300a00 */
[----:B------:R-:W3:Y:S02]  /*20720*/  LDL.LU.64 R10, [R1+0x2958] ;  /* 0x00295800010a7983 */ /* 0x000ee40000300a00 */
[----:B------:R-:W3:Y:S02]  /*20730*/  LDL.LU.64 R8, [R1+0x2950] ;  /* 0x0029500001087983 */ /* 0x000ee40000300a00 */
[C---:B---3--:R-:W-:Y:S11]  /*20740*/  HMMA.16816.F32.BF16 R8, R16.reuse, R14, R8 ;  /* 0x0000000e1008723c */ /* 0x048ff60000041808 */
[----:B------:R-:W-:Y:S11]  /*20750*/  @!UPT UIADD3 URZ, URZ, URZ, URZ ;  /* 0x0000003f3f3ff290 */ /* 0x000ff6000fffe03f */
[----:B------:R-:W-:Y:S01]  /*20760*/  @!UPT UIADD3 URZ, URZ, URZ, URZ ;  /* 0x0000003f3f3ff290 */ /* 0x000fe2000fffe03f */
[----:B------:R0:W-:Y:S01]  /*20770*/  STL.64 [R1+0x1020], R8 ;  /* 0x0010200801007387 */ /* 0x0001e20000100a00 */
[----:B------:R1:W-:Y:S02]  /*20780*/  STL.64 [R1+0x1028], R10 ;  /* 0x0010280a01007387 */ /* 0x0003e40000100a00 */
[----:B0-----:R-:W-:Y:S01]  /*20790*/  IMAD.MOV.U32 R9, RZ, RZ, R14 ;  /* 0x000000ffff097224 */ /* 0x001fe200078e000e */
[----:B-1----:R-:W3:Y:S01]  /*207a0*/  LDL.LU R10, [R1+0x2948] ;  /* 0x00294800010a7983 */ /* 0x002ee20000300800 */
[----:B------:R-:W-:Y:S02]  /*207b0*/  IMAD.MOV.U32 R8, RZ, RZ, R15 ;  /* 0x000000ffff087224 */ /* 0x000fe400078e000f */
        /* <DEDUP_REMOVED lines=27> */
[----:B---3--:R0:W-:Y:S02]  /*20970*/  STL.64 [R1+0x2780], R12 ;  /* 0x0027800c01007387 */ /* 0x0081e40000100a00 */
[----:B0-----:R-:W3:Y:S01]  /*20980*/  LDL.LU R12, [R1+0x860] ;  /* 0x00086000010c7983 */ /* 0x001ee20000300800 */
[----:B------:R-:W3:Y:S02]  /*20990*/  LDL.LU R13, [R1+0x864] ;  /* 0x00086400010d7983 */ /* 0x000ee40000300800 */
[----:B------:R-:W2:Y:S02]  /*209a0*/  LDL.LU R14, [R1+0x868] ;  /* 0x00086800010e7983 */ /* 0x000ea40000300800 */
[----:B------:R-:W-:-:S02]  /*209b0*/  IMAD.MOV.U32 R15, RZ, RZ, R10 ;  /* 0x000000ffff0f7224 */ /* 0x000fc400078e000a */
[----:B------:R-:W4:Y:S04]  /*209c0*/  LDL.LU R10, [R1+0x28f8] ;  /* 0x0028f800010a7983 */ /* 0x000f280000300800 */
[----:B--2---:R0:W-:Y:S01]  /*209d0*/  STL.64 [R1+0x2798], R14 ;  /* 0x0027980e01007387 */ /* 0x0041e20000100a00 */
[----:B---3--:R1:W-:Y:S02]  /*209e0*/  STL.64 [R1+0x2790], R12 ;  /* 0x0027900c01007387 */ /* 0x0083e40000100a00 */
[----:B0-----:R-:W-:Y:S02]  /*209f0*/  IMAD.MOV.U32 R14, RZ, RZ, R11 ;  /* 0x000000ffff0e7224 */ /* 0x001fe400078e000b */
[----:B------:R-:W-:Y:S01]  /*20a00*/  IMAD.MOV.U32 R15, RZ, RZ, R20 ;  /* 0x000000ffff0f7224 */ /* 0x000fe200078e0014 */
[----:B------:R-:W4:Y:S01]  /*20a10*/  LDL.LU R11, [R1+0x28f4] ;  /* 0x0028f400010b7983 */ /* 0x000f220000300800 */
[----:B------:R-:W2:Y:S03]  /*20a20*/  LDL.LU R20, [R1+0x28f0] ;  /* 0x0028f00001147983 */ /* 0x000ea60000300800 */
[----:B------:R0:W-:Y:S01]  /*20a30*/  STL.64 [R1+0x27b0], R14 ;  /* 0x0027b00e01007387 */ /* 0x0001e20000100a00 */
[----:B-1----:R-:W4:Y:S02]  /*20a40*/  LDL.LU R12, [R1+0xfe0] ;  /* 0x000fe000010c7983 */ /* 0x002f240000300800 */
[----:B------:R-:W4:Y:S01]  /*20a50*/  LDL.LU R13, [R1+0xfe4] ;  /* 0x000fe400010d7983 */ /* 0x000f220000300800 */
[----:B0-----:R-:W4:Y:S01]  /*20a60*/  LDL.LU R14, [R1+0xfe8] ;  /* 0x000fe800010e7983 */ /* 0x001f220000300800 */
[----:B------:R-:W4:Y:S02]  /*20a70*/  LDL.LU R15, [R1+0xfec] ;  /* 0x000fec00010f7983 */ /* 0x000f240000300800 */
[----:B----4-:R-:W-:Y:S11]  /*20a80*/  HMMA.16816.F32.BF16 R12, R16, R10, R12 ;  /* 0x0000000a100c723c */ /* 0x010ff6000004180c */
[----:B------:R-:W-:Y:S11]  /*20a90*/  @!UPT UIADD3 URZ, URZ, URZ, URZ ;  /* 0x0000003f3f3ff290 */ /* 0x000ff6000fffe03f */
[----:B------:R-:W-:Y:S01]  /*20aa0*/  @!UPT UIADD3 URZ, URZ, URZ, URZ ;  /* 0x0000003f3f3ff290 */ /* 0x000fe2000fffe03f */
[----:B------:R-:W-:Y:S01]  /*20ab0*/  STL.64 [R1+0xfe0], R12 ;  /* 0x000fe00c01007387 */ /* 0x000fe20000100a00 */
[----:B------:R0:W-:Y:S02]  /*20ac0*/  STL.64 [R1+0xfe8], R14 ;  /* 0x000fe80e01007387 */ /* 0x0001e40000100a00 */
[----:B0-----:R-:W-:Y:S02]  /*20ad0*/  IMAD.MOV.U32 R14, RZ, RZ, R9 ;  /* 0x000000ffff0e7224 */ /* 0x001fe400078e0009 */
[----:B------:R-:W-:-:S05]  /*20ae0*/  IMAD.MOV.U32 R15, RZ, RZ, R8 ;  /* 0x000000ffff0f7224 */ /* 0x000fca00078e0008 */
[----:B------:R-:W-:Y:S01]  /*20af0*/  STL.64 [R1+0x27c8], R14 ;  /* 0x0027c80e01007387 */ /* 0x000fe20000100a00 */
[----:B------:R0:W-:Y:S02]  /*20b00*/  STL.64 [R1+0x2778], R10 ;  /* 0x0027780a01007387 */ /* 0x0001e40000100a00 */
[----:B------:R-:W3:Y:S02]  /*20b10*/  LDL.LU R8, [R1+0x850] ;  /* 0x0008500001087983 */ /* 0x000ee40000300800 */
[----:B------:R-:W3:Y:S01]  /*20b20*/  LDL.LU R9, [R1+0x854] ;  /* 0x0008540001097983 */ /* 0x000ee20000300800 */
[----:B0-----:R-:W4:Y:S01]  /*20b30*/  LDL.LU R10, [R1+0x858] ;  /* 0x00085800010a7983 */ /* 0x001f220000300800 */
[----:B------:R-:W4:Y:S02]  /*20b40*/  LDL.LU R11, [R1+0x85c] ;  /* 0x00085c00010b7983 */ /* 0x000f240000300800 */
[----:B------:R-:W-:Y:S02]  /*20b50*/  IMAD.MOV.U32 R14, RZ, RZ, R21 ;  /* 0x000000ffff0e7224 */ /* 0x000fe400078e0015 */
[----:B------:R-:W-:Y:S01]  /*20b60*/  IMAD.MOV.U32 R15, RZ, RZ, R2 ;  /* 0x000000ffff0f7224 */ /* 0x000fe200078e0002 */
[----:B------:R-:W2:Y:S01]  /*20b70*/  LDL.LU R21, [R1+0x28ec] ;  /* 0x0028ec0001157983 */ /* 0x000ea20000300800 */
[----:B------:R-:W2:Y:S03]  /*20b80*/  LDL.LU R2, [R1+0x28e8] ;  /* 0x0028e80001027983 */ /* 0x000ea60000300800 */
[----:B------:R-:W-:Y:S04]  /*20b90*/  STL.64 [R1+0x27e0], R14 ;  /* 0x0027e00e01007387 */ /* 0x000fe80000100a00 */
[----:B----4-:R-:W-:Y:S01]  /*20ba0*/  STL.64 [R1+0x27a8], R10 ;  /* 0x0027a80a01007387 */ /* 0x010fe20000100a00 */
[----:B---3--:R0:W-:Y:S03]  /*20bb0*/  STL.64 [R1+0x27a0], R8 ;  /* 0x0027a00801007387 */ /* 0x0081e60000100a00 */
[----:B0-----:R-:W3:Y:S01]  /*20bc0*/  LDL.LU R8, [R1+0x870] ;  /* 0x0008700001087983 */ /* 0x001ee20000300800 */
[----:B------:R-:W3:Y:S02]  /*20bd0*/  LDL.LU R9, [R1+0x874] ;  /* 0x0008740001097983 */ /* 0x000ee40000300800 */
[----:B------:R-:W4:Y:S02]  /*20be0*/  LDL.LU R10, [R1+0x878] ;  /* 0x00087800010a7983 */ /* 0x000f240000300800 */
[----:B------:R-:W4:Y:S02]  /*20bf0*/  LDL.LU R11, [R1+0x87c] ;  /* 0x00087c00010b7983 */ /* 0x000f240000300800 */
[----:B------:R-:W-:-:S02]  /*20c00*/  IMAD.MOV.U32 R14, RZ, RZ, R3 ;  /* 0x000000ffff0e7224 */ /* 0x000fc400078e0003 */
        /* <DEDUP_REMOVED lines=25> */
[----:B------:R0:W-:Y:S02]  /*20da0*/  STL.64 [R1+0x2828], R14 ;  /* 0x0028280e01007387 */ /* 0x0001e40000100a00 */
[----:B0-----:R-:W-:Y:S02]  /*20db0*/  IMAD.MOV.U32 R14, RZ, RZ, R29 ;  /* 0x000000ffff0e7224 */ /* 0x001fe400078e001d */
[----:B------:R-:W-:-:S05]  /*20dc0*/  IMAD.MOV.U32 R15, RZ, RZ, R28 ;  /* 0x000000ffff0f7224 */ /* 0x000fca00078e001c */
        /* <DEDUP_REMOVED lines=8> */
[----:B------:R-:W-:-:S05]  /*20e50*/  IMAD.MOV.U32 R15, RZ, RZ, R24 ;  /* 0x000000ffff0f7224 */ /* 0x000fca00078e0018 */
[----:B------:R-:W-:Y:S04]  /*20e60*/  STL.64 [R1+0x2858], R14 ;  /* 0x0028580e01007387 */ /* 0x000fe80000100a00 */
[----:B----4-:R-:W-:Y:S01]  /*20e70*/  STL.64 [R1+0x2808], R10 ;  /* 0x0028080a01007387 */ /* 0x010fe20000100a00 */
[----:B---3--:R0:W-:Y:S03]  /*20e80*/  STL.64 [R1+0x2800], R8 ;  /* 0x0028000801007387 */ /* 0x0081e60000100a00 */
[----:B0-----:R-:W3:Y:S01]  /*20e90*/  LDL.LU R8, [R1+0x8b0] ;  /* 0x0008b00001087983 */ /* 0x001ee20000300800 */
[----:B------:R-:W3:Y:S02]  /*20ea0*/  LDL.LU R9, [R1+0x8b4] ;  /* 0x0008b40001097983 */ /* 0x000ee40000300800 */
[----:B------:R-:W-:-:S02]  /*20eb0*/  IMAD.MOV.U32 R14, RZ, RZ, R23 ;  /* 0x000000ffff0e7224 */ /* 0x000fc400078e0017 */
[----:B------:R-:W-:Y:S02]  /*20ec0*/  IMAD.MOV.U32 R15, RZ, RZ, R22 ;  /* 0x000000ffff0f7224 */ /* 0x000fe400078e0016 */
[----:B--2---:R-:W-:Y:S02]  /*20ed0*/  IMAD.MOV.U32 R10, RZ, RZ, R6 ;  /* 0x000000ffff0a7224 */ /* 0x004fe400078e0006 */
[----:B------:R-:W-:Y:S01]  /*20ee0*/  IMAD.MOV.U32 R11, RZ, RZ, R7 ;  /* 0x000000ffff0b7224 */ /* 0x000fe200078e0007 */
[----:B------:R-:W2:Y:S01]  /*20ef0*/  LDL.LU R6, [R1+0x28cc] ;  /* 0x0028cc0001067983 */ /* 0x000ea20000300800 */
[----:B------:R-:W4:Y:S02]  /*20f00*/  LDL.LU R7, [R1+0x28c8] ;  /* 0x0028c80001077983 */ /* 0x000f240000300800 */
[----:B------:R0:W-:Y:S01]  /*20f10*/  STL.64 [R1+0x2870], R14 ;  /* 0x0028700e01007387 */ /* 0x0001e20000100a00 */
[----:B------:R-:W-:Y:S01]  /*20f20*/  STL.64 [R1+0x2820], R10 ;  /* 0x0028200a01007387 */ /* 0x000fe20000100a00 */
[----:B0-----:R-:W-:-:S02]  /*20f30*/  IMAD.MOV.U32 R14, RZ, RZ, R21 ;  /* 0x000000ffff0e7224 */ /* 0x001fc400078e0015 */
[----:B------:R-:W-:Y:S01]  /*20f40*/  IMAD.MOV.U32 R15, RZ, RZ, R20 ;  /* 0x000000ffff0f7224 */ /* 0x000fe200078e0014 */
[----:B---3--:R0:W-:Y:S04]  /*20f50*/  STL.64 [R1+0x2818], R8 ;  /* 0x0028180801007387 */ /* 0x0081e80000100a00 */
[----:B0-----:R-:W3:Y:S01]  /*20f60*/  LDL.LU R8, [R1+0x8c0] ;  /* 0x0008c00001087983 */ /* 0x001ee20000300800 */
[----:B------:R-:W3:Y:S02]  /*20f70*/  LDL.LU R9, [R1+0x8c4] ;  /* 0x0008c40001097983 */ /* 0x000ee40000300800 */
[----:B------:R-:W2:Y:S02]  /*20f80*/  LDL.LU R10, [R1+0x8c8] ;  /* 0x0008c800010a7983 */ /* 0x000ea40000300800 */
[----:B------:R-:W2:Y:S01]  /*20f90*/  LDL.LU R11, [R1+0x8cc] ;  /* 0x0008cc00010b7983 */ /* 0x000ea20000300800 */
[----:B------:R0:W-:Y:S01]  /*20fa0*/  STL.64 [R1+0x2888], R14 ;  /* 0x0028880e01007387 */ /* 0x0001e20000100a00 */
[----:B------:R-:W2:Y:S02]  /*20fb0*/  LDL.LU R12, [R1+0x910] ;  /* 0x00091000010c7983 */ /* 0x000ea40000300800 */
[----:B------:R-:W2:Y:S01]  /*20fc0*/  LDL.LU R13, [R1+0x914] ;  /* 0x00091400010d7983 */ /* 0x000ea20000300800 */
[----:B0-----:R-:W2:Y:S01]  /*20fd0*/  LDL.LU R14, [R1+0x918] ;  /* 0x00091800010e7983 */ /* 0x001ea20000300800 */
[----:B------:R-:W2:Y:S02]  /*20fe0*/  LDL.LU R15, [R1+0x91c] ;  /* 0x00091c00010f7983 */ /* 0x000ea40000300800 */
[----:B------:R-:W3:Y:S02]  /*20ff0*/  LDL.LU R20, [R1+0x940] ;  /* 0x0009400001147983 */ /* 0x000ee40000300800 */
[----:B------:R-:W3:Y:S01]  /*21000*/  LDL.LU R21, [R1+0x944] ;  /* 0x0009440001157983 */ /* 0x000ee20000300800 */
[----:B------:R-:W3:Y:S01]  /*21010*/  LDL.LU R22, [R1+0x948] ;  /* 0x0009480001167983 */ /* 0x000ee20000300800 */
[----:B------:R-:W3:Y:S03]  /*21020*/  LDL.LU R23, [R1+0x94c] ;  /* 0x00094c0001177983 */ /* 0x000ee60000300800 */
[----:B--2---:R-:W-:Y:S01]  /*21030*/  STL.64 [R1+0x28a0], R14 ;  /* 0x0028a00e01007387 */ /* 0x004fe20000100a00 */
[----:B------:R0:W-:Y:S03]  /*21040*/  STL.64 [R1+0x2898], R12 ;  /* 0x0028980c01007387 */ /* 0x0001e60000100a00 */
[----:B0-----:R-:W2:Y:S01]  /*21050*/  LDL.LU R12, [R1+0x920] ;  /* 0x00092000010c7983 */ /* 0x001ea20000300800 */
[----:B------:R-:W2:Y:S02]  /*21060*/  LDL.LU R13, [R1+0x924] ;  /* 0x00092400010d7983 */ /* 0x000ea40000300800 */
[----:B------:R-:W2:Y:S02]  /*21070*/  LDL.LU R14, [R1+0x928] ;  /* 0x00092800010e7983 */ /* 0x000ea40000300800 */
[----:B------:R-:W2:Y:S01]  /*21080*/  LDL.LU R15, [R1+0x92c] ;  /* 0x00092c00010f7983 */ /* 0x000ea20000300800 */
[----:B------:R-:W-:Y:S01]  /*21090*/  STL.64 [R1+0x2838], R10 ;  /* 0x0028380a01007387 */ /* 0x000fe20000100a00 */
[----:B---3--:R0:W-:Y:S03]  /*210a0*/  STL.64 [R1+0x2830], R8 ;  /* 0x0028300801007387 */ /* 0x0081e60000100a00 */
[----:B0-----:R-:W3:Y:S01]  /*210b0*/  LDL.LU R8, [R1+0x8d0] ;  /* 0x0008d00001087983 */ /* 0x001ee20000300800 */
[----:B------:R-:W3:Y:S02]  /*210c0*/  LDL.LU R9, [R1+0x8d4] ;  /* 0x0008d40001097983 */ /* 0x000ee40000300800 */
[----:B----4-:R-:W-:-:S02]  /*210d0*/  IMAD.MOV.U32 R10, RZ, RZ, R7 ;  /* 0x000000ffff0a7224 */ /* 0x010fc400078e0007 */
[----:B------:R-:W-:Y:S01]  /*210e0*/  IMAD.MOV.U32 R11, RZ, RZ, R6 ;  /* 0x000000ffff0b7224 */ /* 0x000fe200078e0006 */
[----:B------:R-:W4:Y:S01]  /*210f0*/  LDL.LU R7, [R1+0x28c4] ;  /* 0x0028c40001077983 */ /* 0x000f220000300800 */
[----:B------:R-:W2:Y:S03]  /*21100*/  LDL.LU R6, [R1+0x28c0] ;  /* 0x0028c00001067983 */ /* 0x000ea60000300800 */
[----:B------:R-:W-:Y:S04]  /*21110*/  STL.64 [R1+0x2850], R10 ;  /* 0x0028500a01007387 */ /* 0x000fe80000100a00 */
[----:B---3--:R0:W-:Y:S04]  /*21120*/  STL.64 [R1+0x2848], R8 ;  /* 0x0028480801007387 */ /* 0x0081e80000100a00 */
[----:B0-----:R-:W3:Y:S01]  /*21130*/  LDL.LU R8, [R1+0x8e0] ;  /* 0x0008e00001087983 */ /* 0x001ee20000300800 */
[----:B------:R-:W3:Y:S02]  /*21140*/  LDL.LU R9, [R1+0x8e4] ;  /* 0x0008e40001097983 */ /* 0x000ee40000300800 */
[----:B------:R-:W2:Y:S02]  /*21150*/  LDL.LU R10, [R1+0x8e8] ;  /* 0x0008e800010a7983 */ /* 0x000ea40000300800 */
[----:B------:R-:W2:Y:S02]  /*21160*/  LDL.LU R11, [R1+0x8ec] ;  /* 0x0008ec00010b7983 */ /* 0x000ea40000300800 */
[----:B--2---:R-:W-:Y:S01]  /*21170*/  STL.64 [R1+0x2868], R10 ;  /* 0x0028680a01007387 */ /* 0x004fe20000100a00 */
[----:B---3--:R0:W-:Y:S03]  /*21180*/  STL.64 [R1+0x2860], R8 ;  /* 0x0028600801007387 */ /* 0x0081e60000100a00 */
[----:B0-----:R-:W2:Y:S01]  /*21190*/  LDL.LU R8, [R1+0x8f0] ;  /* 0x0008f00001087983 */ /* 0x001ea20000300800 */
[----:B------:R-:W2:Y:S02]  /*211a0*/  LDL.LU R9, [R1+0x8f4] ;  /* 0x0008f40001097983 */ /* 0x000ea40000300800 */
[----:B------:R-:W-:-:S02]  /*211b0*/  IMAD.MOV.U32 R10, RZ, RZ, R6 ;  /* 0x000000ffff0a7224 */ /* 0x000fc400078e0006 */
[----:B----4-:R-:W-:Y:S01]  /*211c0*/  IMAD.MOV.U32 R11, RZ, RZ, R7 ;  /* 0x000000ffff0b7224 */ /* 0x010fe200078e0007 */
[----:B------:R-:W3:Y:S01]  /*211d0*/  LDL.LU R6, [R1+0x28bc] ;  /* 0x0028bc0001067983 */ /* 0x000ee20000300800 */
[----:B------:R-:W3:Y:S03]  /*211e0*/  LDL.LU R7, [R1+0x28b8] ;  /* 0x0028b80001077983 */ /* 0x000ee60000300800 */
[----:B------:R-:W-:Y:S04]  /*211f0*/  STL.64 [R1+0x2880], R10 ;  /* 0x0028800a01007387 */ /* 0x000fe80000100a00 */
[----:B--2---:R0:W-:Y:S01]  /*21200*/  STL.64 [R1+0x2878], R8 ;  /* 0x0028780801007387 */ /* 0x0041e20000100a00 */
[----:B---3--:R-:W-:Y:S03]  /*21210*/  HMMA.16816.F32.BF16 R16, R16, R6, R20 ;  /* 0x000000061010723c */ /* 0x008fe60000041814 */
[----:B0-----:R-:W2:Y:S01]  /*21220*/  LDL.LU R8, [R1+0x900] ;  /* 0x0009000001087983 */ /* 0x001ea20000300800 */
[----:B------:R-:W2:Y:S02]  /*21230*/  LDL.LU R9, [R1+0x904] ;  /* 0x0009040001097983 */ /* 0x000ea40000300800 */
[----:B------:R-:W2:Y:S02]  /*21240*/  LDL.LU R10, [R1+0x908] ;  /* 0x00090800010a7983 */ /* 0x000ea40000300800 */
[----:B------:R-:W2:Y:S01]  /*21250*/  LDL.LU R11, [R1+0x90c] ;  /* 0x00090c00010b7983 */ /* 0x000ea20000300800 */
[----:B------:R-:W3:Y:S01]  /*21260*/  LDL.LU.64 R22, [R1+0x28b0] ;  /* 0x0028b00001167983 */ /* 0x000ee20000300a00 */
[----:B------:R-:W3:Y:S02]  /*21270*/  LDL.LU.64 R20, [R1+0x28a8] ;  /* 0x0028a80001147983 */ /* 0x000ee40000300a00 */
[----:B------:R-:W-:-:S02]  /*21280*/  IMAD.MOV.U32 R26, RZ, RZ, R5 ;  /* 0x000000ffff1a7224 */ /* 0x000fc400078e0005 */
[----:B------:R-:W-:-:S09]  /*21290*/  IMAD.MOV.U32 R27, RZ, RZ, R4 ;  /* 0x000000ffff1b7224 */ /* 0x000fd200078e0004 */
[----:B------:R-:W-:Y:S01]  /*212a0*/  STL.64 [R1+0x940], R16 ;  /* 0x0009401001007387 */ /* 0x000fe20000100a00 */
[----:B------:R-:W-:Y:S02]  /*212b0*/  STL.64 [R1+0x948], R18 ;  /* 0x0009481201007387 */ /* 0x000fe40000100a00 */
[----:B------:R0:W-:Y:S02]  /*212c0*/  STL.64 [R1+0x2770], R6 ;  /* 0x0027700601007387 */ /* 0x0001e40000100a00 */
[----:B------:R-:W4:Y:S01]  /*212d0*/  LDL.LU R4, [R1+0x840] ;  /* 0x0008400001047983 */ /* 0x000f220000300800 */
[----:B------:R-:W4:Y:S04]  /*212e0*/  LDL.LU R5, [R1+0x844] ;  /* 0x0008440001057983 */ /* 0x000f280000300800 */
[----:B0-----:R-:W4:Y:S01]  /*212f0*/  LDL.LU R6, [R1+0x848] ;  /* 0x0008480001067983 */ /* 0x001f220000300800 */
[----:B------:R-:W4:Y:S01]  /*21300*/  LDL.LU R7, [R1+0x84c] ;  /* 0x00084c0001077983 */ /* 0x000f220000300800 */
[----:B---3--:R-:W-:Y:S02]  /*21310*/  HMMA.16816.F32.BF16 R24, R20, R26, R12 ;  /* 0x0000001a1418723c */ /* 0x008fe4000004180c */
[----:B------:R-:W3:Y:S01]  /*21320*/  LDL.LU.64 R14, [R1+0x28a0] ;  /* 0x0028a000010e7983 */ /* 0x000ee20000300a00 */
[----:B------:R-:W3:Y:S02]  /*21330*/  LDL.LU.64 R12, [R1+0x2898] ;  /* 0x00289800010c7983 */ /* 0x000ee40000300a00 */
[----:B------:R-:W-:-:S02]  /*21340*/  IMAD.MOV.U32 R18, RZ, RZ, R3 ;  /* 0x000000ffff127224 */ /* 0x000fc400078e0003 */
[----:B------:R-:W-:Y:S11]  /*21350*/  IMAD.MOV.U32 R19, RZ, RZ, R2 ;  /* 0x000000ffff137224 */ /* 0x000ff600078e0002 */
[----:B------:R-:W-:Y:S05]  /*21360*/  @!UPT UIADD3 URZ, URZ, URZ, URZ ;  /* 0x0000003f3f3ff290 */ /* 0x000fea000fffe03f */
[----:B------:R0:W-:Y:S01]  /*21370*/  STL.64 [R1+0x920], R24 ;  /* 0x0009201801007387 */ /* 0x0001e20000100a00 */
[----:B------:R1:W-:Y:S02]  /*21380*/  STL.64 [R1+0x928], R26 ;  /* 0x0009281a01007387 */ /* 0x0003e40000100a00 */
[----:B0-----:R-:W-:Y:S02]  /*21390*/  IMAD.MOV.U32 R24, RZ, RZ, R26 ;  /* 0x000000ffff187224 */ /* 0x001fe400078e001a */
[----:B-1----:R-:W2:Y:S01]  /*213a0*/  LDL.LU.64 R26, [R1+0x2890] ;  /* 0x00289000011a7983 */ /* 0x002ea20000300a00 */
[C---:B---3--:R-:W-:Y:S03]  /*213b0*/  HMMA.16816.F32.BF16 R16, R20.reuse, R18, R12 ;  /* 0x000000121410723c */ /* 0x048fe6000004180c */
[----:B------:R-:W2:Y:S11]  /*213c0*/  LDL.LU.64 R14, [R1+0x2888] ;  /* 0x00288800010e7983 */ /* 0x000eb60000300a00 */
[----:B------:R-:W-:Y:S09]  /*213d0*/  @!UPT UIADD3 URZ, URZ, URZ, URZ ;  /* 0x0000003f3f3ff290 */ /* 0x000ff2000fffe03f */
[----:B------:R0:W-:Y:S01]  /*213e0*/  STL.64 [R1+0x910], R16 ;  /* 0x0009101001007387 */ /* 0x0001e20000100a00 */
[----:B------:R1:W-:Y:S02]  /*213f0*/  STL.64 [R1+0x918], R18 ;  /* 0x0009181201007387 */ /* 0x0003e40000100a00 */
[----:B------:R-:W-:Y:S01]  /*21400*/  IMAD.MOV.U32 R25, RZ, RZ, R18 ;  /* 0x000000ffff197224 */ /* 0x000fe200078e0012 */
[----:B0-----:R-:W3:Y:S01]  /*21410*/  LDL.LU R16, [R1+0x140] ;  /* 0x0001400001107983 */ /* 0x001ee20000300800 */
[----:B------:R-:W3:Y:S02]  /*21420*/  LDL.LU R17, [R1+0x144] ;  /* 0x0001440001117983 */ /* 0x000ee40000300800 */
[----:B-1----:R-:W3:Y:S02]  /*21430*/  LDL.LU R18, [R1+0x148] ;  /* 0x0001480001127983 */ /* 0x002ee40000300800 */
[----:B------:R-:W3:Y:S01]  /*21440*/  LDL.LU R19, [R1+0x14c] ;  /* 0x00014c0001137983 */ /* 0x000ee20000300800 */
[C---:B--2---:R-:W-:Y:S01]  /*21450*/  HMMA.16816.F32.BF16 R12, R20.reuse, R14, R8 ;  /* 0x0000000e140c723c */ /* 0x044fe20000041808 */
[----:B------:R-:W2:Y:S01]  /*21460*/  LDL.LU.64 R10, [R1+0x2880] ;  /* 0x00288000010a7983 */ /* 0x000ea20000300a00 */
[----:B------:R-:W2:Y:S11]  /*21470*/  LDL.LU.64 R8, [R1+0x2878] ;  /* 0x0028780001087983 */ /* 0x000eb60000300a00 */
[----:B------:R-:W-:Y:S10]  /*21480*/  @!UPT UIADD3 URZ, URZ, URZ, URZ ;  /* 0x0000003f3f3ff290 */ /* 0x000ff4000fffe03f */
[----:B------:R-:W-:Y:S01]  /*21490*/  STL.64 [R1+0x900], R12 ;  /* 0x0009000c01007387 */ /* 0x000fe20000100a00 */
[----:B------:R0:W-:Y:S03]  /*214a0*/  STL.64 [R1+0x908], R14 ;  /* 0x0009080e01007387 */ /* 0x0001e60000100a00 */
[----:B0-----:R-:W2:Y:S02]  /*214b0*/  LDL.LU.64 R14, [R1+0x2870] ;  /* 0x00287000010e7983 */ /* 0x001ea40000300a00 */
[C---:B--2---:R-:W-:Y:S02]  /*214c0*/  HMMA.16816.F32.BF16 R12, R20.reuse, R14, R8 ;  /* 0x0000000e140c723c */ /* 0x044fe40000041808 */
[----:B------:R-:W2:Y:S01]  /*214d0*/  LDL.LU.64 R10, [R1+0x2868] ;  /* 0x00286800010a7983 */ /* 0x000ea20000300a00 */
[----:B------:R-:W2:Y:S11]  /*214e0*/  LDL.LU.64 R8, [R1+0x2860] ;  /* 0x0028600001087983 */ /* 0x000eb60000300a00 */
[----:B------:R-:W-:Y:S09]  /*214f0*/  @!UPT UIADD3 URZ, URZ, URZ, URZ ;  /* 0x0000003f3f3ff290 */ /* 0x000ff2000fffe03f */
        /* <DEDUP_REMOVED lines=68> */
[----:B------:R-:W-:Y:S01]  /*21940*/  STL.64 [R1+0x26b0], R24 ;  /* 0x0026b01801007387 */ /* 0x000fe20000100a00 */
[----:B0-----:R-:W3:Y:S01]  /*21950*/  LDL.64 R26, [R1+0x98] ;  /* 0x00009800011a7983 */ /* 0x001ee20000100a00 */
[C---:B--2---:R-:W-:Y:S03]  /*21960*/  HMMA.16816.F32.BF16 R8, R20.reuse, R14, R8 ;  /* 0x0000000e1408723c */ /* 0x044fe60000041808 */
[----:B---3--:R0:W-:Y:S04]  /*21970*/  STL.64 [R1+0x2768], R26 ;  /* 0x0027681a01007387 */ /* 0x0081e80000100a00 */
[----:B0-----:R-:W2:Y:S11]  /*21980*/  LDL.64 R26, [R1+0xb8] ;  /* 0x0000b800011a7983 */ /* 0x001eb60000100a00 */
[----:B------:R-:W-:Y:S05]  /*21990*/  @!UPT UIADD3 URZ, URZ, URZ, URZ ;  /* 0x0000003f3f3ff290 */ /* 0x000fea000fffe03f */
[----:B------:R-:W-:Y:S02]  /*219a0*/  STL.64 [R1+0x850], R8 ;  /* 0x0008500801007387 */ /* 0x000fe40000100a00 */
[----:B------:R0:W-:Y:S02]  /*219b0*/  STL.64 [R1+0x858], R10 ;  /* 0x0008580a01007387 */ /* 0x0001e40000100a00 */
[----:B0-----:R-:W4:Y:S01]  /*219c0*/  LDL.LU.64 R10, [R1+0x2778] ;  /* 0x00277800010a7983 */ /* 0x001f220000300a00 */
[----:B------:R-:W-:Y:S02]  /*219d0*/  STL.64 [R1+0x26a8], R14 ;  /* 0x0026a80e01007387 */ /* 0x000fe40000100a00 */
[----:B------:R0:W-:Y:S02]  /*219e0*/  STL.64 [R1+0x26a0], R12 ;  /* 0x0026a00c01007387 */ /* 0x0001e40000100a00 */
[----:B0-----:R-:W3:Y:S01]  /*219f0*/  LDL.LU R12, [R1+0xec0] ;  /* 0x000ec000010c7983 */ /* 0x001ee20000300800 */
[----:B------:R-:W3:Y:S02]  /*21a00*/  LDL.LU R13, [R1+0xec4] ;  /* 0x000ec400010d7983 */ /* 0x000ee40000300800 */
[----:B------:R-:W3:Y:S02]  /*21a10*/  LDL.LU R14, [R1+0xec8] ;  /* 0x000ec800010e7983 */ /* 0x000ee40000300800 */
[----:B------:R-:W3:Y:S01]  /*21a20*/  LDL.LU R15, [R1+0xecc] ;  /* 0x000ecc00010f7983 */ /* 0x000ee20000300800 */
[C---:B----4-:R-:W-:Y:S11]  /*21a30*/  HMMA.16816.F32.BF16 R4, R20.reuse, R10, R4 ;  /* 0x0000000a1404723c */ /* 0x050ff60000041804 */
[----:B------:R-:W-:Y:S11]  /*21a40*/  @!UPT UIADD3 URZ, URZ, URZ, URZ ;  /* 0x0000003f3f3ff290 */ /* 0x000ff6000fffe03f */
[----:B------:R-:W-:Y:S01]  /*21a50*/  @!UPT UIADD3 URZ, URZ, URZ, URZ ;  /* 0x0000003f3f3ff290 */ /* 0x000fe2000fffe03f */
[----:B------:R-:W-:Y:S01]  /*21a60*/  STL.64 [R1+0x840], R4 ;  /* 0x0008400401007387 */ /* 0x000fe20000100a00 */
[----:B------:R0:W-:Y:S03]  /*21a70*/  STL.64 [R1+0x848], R6 ;  /* 0x0008480601007387 */ /* 0x0001e60000100a00 */
[----:B0-----:R-:W4:Y:S01]  /*21a80*/  LDL.LU.64 R6, [R1+0x2770] ;  /* 0x0027700001067983 */ /* 0x001f220000300a00 */
[----:B------:R0:W-:Y:S02]  /*21a90*/  STL [R1+0x267c], R10 ;  /* 0x00267c0a01007387 */ /* 0x0001e40000100800 */
[----:B------:R1:W-:Y:S02]  /*21aa0*/  STL [R1+0x2678], R11 ;  /* 0x0026780b01007387 */ /* 0x0003e40000100800 */
[----:B------:R-:W2:Y:S01]  /*21ab0*/  LDL.LU R8, [R1+0xee0] ;  /* 0x000ee00001087983 */ /* 0x000ea20000300800 */
[----:B------:R-:W2:Y:S04]  /*21ac0*/  LDL.LU R9, [R1+0xee4] ;  /* 0x000ee40001097983 */ /* 0x000ea80000300800 */
[----:B0-----:R-:W2:Y:S01]  /*21ad0*/  LDL.LU R10, [R1+0xee8] ;  /* 0x000ee800010a7983 */ /* 0x001ea20000300800 */
[----:B-1----:R-:W2:Y:S01]  /*21ae0*/  LDL.LU R11, [R1+0xeec] ;  /* 0x000eec00010b7983 */ /* 0x002ea20000300800 */
[----:B----4-:R-:W-:Y:S02]  /*21af0*/  HMMA.16816.F32.BF16 R16, R20, R6, R16 ;  /* 0x000000061410723c */ /* 0x010fe40000041810 */
[----:B------:R-:W0:Y:S04]  /*21b00*/  LDSM.16.MT88.4 R20, [R0+0x4180] ;  /* 0x004180000014783b */ /* 0x000e280000004200 */
[----:B------:R1:W-:Y:S04]  /*21b10*/  STL.64 [R1+0x2670], R6 ;  /* 0x0026700601007387 */ /* 0x0003e80000100a00 */
[----:B-1----:R-:W4:Y:S11]  /*21b20*/  LDL.64 R6, [R1+0xa8] ;  /* 0x0000a80001067983 */ /* 0x002f360000100a00 */
[----:B------:R-:W-:Y:S02]  /*21b30*/  @!UPT UIADD3 URZ, URZ, URZ, URZ ;  /* 0x0000003f3f3ff290 */ /* 0x000fe4000fffe03f */
[----:B------:R-:W-:Y:S01]  /*21b40*/  STL.64 [R1+0x140], R16 ;  /* 0x0001401001007387 */ /* 0x000fe20000100a00 */
[----:B------:R-:W-:Y:S02]  /*21b50*/  STL.64 [R1+0x148], R18 ;  /* 0x0001481201007387 */ /* 0x000fe40000100a00 */
[----:B------:R-:W2:Y:S04]  /*21b60*/  LDSM.16.MT88.4 R16, [R0+0x4100] ;  /* 0x004100000010783b */ /* 0x000ea80000004200 */
[----:B------:R-:W-:Y:S01]  /*21b70*/  STL [R1+0x2680], R0 ;  /* 0x0026800001007387 */ /* 0x000fe20000100800 */
[----:B0-----:R-:W-:Y:S01]  /*21b80*/  STL.64 [R1+0x2668], R22 ;  /* 0x0026681601007387 */ /* 0x001fe20000100a00 */
[----:B------:R0:W-:Y:S03]  /*21b90*/  STL.64 [R1+0x2660], R20 ;  /* 0x0026601401007387 */ /* 0x0001e60000100a00 */
[----:B0-----:R-:W3:Y:S01]  /*21ba0*/  LDL.LU R20, [R1+0xed0] ;  /* 0x000ed00001147983 */ /* 0x001ee20000300800 */
[----:B------:R-:W3:Y:S02]  /*21bb0*/  LDL.LU R21, [R1+0xed4] ;  /* 0x000ed40001157983 */ /* 0x000ee40000300800 */
[----:B------:R-:W3:Y:S02]  /*21bc0*/  LDL.LU R22, [R1+0xed8] ;  /* 0x000ed80001167983 */ /* 0x000ee40000300800 */
[----:B------:R-:W3:Y:S01]  /*21bd0*/  LDL.LU R23, [R1+0xedc] ;  /* 0x000edc0001177983 */ /* 0x000ee20000300800 */
[----:B--2---:R-:W-:Y:S11]  /*21be0*/  HMMA.16816.F32.BF16 R8, R16, R26, R8 ;  /* 0x0000001a1008723c */ /* 0x004ff60000041808 */
[----:B------:R-:W-:Y:S11]  /*21bf0*/  @!UPT UIADD3 URZ, URZ, URZ, URZ ;  /* 0x0000003f3f3ff290 */ /* 0x000ff6000fffe03f */
[----:B------:R-:W-:Y:S01]  /*21c00*/  @!UPT UIADD3 URZ, URZ, URZ, URZ ;  /* 0x0000003f3f3ff290 */ /* 0x000fe2000fffe03f */
[----:B------:R0:W-:Y:S01]  /*21c10*/  STL.64 [R1+0xee0], R8 ;  /* 0x000ee00801007387 */ /* 0x0001e20000100a00 */
[----:B------:R-:W-:Y:S02]  /*21c20*/  STL.64 [R1+0xee8], R10 ;  /* 0x000ee80a01007387 */ /* 0x000fe40000100a00 */
[----:B0-----:R-:W-:Y:S02]  /*21c30*/  IMAD.MOV.U32 R9, RZ, RZ, R26 ;  /* 0x000000ffff097224 */ /* 0x001fe400078e001a */
[----:B------:R-:W-:Y:S02]  /*21c40*/  IMAD.MOV.U32 R8, RZ, RZ, R27 ;  /* 0x000000ffff087224 */ /* 0x000fe400078e001b */
[----:B------:R-:W2:Y:S03]  /*21c50*/  LDL.LU.64 R26, [R1+0x2768] ;  /* 0x00276800011a7983 */ /* 0x000ea60000300a00 */
[----:B------:R-:W-:Y:S02]  /*21c60*/  STL [R1+0x2688], R8 ;  /* 0x0026880801007387 */ /* 0x000fe40000100800 */
[----:B------:R3:W-:Y:S02]  /*21c70*/  STL [R1+0x2684], R9 ;  /* 0x0026840901007387 */ /* 0x0007e40000100800 */
[----:B----4-:R-:W-:-:S02]  /*21c80*/  IMAD.MOV.U32 R2, RZ, RZ, R7 ;  /* 0x000000ffff027224 */ /* 0x010fc400078e0007 */
[----:B------:R-:W-:Y:S01]  /*21c90*/  IMAD.MOV.U32 R3, RZ, RZ, R6 ;  /* 0x000000ffff037224 */ /* 0x000fe200078e0006 */
[C---:B---3--:R-:W-:Y:S11]  /*21ca0*/  HMMA.16816.F32.BF16 R8, R16.reuse, R6, R20 ;  /* 0x000000061008723c */ /* 0x048ff60000041814 */
[----:B------:R-:W-:Y:S11]  /*21cb0*/  @!UPT UIADD3 URZ, URZ, URZ, URZ ;  /* 0x0000003f3f3ff290 */ /* 0x000ff6000fffe03f */
[----:B------:R-:W-:Y:S01]  /*21cc0*/  @!UPT UIADD3 URZ, URZ, URZ, URZ ;  /* 0x0000003f3f3ff290 */ /* 0x000fe2000fffe03f */
[----:B------:R-:W-:Y:S01]  /*21cd0*/  STL.64 [R1+0xed0], R8 ;  /* 0x000ed00801007387 */ /* 0x000fe20000100a00 */
[----:B------:R2:W-:Y:S02]  /*21ce0*/  STL.64 [R1+0xed8], R10 ;  /* 0x000ed80a01007387 */ /* 0x0005e40000100a00 */
[----:B------:R-:W-:Y:S01]  /*21cf0*/  STL [R1+0x2690], R2 ;  /* 0x0026900201007387 */ /* 0x000fe20000100800 */
[C---:B--2---:R-:W-:Y:S01]  /*21d00*/  HMMA.16816.F32.BF16 R8, R16.reuse, R26, R12 ;  /* 0x0000001a1008723c */ /* 0x044fe2000004180c */
[----:B------:R-:W-:Y:S01]  /*21d10*/  STL [R1+0x268c], R3 ;  /* 0x00268c0301007387 */ /* 0x000fe20000100800 */
[----:B------:R-:W-:Y:S02]  /*21d20*/  IMAD.MOV.U32 R5, RZ, RZ, R26 ;  /* 0x000000ffff057224 */ /* 0x000fe400078e001a */
[----:B------:R-:W-:Y:S11]  /*21d30*/  IMAD.MOV.U32 R4, RZ, RZ, R27 ;  /* 0x000000ffff047224 */ /* 0x000ff600078e001b */
[----:B------:R-:W-:Y:S08]  /*21d40*/  @!UPT UIADD3 URZ, URZ, URZ, URZ ;  /* 0x0000003f3f3ff290 */ /* 0x000ff0000fffe03f */
[----:B------:R-:W-:Y:S01]  /*21d50*/  STL.64 [R1+0xec0], R8 ;  /* 0x000ec00801007387 */ /* 0x000fe20000100a00 */
[----:B------:R-:W-:Y:S02]  /*21d60*/  STL.64 [R1+0xec8], R10 ;  /* 0x000ec80a01007387 */ /* 0x000fe40000100a00 */
[----:B------:R-:W2:Y:S02]  /*21d70*/  LDL.64 R26, [R1+0x8] ;  /* 0x00000800011a7983 */ /* 0x000ea40000100a00 */
[----:B--2---:R0:W-:Y:S01]  /*21d80*/  STL.64 [R1+0x26d0], R26 ;  /* 0x0026d01a01007387 */ /* 0x0041e20000100a00 */
[----:B------:R-:W2:Y:S02]  /*21d90*/  LDL.LU R12, [R1+0xe20] ;  /* 0x000e2000010c7983 */ /* 0x000ea40000300800 */
[----:B------:R-:W2:Y:S02]  /*21da0*/  LDL.LU R13, [R1+0xe24] ;  /* 0x000e2400010d7983 */ /* 0x000ea40000300800 */
[----:B------:R-:W3:Y:S01]  /*21db0*/  LDL.LU R14, [R1+0xe28] ;  /* 0x000e2800010e7983 */ /* 0x000ee20000300800 */
[----:B------:R-:W3:Y:S04]  /*21dc0*/  LDL.LU R15, [R1+0xe2c] ;  /* 0x000e2c00010f7983 */ /* 0x000ee80000300800 */
[----:B0-----:R-:W4:Y:S04]  /*21dd0*/  LDL.64 R26, [R1+0x18] ;  /* 0x00001800011a7983 */ /* 0x001f280000100a00 */
[----:B----4-:R0:W-:Y:S04]  /*21de0*/  STL.64 [R1+0x26e8], R26 ;  /* 0x0026e81a01007387 */ /* 0x0101e80000100a00 */
[----:B0-----:R-:W4:Y:S04]  /*21df0*/  LDL.64 R26, [R1+0x28] ;  /* 0x00002800011a7983 */ /* 0x001f280000100a00 */
[----:B----4-:R-:W-:Y:S01]  /*21e00*/  STL.64 [R1+0x2700], R26 ;  /* 0x0027001a01007387 */ /* 0x010fe20000100a00 */
[----:B---3--:R-:W-:Y:S02]  /*21e10*/  STL.64 [R1+0x26c8], R14 ;  /* 0x0026c80e01007387 */ /* 0x008fe40000100a00 */
[----:B--2---:R0:W-:Y:S02]  /*21e20*/  STL.64 [R1+0x26c0], R12 ;  /* 0x0026c00c01007387 */ /* 0x0041e40000100a00 */
[----:B0-----:R-:W2:Y:S01]  /*21e30*/  LDL.LU R12, [R1+0xe30] ;  /* 0x000e3000010c7983 */ /* 0x001ea20000300800 */
[----:B------:R-:W2:Y:S02]  /*21e40*/  LDL.LU R13, [R1+0xe34] ;  /* 0x000e3400010d7983 */ /* 0x000ea40000300800 */
[----:B------:R-:W3:Y:S02]  /*21e50*/  LDL.LU R14, [R1+0xe38] ;  /* 0x000e3800010e7983 */ /* 0x000ee40000300800 */
[----:B------:R-:W3:Y:S01]  /*21e60*/  LDL.LU R15, [R1+0xe3c] ;  /* 0x000e3c00010f7983 */ /* 0x000ee20000300800 */
[----:B------:R-:W4:Y:S01]  /*21e70*/  LDL.LU R8, [R1+0xe70] ;  /* 0x000e700001087983 */ /* 0x000f220000300800 */
[----:B------:R-:W4:Y:S02]  /*21e80*/  LDL.LU R9, [R1+0xe74] ;  /* 0x000e740001097983 */ /* 0x000f240000300800 */
[----:B------:R-:W2:Y:S02]  /*21e90*/  LDL.LU R10, [R1+0xe78] ;  /* 0x000e7800010a7983 */ /* 0x000ea40000300800 */
[----:B------:R-:W2:Y:S02]  /*21ea0*/  LDL.LU R11, [R1+0xe7c] ;  /* 0x000e7c00010b7983 */ /* 0x000ea40000300800 */
[----:B--2---:R0:W-:Y:S01]  /*21eb0*/  STL.64 [R1+0x2728], R10 ;  /* 0x0027280a01007387 */ /* 0x0041e20000100a00 */
[----:B----4-:R-:W-:Y:S03]  /*21ec0*/  STL.64 [R1+0x2720], R8 ;  /* 0x0027200801007387 */ /* 0x010fe60000100a00 */
[----:B0-----:R-:W2:Y:S04]  /*21ed0*/  LDL.64 R10, [R1+0x58] ;  /* 0x00005800010a7983 */ /* 0x001ea80000100a00 */
[----:B--2---:R0:W-:Y:S04]  /*21ee0*/  STL.64 [R1+0x2738], R10 ;  /* 0x0027380a01007387 */ /* 0x0041e80000100a00 */
[----:B0-----:R-:W2:Y:S04]  /*21ef0*/  LDL.64 R10, [R1+0x68] ;  /* 0x00006800010a7983 */ /* 0x001ea80000100a00 */
[----:B--2---:R-:W-:Y:S01]  /*21f00*/  STL.64 [R1+0x2750], R10 ;  /* 0x0027500a01007387 */ /* 0x004fe20000100a00 */
[----:B------:R-:W2:Y:S03]  /*21f10*/  LDL.64 R26, [R1+0x38] ;  /* 0x00003800011a7983 */ /* 0x000ea60000100a00 */
[----:B--2---:R0:W-:Y:S04]  /*21f20*/  STL.64 [R1+0x2718], R26 ;  /* 0x0027181a01007387 */ /* 0x0041e80000100a00 */
[----:B0-----:R-:W2:Y:S04]  /*21f30*/  LDL.64 R26, [R1+0x48] ;  /* 0x00004800011a7983 */ /* 0x001ea80000100a00 */
[----:B--2---:R0:W-:Y:S01]  /*21f40*/  STL.64 [R1+0x2730], R26 ;  /* 0x0027301a01007387 */ /* 0x0041e20000100a00 */
[----:B------:R-:W2:Y:S02]  /*21f50*/  LDL.LU R24, [R1+0xe80] ;  /* 0x000e800001187983 */ /* 0x000ea40000300800 */
[----:B------:R-:W2:Y:S01]  /*21f60*/  LDL.LU R25, [R1+0xe84] ;  /* 0x000e840001197983 */ /* 0x000ea20000300800 */
[----:B0-----:R-:W4:Y:S01]  /*21f70*/  LDL.LU R26, [R1+0xe88] ;  /* 0x000e8800011a7983 */ /* 0x001f220000300800 */
[----:B------:R-:W4:Y:S02]  /*21f80*/  LDL.LU R27, [R1+0xe8c] ;  /* 0x000e8c00011b7983 */ /* 0x000f240000300800 */
[----:B------:R-:W2:Y:S02]  /*21f90*/  LDL.LU R20, [R1+0xea0] ;  /* 0x000ea00001147983 */ /* 0x000ea40000300800 */
[----:B------:R-:W2:Y:S01]  /*21fa0*/  LDL.LU R21, [R1+0xea4] ;  /* 0x000ea40001157983 */ /* 0x000ea20000300800 */
[----:B------:R-:W2:Y:S01]  /*21fb0*/  LDL.LU R22, [R1+0xea8] ;  /* 0x000ea80001167983 */ /* 0x000ea20000300800 */
[----:B------:R-:W2:Y:S03]  /*21fc0*/  LDL.LU R23, [R1+0xeac] ;  /* 0x000eac0001177983 */ /* 0x000ea60000300800 */
[----:B--2---:R0:W-:Y:S01]  /*21fd0*/  STL.64 [R1+0x2760], R22 ;  /* 0x0027601601007387 */ /* 0x0041e20000100a00 */
[----:B------:R-:W-:Y:S02]  /*21fe0*/  STL.64 [R1+0x2758], R20 ;  /* 0x0027581401007387 */ /* 0x000fe40000100a00 */
[----:B------:R-:W2:Y:S01]  /*21ff0*/  LDL.64 R10, [R1+0x78] ;  /* 0x00007800010a7983 */ /* 0x000ea20000100a00 */
[----:B0-----:R-:W2:Y:S01]  /*22000*/  LDL.64 R22, [R1+0x88] ;  /* 0x0000880001167983 */ /* 0x001ea20000100a00 */
[----:B----4-:R-:W-:Y:S02]  /*22010*/  STL.64 [R1+0x2748], R26 ;  /* 0x0027481a01007387 */ /* 0x010fe40000100a00 */
[----:B------:R0:W-:Y:S02]  /*22020*/  STL.64 [R1+0x2740], R24 ;  /* 0x0027401801007387 */ /* 0x0001e40000100a00 */
[----:B0-----:R-:W4:Y:S01]  /*22030*/  LDL.LU R24, [R1+0xe90] ;  /* 0x000e900001187983 */ /* 0x001f220000300800 */
[----:B------:R-:W4:Y:S02]  /*22040*/  LDL.LU R25, [R1+0xe94] ;  /* 0x000e940001197983 */ /* 0x000f240000300800 */
[----:B------:R-:W4:Y:S02]  /*22050*/  LDL.LU R26, [R1+0xe98] ;  /* 0x000e9800011a7983 */ /* 0x000f240000300800 */
[----:B------:R-:W4:Y:S01]  /*22060*/  LDL.LU R27, [R1+0xe9c] ;  /* 0x000e9c00011b7983 */ /* 0x000f220000300800 */
[----:B---3--:R-:W-:Y:S01]  /*22070*/  STL.64 [R1+0x26e0], R14 ;  /* 0x0026e00e01007387 */ /* 0x008fe20000100a00 */
[----:B------:R0:W-:Y:S03]  /*22080*/  STL.64 [R1+0x26d8], R12 ;  /* 0x0026d80c01007387 */ /* 0x0001e60000100a00 */
        /* <DEDUP_REMOVED lines=8> */
[----:B------:R-:W3:Y:S02]  /*22110*/  LDL.LU R14, [R1+0xe58] ;  /* 0x000e5800010e7983 */ /* 0x000ee40000300800 */
[----:B------:R-:W3:Y:S02]  /*22120*/  LDL.LU R15, [R1+0xe5c] ;  /* 0x000e5c00010f7983 */ /* 0x000ee40000300800 */
[----:B---3--:R-:W-:Y:S01]  /*22130*/  STL.64 [R1+0x2710], R14 ;  /* 0x0027100e01007387 */ /* 0x008fe20000100a00 */
[----:B--2---:R0:W-:Y:S03]  /*22140*/  STL.64 [R1+0x2708], R12 ;  /* 0x0027080c01007387 */ /* 0x0041e60000100a00 */
[----:B0-----:R-:W2:Y:S01]  /*22150*/  LDL.LU R12, [R1+0xe60] ;  /* 0x000e6000010c7983 */ /* 0x001ea20000300800 */
[----:B------:R-:W2:Y:S02]  /*22160*/  LDL.LU R13, [R1+0xe64] ;  /* 0x000e6400010d7983 */ /* 0x000ea40000300800 */
[----:B------:R-:W2:Y:S02]  /*22170*/  LDL.LU R14, [R1+0xe68] ;  /* 0x000e6800010e7983 */ /* 0x000ea40000300800 */
[----:B------:R-:W2:Y:S01]  /*22180*/  LDL.LU R15, [R1+0xe6c] ;  /* 0x000e6c00010f7983 */ /* 0x000ea20000300800 */
[----:B------:R0:W-:Y:S01]  /*22190*/  STL [R1+0x2698], R4 ;  /* 0x0026980401007387 */ /* 0x0001e20000100800 */
[----:B------:R1:W-:Y:S03]  /*221a0*/  STL [R1+0x2694], R5 ;  /* 0x0026940501007387 */ /* 0x0003e60000100800 */
[----:B0-----:R-:W3:Y:S01]  /*221b0*/  LDL.LU R4, [R1+0xeb0] ;  /* 0x000eb00001047983 */ /* 0x001ee20000300800 */
[----:B-1----:R-:W3:Y:S02]  /*221c0*/  LDL.LU R5, [R1+0xeb4] ;  /* 0x000eb40001057983 */ /* 0x002ee40000300800 */
[----:B------:R-:W3:Y:S02]  /*221d0*/  LDL.LU R6, [R1+0xeb8] ;  /* 0x000eb80001067983 */ /* 0x000ee40000300800 */
[----:B------:R-:W3:Y:S02]  /*221e0*/  LDL.LU R7, [R1+0xebc] ;  /* 0x000ebc0001077983 */ /* 0x000ee40000300800 */
[C---:B---3--:R-:W-:Y:S11]  /*221f0*/  HMMA.16816.F32.BF16 R4, R16.reuse, R22, R4 ;  /* 0x000000161004723c */ /* 0x048ff60000041804 */
[----:B------:R-:W-:Y:S11]  /*22200*/  @!UPT UIADD3 URZ, URZ, URZ, URZ ;  /* 0x0000003f3f3ff290 */ /* 0x000ff6000fffe03f */
[----:B------:R-:W-:Y:S01]  /*22210*/  @!UPT UIADD3 URZ, URZ, URZ, URZ ;  /* 0x0000003f3f3ff290 */ /* 0x000fe2000fffe03f */
[----:B------:R-:W-:Y:S01]  /*22220*/  STL.64 [R1+0xeb0], R4 ;  /* 0x000eb00401007387 */ /* 0x000fe20000100a00 */
[----:B------:R0:W-:Y:S02]  /*22230*/  STL.64 [R1+0xeb8], R6 ;  /* 0x000eb80601007387 */ /* 0x0001e40000100a00 */
[----:B0-----:R-:W-:Y:S02]  /*22240*/  IMAD.MOV.U32 R7, RZ, RZ, R22 ;  /* 0x000000ffff077224 */ /* 0x001fe400078e0016 */
[----:B------:R-:W-:Y:S02]  /*22250*/  IMAD.MOV.U32 R6, RZ, RZ, R23 ;  /* 0x000000ffff067224 */ /* 0x000fe400078e0017 */
[----:B------:R-:W3:Y:S01]  /*22260*/  LDL.LU.64 R22, [R1+0x2760] ;  /* 0x0027600001167983 */ /* 0x000ee20000300a00 */
[----:B------:R-:W3:Y:S02]  /*22270*/  LDL.LU.64 R20, [R1+0x2758] ;  /* 0x0027580001147983 */ /* 0x000ee40000300a00 */
[----:B------:R-:W-:Y:S01]  /*22280*/  STL [R1+0x269c], R7 ;  /* 0x00269c0701007387 */ /* 0x000fe20000100800 */
[C---:B---3--:R-:W-:Y:S11]  /*22290*/  HMMA.16816.F32.BF16 R20, R16.reuse, R10, R20 ;  /* 0x0000000a1014723c */ /* 0x048ff60000041814 */
[----:B------:R-:W-:Y:S11]  /*222a0*/  @!UPT UIADD3 URZ, URZ, URZ, URZ ;  /* 0x0000003f3f3ff290 */ /* 0x000ff6000fffe03f */
[----:B------:R-:W-:Y:S01]  /*222b0*/  @!UPT UIADD3 URZ, URZ, URZ, URZ ;  /* 0x0000003f3f3ff290 */ /* 0x000fe2000fffe03f */
[----:B------:R0:W-:Y:S01]  /*222c0*/  STL.64 [R1+0xea0], R20 ;  /* 0x000ea01401007387 */ /* 0x0001e20000100a00 */
[----:B------:R1:W-:Y:S02]  /*222d0*/  STL.64 [R1+0xea8], R22 ;  /* 0x000ea81601007387 */ /* 0x0003e40000100a00 */
[----:B0-----:R-:W-:Y:S02]  /*222e0*/  IMAD.MOV.U32 R21, RZ, RZ, R10 ;  /* 0x000000ffff157224 */ /* 0x001fe400078e000a */
[----:B------:R-:W-:Y:S02]  /*222f0*/  IMAD.MOV.U32 R20, RZ, RZ, R11 ;  /* 0x000000ffff147224 */ /* 0x000fe400078e000b */
[----:B------:R-:W4:Y:S02]  /*22300*/  LDL.LU.64 R10, [R1+0x2750] ;  /* 0x00275000010a7983 */ /* 0x000f240000300a00 */
[----:B----4-:R-:W-:Y:S01]  /*22310*/  HMMA.16816.F32.BF16 R24, R16, R10, R24 ;  /* 0x0000000a1018723c */ /* 0x010fe20000041818 */
[----:B-1----:R-:W-:-:S02]  /*22320*/  IMAD.MOV.U32 R23, RZ, RZ, R10 ;  /* 0x000000ffff177224 */ /* 0x002fc400078e000a */
[----:B------:R-:W-:Y:S11]  /*22330*/  IMAD.MOV.U32 R22, RZ, RZ, R11 ;  /* 0x000000ffff167224 */ /* 0x000ff600078e000b */
[----:B------:R-:W-:Y:S09]  /*22340*/  @!UPT UIADD3 URZ, URZ, URZ, URZ ;  /* 0x0000003f3f3ff290 */ /* 0x000ff2000fffe03f */
[----:B------:R-:W-:Y:S01]  /*22350*/  STL.64 [R1+0xe90], R24 ;  /* 0x000e901801007387 */ /* 0x000fe20000100a00 */
[----:B------:R0:W-:Y:S03]  /*22360*/  STL.64 [R1+0xe98], R26 ;  /* 0x000e981a01007387 */ /* 0x0001e60000100a00 */
[----:B0-----:R-:W3:Y:S01]  /*22370*/  LDL.LU.64 R26, [R1+0x2748] ;  /* 0x00274800011a7983 */ /* 0x001ee20000300a00 */
[----:B------:R-:W3:Y:S02]  /*22380*/  LDL.LU.64 R24, [R1+0x2740] ;  /* 0x0027400001187983 */ /* 0x000ee40000300a00 */
[----:B------:R-:W3:Y:S02]  /*22390*/  LDL.LU.64 R10, [R1+0x2738] ;  /* 0x00273800010a7983 */ /* 0x000ee40000300a00 */
[----:B---3--:R-:W-:Y:S01]  /*223a0*/  HMMA.16816.F32.BF16 R24, R16, R10, R24 ;  /* 0x0000000a1018723c */ /* 0x008fe20000041818 */
[----:B------:R-:W-:-:S02]  /*223b0*/  IMAD.MOV.U32 R29, RZ, RZ, R10 ;  /* 0x000000ffff1d7224 */ /* 0x000fc400078e000a */
[----:B------:R-:W-:Y:S11]  /*223c0*/  IMAD.MOV.U32 R28, RZ, RZ, R11 ;  /* 0x000000ffff1c7224 */ /* 0x000ff600078e000b */
[----:B------:R-:W-:Y:S09]  /*223d0*/  @!UPT UIADD3 URZ, URZ, URZ, URZ ;  /* 0x0000003f3f3ff290 */ /* 0x000ff2000fffe03f */
[----:B------:R-:W-:Y:S01]  /*223e0*/  STL.64 [R1+0xe80], R24 ;  /* 0x000e801801007387 */ /* 0x000fe20000100a00 */
[----:B------:R0:W-:Y:S03]  /*223f0*/  STL.64 [R1+0xe88], R26 ;  /* 0x000e881a01007387 */ /* 0x0001e60000100a00 */
[----:B0-----:R-:W3:Y:S01]  /*22400*/  LDL.LU.64 R26, [R1+0x2730] ;  /* 0x00273000011a7983 */ /* 0x001ee20000300a00 */
[----:B------:R-:W3:Y:S02]  /*22410*/  LDL.LU.64 R10, [R1+0x2728] ;  /* 0x00272800010a7983 */ /* 0x000ee40000300a00 */
[----:B------:R-:W3:Y:S02]  /*22420*/  LDL.LU.64 R8, [R1+0x2720] ;  /* 0x0027200001087983 */ /* 0x000ee40000300a00 */
[C---:B---3--:R-:W-:Y:S11]  /*22430*/  HMMA.16816.F32.BF16 R8, R16.reuse, R26, R8 ;  /* 0x0000001a1008723c */ /* 0x048ff60000041808 */
[----:B------:R-:W-:Y:S11]  /*22440*/  @!UPT UIADD3 URZ, URZ, URZ, URZ ;  /* 0x0000003f3f3ff290 */ /* 0x000ff6000fffe03f */
[----:B------:R-:W-:Y:S01]  /*22450*/  @!UPT UIADD3 URZ, URZ, URZ, URZ ;  /* 0x0000003f3f3ff290 */ /* 0x000fe2000fffe03f */
[----:B------:R-:W-:Y:S01]  /*22460*/  STL.64 [R1+0xe70], R8 ;  /* 0x000e700801007387 */ /* 0x000fe20000100a00 */
[----:B------:R0:W-:Y:S02]  /*22470*/  STL.64 [R1+0xe78], R10 ;  /* 0x000e780a01007387 */ /* 0x0001e40000100a00 */
[----:B0-----:R-:W-:Y:S02]  /*22480*/  IMAD.MOV.U32 R10, RZ, RZ, R26 ;  /* 0x000000ffff0a7224 */ /* 0x001fe400078e001a */
        /* <DEDUP_REMOVED lines=38> */
[----:B------:R-:W3:Y:S01]  /*226f0*/  LDL.LU.64 R24, [R1+0x26b0] ;  /* 0x0026b00001187983 */ /* 0x000ee20000300a00 */
[C---:B--2---:R-:W-:Y:S11]  /*22700*/  HMMA.16816.F32.BF16 R12, R16.reuse, R26, R12 ;  /* 0x0000001a100c723c */ /* 0x044ff6000004180c */
[----:B------:R-:W-:Y:S11]  /*22710*/  @!UPT UIADD3 URZ, URZ, URZ, URZ ;  /* 0x0000003f3f3ff290 */ /* 0x000ff6000fffe03f */
[----:B------:R-:W-:Y:S01]  /*22720*/  @!UPT UIADD3 URZ, URZ, URZ, URZ ;  /* 0x0000003f3f3ff290 */ /* 0x000fe2000fffe03f */
[----:B------:R-:W-:Y:S01]  /*22730*/  STL.64 [R1+0xe20], R12 ;  /* 0x000e200c01007387 */ /* 0x000fe20000100a00 */
[----:B------:R0:W-:Y:S03]  /*22740*/  STL.64 [R1+0xe28], R14 ;  /* 0x000e280e01007387 */ /* 0x0001e60000100a00 */
[----:B0-----:R-:W2:Y:S01]  /*22750*/  LDL.LU.64 R14, [R1+0x26a8] ;  /* 0x0026a800010e7983 */ /* 0x001ea20000300a00 */
[----:B------:R-:W4:Y:S02]  /*22760*/  LDL.LU.64 R12, [R1+0x26a0] ;  /* 0x0026a000010c7983 */ /* 0x000f240000300a00 */
[----:B------:R-:W-:Y:S02]  /*22770*/  STL.64 [R1+0x2548], R26 ;  /* 0x0025481a01007387 */ /* 0x000fe40000100a00 */
[----:B---3--:R0:W-:Y:S02]  /*22780*/  STL.64 [R1+0x2540], R24 ;  /* 0x0025401801007387 */ /* 0x0081e40000100a00 */
[----:B0-----:R-:W2:Y:S01]  /*22790*/  LDL.LU R24, [R1+0xe10] ;  /* 0x000e100001187983 */ /* 0x001ea20000300800 */
[----:B------:R-:W2:Y:S02]  /*227a0*/  LDL.LU R25, [R1+0xe14] ;  /* 0x000e140001197983 */ /* 0x000ea40000300800 */
[----:B------:R-:W2:Y:S02]  /*227b0*/  LDL.LU R26, [R1+0xe18] ;  /* 0x000e1800011a7983 */ /* 0x000ea40000300800 */
[----:B------:R-:W2:Y:S02]  /*227c0*/  LDL.LU R27, [R1+0xe1c] ;  /* 0x000e1c00011b7983 */ /* 0x000ea40000300800 */
[----:B--2---:R-:W-:Y:S11]  /*227d0*/  HMMA.16816.F32.BF16 R24, R16, R14, R24 ;  /* 0x0000000e1018723c */ /* 0x004ff60000041818 */
[----:B------:R-:W-:Y:S11]  /*227e0*/  @!UPT UIADD3 URZ, URZ, URZ, URZ ;  /* 0x0000003f3f3ff290 */ /* 0x000ff6000fffe03f */
[----:B------:R-:W-:Y:S01]  /*227f0*/  @!UPT UIADD3 URZ, URZ, URZ, URZ ;  /* 0x0000003f3f3ff290 */ /* 0x000fe2000fffe03f */
[----:B------:R-:W-:Y:S01]  /*22800*/  STL.64 [R1+0xe10], R24 ;  /* 0x000e101801007387 */ /* 0x000fe20000100a00 */
[----:B------:R0:W-:Y:S02]  /*22810*/  STL.64 [R1+0xe18], R26 ;  /* 0x000e181a01007387 */ /* 0x0001e40000100a00 */
[----:B0-----:R-:W-:Y:S02]  /*22820*/  IMAD.MOV.U32 R26, RZ, RZ, R7 ;  /* 0x000000ffff1a7224 */ /* 0x001fe400078e0007 */
[----:B------:R-:W-:Y:S01]  /*22830*/  IMAD.MOV.U32 R27, RZ, RZ, R4 ;  /* 0x000000ffff1b7224 */ /* 0x000fe200078e0004 */
[----:B------:R-:W2:Y:S01]  /*22840*/  LDL.LU R7, [R1+0x269c] ;  /* 0x00269c0001077983 */ /* 0x000ea20000300800 */
[----:B------:R-:W3:Y:S03]  /*22850*/  LDL.LU R4, [R1+0x2698] ;  /* 0x0026980001047983 */ /* 0x000ee60000300800 */
[----:B------:R-:W-:Y:S01]  /*22860*/  STL.64 [R1+0x2560], R26 ;  /* 0x0025601a01007387 */ /* 0x000fe20000100a00 */
[----:B------:R-:W-:Y:S02]  /*22870*/  STL.64 [R1+0x2538], R14 ;  /* 0x0025380e01007387 */ /* 0x000fe40000100a00 */
[----:B----4-:R0:W-:Y:S02]  /*22880*/  STL.64 [R1+0x2530], R12 ;  /* 0x0025300c01007387 */ /* 0x0101e40000100a00 */
[----:B0-----:R-:W4:Y:S01]  /*22890*/  LDL.LU R12, [R1+0x660] ;  /* 0x00066000010c7983 */ /* 0x001f220000300800 */
[----:B------:R-:W4:Y:S02]  /*228a0*/  LDL.LU R13, [R1+0x664] ;  /* 0x00066400010d7983 */ /* 0x000f240000300800 */
[----:B------:R-:W2:Y:S02]  /*228b0*/  LDL.LU R14, [R1+0x668] ;  /* 0x00066800010e7983 */ /* 0x000ea40000300800 */
[----:B------:R-:W2:Y:S02]  /*228c0*/  LDL.LU R15, [R1+0x66c] ;  /* 0x00066c00010f7983 */ /* 0x000ea40000300800 */
[----:B------:R-:W-:-:S02]  /*228d0*/  IMAD.MOV.U32 R26, RZ, RZ, R5 ;  /* 0x000000ffff1a7224 */ /* 0x000fc400078e0005 */
[----:B------:R-:W-:Y:S01]  /*228e0*/  IMAD.MOV.U32 R27, RZ, RZ, R2 ;  /* 0x000000ffff1b7224 */ /* 0x000fe200078e0002 */
[----:B------:R-:W3:Y:S01]  /*228f0*/  LDL.LU R5, [R1+0x2694] ;  /* 0x0026940001057983 */ /* 0x000ee20000300800 */
[----:B------:R-:W3:Y:S03]  /*22900*/  LDL.LU R2, [R1+0x2690] ;  /* 0x0026900001027983 */ /* 0x000ee60000300800 */
[----:B------:R-:W-:Y:S04]  /*22910*/  STL.64 [R1+0x2578], R26 ;  /* 0x0025781a01007387 */ /* 0x000fe80000100a00 */
[----:B--2---:R-:W-:Y:S01]  /*22920*/  STL.64 [R1+0x2558], R14 ;  /* 0x0025580e01007387 */ /* 0x004fe20000100a00 */
[----:B----4-:R0:W-:Y:S03]  /*22930*/  STL.64 [R1+0x2550], R12 ;  /* 0x0025500c01007387 */ /* 0x0101e60000100a00 */
[----:B0-----:R-:W2:Y:S01]  /*22940*/  LDL.LU R12, [R1+0x670] ;  /* 0x00067000010c7983 */ /* 0x001ea20000300800 */
[----:B------:R-:W2:Y:S02]  /*22950*/  LDL.LU R13, [R1+0x674] ;  /* 0x00067400010d7983 */ /* 0x000ea40000300800 */
[----:B------:R-:W4:Y:S02]  /*22960*/  LDL.LU R14, [R1+0x678] ;  /* 0x00067800010e7983 */ /* 0x000f240000300800 */
[----:B------:R-:W4:Y:S02]  /*22970*/  LDL.LU R15, [R1+0x67c] ;  /* 0x00067c00010f7983 */ /* 0x000f240000300800 */
[----:B------:R-:W-:-:S02]  /*22980*/  IMAD.MOV.U32 R26, RZ, RZ, R3 ;  /* 0x000000ffff1a7224 */ /* 0x000fc400078e0003 */
[----:B------:R-:W-:Y:S01]  /*22990*/  IMAD.MOV.U32 R27, RZ, RZ, R8 ;  /* 0x000000ffff1b7224 */ /* 0x000fe200078e0008 */
[----:B------:R-:W3:Y:S01]  /*229a0*/  LDL.LU R3, [R1+0x268c] ;  /* 0x00268c0001037983 */ /* 0x000ee20000300800 */
[----:B------:R-:W3:Y:S03]  /*229b0*/  LDL.LU R8, [R1+0x2688] ;  /* 0x0026880001087983 */ /* 0x000ee60000300800 */
[----:B------:R-:W-:Y:S04]  /*229c0*/  STL.64 [R1+0x2590], R26 ;  /* 0x0025901a01007387 */ /* 0x000fe80000100a00 */
[----:B----4-:R-:W-:Y:S01]  /*229d0*/  STL.64 [R1+0x2570], R14 ;  /* 0x0025700e01007387 */ /* 0x010fe20000100a00 */
[----:B--2---:R0:W-:Y:S03]  /*229e0*/  STL.64 [R1+0x2568], R12 ;  /* 0x0025680c01007387 */ /* 0x0041e60000100a00 */
        /* <DEDUP_REMOVED lines=8> */
[----:B------:R0:W-:Y:S02]  /*22a70*/  STL.64 [R1+0x25a8], R26 ;  /* 0x0025a81a01007387 */ /* 0x0001e40000100a00 */
[----:B0-----:R-:W-:Y:S02]  /*22a80*/  IMAD.MOV.U32 R26, RZ, RZ, R10 ;  /* 0x000000ffff1a7224 */ /* 0x001fe400078e000a */
        /* <DEDUP_REMOVED lines=11> */
[----:B------:R-:W-:-:S05]  /*22b40*/  IMAD.MOV.U32 R27, RZ, RZ, R28 ;  /* 0x000000ffff1b7224 */ /* 0x000fca00078e001c */
        /* <DEDUP_REMOVED lines=27> */
[----:B------:R3:W-:Y:S02]  /*22d00*/  STL.64 [R1+0x2620], R26 ;  /* 0x0026201a01007387 */ /* 0x0007e40000100a00 */
[----:B---3--:R-:W-:Y:S02]  /*22d10*/  IMAD.MOV.U32 R26, RZ, RZ, R5 ;  /* 0x000000ffff1a7224 */ /* 0x008fe400078e0005 */
[----:B------:R-:W-:Y:S01]  /*22d20*/  IMAD.MOV.U32 R27, RZ, RZ, R4 ;  /* 0x000000ffff1b7224 */ /* 0x000fe200078e0004 */
[----:B----4-:R-:W-:Y:S01]  /*22d30*/  STL.64 [R1+0x25e8], R14 ;  /* 0x0025e80e01007387 */ /* 0x010fe20000100a00 */
[----:B--2---:R0:W-:Y:S03]  /*22d40*/  STL.64 [R1+0x25e0], R12 ;  /* 0x0025e00c01007387 */ /* 0x0041e60000100a00 */
[----:B0-----:R-:W2:Y:S01]  /*22d50*/  LDL.LU R12, [R1+0x6d0] ;  /* 0x0006d000010c7983 */ /* 0x001ea20000300800 */
[----:B------:R-:W2:Y:S02]  /*22d60*/  LDL.LU R13, [R1+0x6d4] ;  /* 0x0006d400010d7983 */ /* 0x000ea40000300800 */
[----:B------:R-:W3:Y:S02]  /*22d70*/  LDL.LU R14, [R1+0x6d8] ;  /* 0x0006d800010e7983 */ /* 0x000ee40000300800 */
[----:B------:R-:W3:Y:S01]  /*22d80*/  LDL.LU R15, [R1+0x6dc] ;  /* 0x0006dc00010f7983 */ /* 0x000ee20000300800 */
[----:B------:R0:W-:Y:S01]  /*22d90*/  STL.64 [R1+0x2638], R26 ;  /* 0x0026381a01007387 */ /* 0x0001e20000100a00 */
[----:B------:R-:W4:Y:S02]  /*22da0*/  LDL.LU R24, [R1+0x710] ;  /* 0x0007100001187983 */ /* 0x000f240000300800 */
[----:B------:R-:W4:Y:S01]  /*22db0*/  LDL.LU R25, [R1+0x714] ;  /* 0x0007140001197983 */ /* 0x000f220000300800 */
[----:B0-----:R-:W2:Y:S01]  /*22dc0*/  LDL.LU R26, [R1+0x718] ;  /* 0x00071800011a7983 */ /* 0x001ea20000300800 */
[----:B------:R-:W2:Y:S02]  /*22dd0*/  LDL.LU R27, [R1+0x71c] ;  /* 0x00071c00011b7983 */ /* 0x000ea40000300800 */
[----:B------:R-:W3:Y:S02]  /*22de0*/  LDL.LU R4, [R1+0xe00] ;  /* 0x000e000001047983 */ /* 0x000ee40000300800 */
[----:B------:R-:W3:Y:S01]  /*22df0*/  LDL.LU R5, [R1+0xe04] ;  /* 0x000e040001057983 */ /* 0x000ee20000300800 */
[----:B------:R-:W3:Y:S01]  /*22e00*/  LDL.LU R6, [R1+0xe08] ;  /* 0x000e080001067983 */ /* 0x000ee20000300800 */
[----:B------:R-:W3:Y:S03]  /*22e10*/  LDL.LU R7, [R1+0xe0c] ;  /* 0x000e0c0001077983 */ /* 0x000ee60000300800 */
[----:B--2---:R-:W-:Y:S01]  /*22e20*/  STL.64 [R1+0x2648], R26 ;  /* 0x0026481a01007387 */ /* 0x004fe20000100a00 */
[----:B----4-:R-:W-:Y:S02]  /*22e30*/  STL.64 [R1+0x2640], R24 ;  /* 0x0026401801007387 */ /* 0x010fe40000100a00 */
[----:B------:R-:W2:Y:S02]  /*22e40*/  LDL.LU R20, [R1+0x740] ;  /* 0x0007400001147983 */ /* 0x000ea40000300800 */
[----:B------:R-:W2:Y:S01]  /*22e50*/  LDL.LU R21, [R1+0x744] ;  /* 0x0007440001157983 */ /* 0x000ea20000300800 */
[----:B------:R-:W2:Y:S01]  /*22e60*/  LDL.LU R22, [R1+0x748] ;  /* 0x0007480001167983 */ /* 0x000ea20000300800 */
[----:B------:R-:W2:Y:S02]  /*22e70*/  LDL.LU R23, [R1+0x74c] ;  /* 0x00074c0001177983 */ /* 0x000ea40000300800 */
[----:B---3--:R-:W-:Y:S02]  /*22e80*/  STL.64 [R1+0x2600], R14 ;  /* 0x0026000e01007387 */ /* 0x008fe40000100a00 */
[----:B------:R0:W-:Y:S02]  /*22e90*/  STL.64 [R1+0x25f8], R12 ;  /* 0x0025f80c01007387 */ /* 0x0001e40000100a00 */
[----:B0-----:R-:W3:Y:S01]  /*22ea0*/  LDL.LU R12, [R1+0x6e0] ;  /* 0x0006e000010c7983 */ /* 0x001ee20000300800 */
[----:B------:R-:W3:Y:S02]  /*22eb0*/  LDL.LU R13, [R1+0x6e4] ;  /* 0x0006e400010d7983 */ /* 0x000ee40000300800 */
[----:B------:R-:W4:Y:S02]  /*22ec0*/  LDL.LU R14, [R1+0x6e8] ;  /* 0x0006e800010e7983 */ /* 0x000f240000300800 */
[----:B------:R-:W4:Y:S02]  /*22ed0*/  LDL.LU R15, [R1+0x6ec] ;  /* 0x0006ec00010f7983 */ /* 0x000f240000300800 */
[----:B----4-:R-:W-:Y:S01]  /*22ee0*/  STL.64 [R1+0x2618], R14 ;  /* 0x0026180e01007387 */ /* 0x010fe20000100a00 */
[----:B---3--:R0:W-:Y:S03]  /*22ef0*/  STL.64 [R1+0x2610], R12 ;  /* 0x0026100c01007387 */ /* 0x0081e60000100a00 */
[----:B0-----:R-:W3:Y:S01]  /*22f00*/  LDL.LU R12, [R1+0x6f0] ;  /* 0x0006f000010c7983 */ /* 0x001ee20000300800 */
[----:B------:R-:W3:Y:S02]  /*22f10*/  LDL.LU R13, [R1+0x6f4] ;  /* 0x0006f400010d7983 */ /* 0x000ee40000300800 */
[----:B------:R-:W4:Y:S02]  /*22f20*/  LDL.LU R14, [R1+0x6f8] ;  /* 0x0006f800010e7983 */ /* 0x000f240000300800 */
[----:B------:R-:W4:Y:S01]  /*22f30*/  LDL.LU R15, [R1+0x6fc] ;  /* 0x0006fc00010f7983 */ /* 0x000f220000300800 */
[----:B------:R-:W-:Y:S01]  /*22f40*/  HMMA.16816.F32.BF16 R4, R16, R10, R4 ;  /* 0x0000000a1004723c */ /* 0x000fe20000041804 */
[----:B----4-:R-:W-:Y:S01]  /*22f50*/  STL.64 [R1+0x2630], R14 ;  /* 0x0026300e01007387 */ /* 0x010fe20000100a00 */
[----:B---3--:R0:W-:Y:S03]  /*22f60*/  STL.64 [R1+0x2628], R12 ;  /* 0x0026280c01007387 */ /* 0x0081e60000100a00 */
        /* <DEDUP_REMOVED lines=8> */
[----:B------:R-:W3:Y:S02]  /*22ff0*/  LDL.LU R14, [R1+0x728] ;  /* 0x00072800010e7983 */ /* 0x000ee40000300800 */
[----:B------:R-:W3:Y:S02]  /*23000*/  LDL.LU R15, [R1+0x72c] ;  /* 0x00072c00010f7983 */ /* 0x000ee40000300800 */
[----:B------:R-:W-:Y:S01]  /*23010*/  STL.64 [R1+0xe00], R4 ;  /* 0x000e000401007387 */ /* 0x000fe20000100a00 */
[----:B------:R0:W-:Y:S03]  /*23020*/  STL.64 [R1+0xe08], R6 ;  /* 0x000e080601007387 */ /* 0x0001e60000100a00 */
[----:B0-----:R-:W2:Y:S01]  /*23030*/  LDL.LU.64 R6, [R1+0x2670] ;  /* 0x0026700001067983 */ /* 0x001ea20000300a00 */
[----:B------:R-:W-:-:S02]  /*23040*/  IMAD.MOV.U32 R27, RZ, RZ, R8 ;  /* 0x000000ffff1b7224 */ /* 0x000fc400078e0008 */
[----:B------:R0:W-:Y:S02]  /*23050*/  STL.64 [R1+0x2528], R10 ;  /* 0x0025280a01007387 */ /* 0x0001e40000100a00 */
[----:B------:R-:W-:Y:S01]  /*23060*/  IMAD.MOV.U32 R26, RZ, RZ, R9 ;  /* 0x000000ffff1a7224 */ /* 0x000fe200078e0009 */
[----:B------:R-:W4:Y:S01]  /*23070*/  LDL.LU R8, [R1+0x650] ;  /* 0x0006500001087983 */ /* 0x000f220000300800 */
[----:B------:R-:W4:Y:S03]  /*23080*/  LDL.LU R9, [R1+0x654] ;  /* 0x0006540001097983 */ /* 0x000f260000300800 */
[----:B0-----:R-:W4:Y:S01]  /*23090*/  LDL.LU R10, [R1+0x658] ;  /* 0x00065800010a7983 */ /* 0x001f220000300800 */
[----:B------:R-:W4:Y:S01]  /*230a0*/  LDL.LU R11, [R1+0x65c] ;  /* 0x00065c00010b7983 */ /* 0x000f220000300800 */
[----:B--2---:R-:W-:Y:S02]  /*230b0*/  HMMA.16816.F32.BF16 R16, R16, R6, R20 ;  /* 0x000000061010723c */ /* 0x004fe40000041814 */
[----:B------:R-:W3:Y:S01]  /*230c0*/  LDL.LU.64 R22, [R1+0x2668] ;  /* 0x0026680001167983 */ /* 0x000ee20000300a00 */
[----:B------:R-:W3:Y:S11]  /*230d0*/  LDL.LU.64 R20, [R1+0x2660] ;  /* 0x0026600001147983 */ /* 0x000ef60000300a00 */
[----:B------:R-:W-:Y:S09]  /*230e0*/  @!UPT UIADD3 URZ, URZ, URZ, URZ ;  /* 0x0000003f3f3ff290 */ /* 0x000ff2000fffe03f */
[----:B------:R-:W-:Y:S01]  /*230f0*/  STL.64 [R1+0x740], R16 ;  /* 0x0007401001007387 */ /* 0x000fe20000100a00 */
[----:B------:R-:W-:Y:S02]  /*23100*/  STL.64 [R1+0x748], R18 ;  /* 0x0007481201007387 */ /* 0x000fe40000100a00 */
[----:B------:R0:W-:Y:S02]  /*23110*/  STL.64 [R1+0x2520], R6 ;  /* 0x0025200601007387 */ /* 0x0001e40000100a00 */
[----:B------:R-:W2:Y:S01]  /*23120*/  LDL.LU R4, [R1+0x640] ;  /* 0x0006400001047983 */ /* 0x000ea20000300800 */
[----:B------:R-:W2:Y:S04]  /*23130*/  LDL.LU R5, [R1+0x644] ;  /* 0x0006440001057983 */ /* 0x000ea80000300800 */
[----:B0-----:R-:W2:Y:S01]  /*23140*/  LDL.LU R6, [R1+0x648] ;  /* 0x0006480001067983 */ /* 0x001ea20000300800 */
[----:B------:R-:W2:Y:S01]  /*23150*/  LDL.LU R7, [R1+0x64c] ;  /* 0x00064c0001077983 */ /* 0x000ea20000300800 */
[----:B---3--:R-:W-:Y:S02]  /*23160*/  HMMA.16816.F32.BF16 R24, R20, R26, R12 ;  /* 0x0000001a1418723c */ /* 0x008fe4000004180c */
[----:B------:R-:W3:Y:S01]  /*23170*/  LDL.LU.64 R14, [R1+0x2658] ;  /* 0x00265800010e7983 */ /* 0x000ee20000300a00 */
[----:B------:R-:W3:Y:S11]  /*23180*/  LDL.LU.64 R12, [R1+0x2650] ;  /* 0x00265000010c7983 */ /* 0x000ef60000300a00 */
[----:B------:R-:W-:Y:S09]  /*23190*/  @!UPT UIADD3 URZ, URZ, URZ, URZ ;  /* 0x0000003f3f3ff290 */ /* 0x000ff2000fffe03f */
[----:B------:R-:W-:Y:S01]  /*231a0*/  STL.64 [R1+0x720], R24 ;  /* 0x0007201801007387 */ /* 0x000fe20000100a00 */
[----:B------:R0:W-:Y:S03]  /*231b0*/  STL.64 [R1+0x728], R26 ;  /* 0x0007281a01007387 */ /* 0x0001e60000100a00 */
[----:B0-----:R-:W2:Y:S01]  /*231c0*/  LDL.LU.64 R26, [R1+0x2648] ;  /* 0x00264800011a7983 */ /* 0x001ea20000300a00 */
[----:B------:R-:W2:Y:S02]  /*231d0*/  LDL.LU.64 R24, [R1+0x2640] ;  /* 0x0026400001187983 */ /* 0x000ea40000300a00 */
[----:B------:R-:W-:Y:S02]  /*231e0*/  IMAD.MOV.U32 R18, RZ, RZ, R3 ;  /* 0x000000ffff127224 */ /* 0x000fe400078e0003 */
[----:B------:R-:W-:-:S07]  /*231f0*/  IMAD.MOV.U32 R19, RZ, RZ, R2 ;  /* 0x000000ffff137224 */ /* 0x000fce00078e0002 */
[C---:B--2---:R-:W-:Y:S01]  /*23200*/  HMMA.16816.F32.BF16 R16, R20.reuse, R18, R24 ;  /* 0x000000121410723c */ /* 0x044fe20000041818 */
[----:B------:R-:W3:Y:S11]  /*23210*/  LDL.LU.64 R26, [R1+0x2638] ;  /* 0x00263800011a7983 */ /* 0x000ef60000300a00 */
[----:B------:R-:W-:Y:S11]  /*23220*/  @!UPT UIADD3 URZ, URZ, URZ, URZ ;  /* 0x0000003f3f3ff290 */ /* 0x000ff6000fffe03f */
[----:B------:R0:W-:Y:S01]  /*23230*/  STL.64 [R1+0x710], R16 ;  /* 0x0007101001007387 */ /* 0x0001e20000100a00 */
[----:B------:R1:W-:Y:S03]  /*23240*/  STL.64 [R1+0x718], R18 ;  /* 0x0007181201007387 */ /* 0x0003e60000100a00 */
[----:B0-----:R-:W2:Y:S01]  /*23250*/  LDL.LU R16, [R1+0x120] ;  /* 0x0001200001107983 */ /* 0x001ea20000300800 */
[----:B------:R-:W2:Y:S02]  /*23260*/  LDL.LU R17, [R1+0x124] ;  /* 0x0001240001117983 */ /* 0x000ea40000300800 */
[----:B-1----:R-:W2:Y:S02]  /*23270*/  LDL.LU R18, [R1+0x128] ;  /* 0x0001280001127983 */ /* 0x002ea40000300800 */
[----:B------:R-:W2:Y:S01]  /*23280*/  LDL.LU R19, [R1+0x12c] ;  /* 0x00012c0001137983 */ /* 0x000ea20000300800 */
[C---:B---3--:R-:W-:Y:S01]  /*23290*/  HMMA.16816.F32.BF16 R24, R20.reuse, R26, R12 ;  /* 0x0000001a1418723c */ /* 0x048fe2000004180c */
[----:B------:R-:W3:Y:S01]  /*232a0*/  LDL.LU.64 R14, [R1+0x2630] ;  /* 0x00263000010e7983 */ /* 0x000ee20000300a00 */
[----:B------:R-:W3:Y:S11]  /*232b0*/  LDL.LU.64 R12, [R1+0x2628] ;  /* 0x00262800010c7983 */ /* 0x000ef60000300a00 */
[----:B------:R-:W-:Y:S10]  /*232c0*/  @!UPT UIADD3 URZ, URZ, URZ, URZ ;  /* 0x0000003f3f3ff290 */ /* 0x000ff4000fffe03f */
[----:B------:R-:W-:Y:S01]  /*232d0*/  STL.64 [R1+0x700], R24 ;  /* 0x0007001801007387 */ /* 0x000fe20000100a00 */
[----:B------:R0:W-:Y:S03]  /*232e0*/  STL.64 [R1+0x708], R26 ;  /* 0x0007081a01007387 */ /* 0x0001e60000100a00 */
[----:B0-----:R-:W3:Y:S02]  /*232f0*/  LDL.LU.64 R26, [R1+0x2620] ;  /* 0x00262000011a7983 */ /* 0x001ee40000300a00 */
[C---:B---3--:R-:W-:Y:S02]  /*23300*/  HMMA.16816.F32.BF16 R24, R20.reuse, R26, R12 ;  /* 0x0000001a1418723c */ /* 0x048fe4000004180c */
[----:B------:R-:W3:Y:S01]  /*23310*/  LDL.LU.64 R14, [R1+0x2618] ;  /* 0x00261800010e7983 */ /* 0x000ee20000300a00 */
[----:B------:R-:W3:Y:S11]  /*23320*/  LDL.LU.64 R12, [R1+0x2610] ;  /* 0x00261000010c7983 */ /* 0x000ef60000300a00 */
[----:B------:R-:W-:Y:S09]  /*23330*/  @!UPT UIADD3 URZ, URZ, URZ, URZ ;  /* 0x0000003f3f3ff290 */ /* 0x000ff2000fffe03f */
        /* <DEDUP_REMOVED lines=58> */
[----:B0-----:R-:W3:Y:S01]  /*236e0*/  LDL.LU.64 R26, [R1+0x2548] ;  /* 0x00254800011a7983 */ /* 0x001ee20000300a00 */
[----:B------:R-:W2:Y:S01]  /*236f0*/  LDL.LU.64 R24, [R1+0x2540] ;  /* 0x0025400001187983 */ /* 0x000ea20000300a00 */
[C---:B---3--:R-:W-:Y:S11]  /*23700*/  HMMA.16816.F32.BF16 R12, R20.reuse, R26, R12 ;  /* 0x0000001a140c723c */ /* 0x048ff6000004180c */
[----:B------:R-:W-:Y:S11]  /*23710*/  @!UPT UIADD3 URZ, URZ, URZ, URZ ;  /* 0x0000003f3f3ff290 */ /* 0x000ff6000fffe03f */
[----:B------:R-:W-:Y:S01]  /*23720*/  @!UPT UIADD3 URZ, URZ, URZ, URZ ;  /* 0x0000003f3f3ff290 */ /* 0x000fe2000fffe03f */
[----:B------:R-:W-:Y:S01]  /*23730*/  STL.64 [R1+0x660], R12 ;  /* 0x0006600c01007387 */ /* 0x000fe20000100a00 */
[----:B------:R0:W-:Y:S03]  /*23740*/  STL.64 [R1+0x668], R14 ;  /* 0x0006680e01007387 */ /* 0x0001e60000100a00 */
[----:B0-----:R-:W4:Y:S01]  /*23750*/  LDL.LU.64 R14, [R1+0x2538] ;  /* 0x00253800010e7983 */ /* 0x001f220000300a00 */
[----:B------:R-:W3:Y:S02]  /*23760*/  LDL.LU.64 R12, [R1+0x2530] ;  /* 0x00253000010c7983 */ /* 0x000ee40000300a00 */
[----:B------:R0:W-:Y:S02]  /*23770*/  STL.64 [R1+0x2468], R26 ;  /* 0x0024681a01007387 */ /* 0x0001e40000100a00 */
[----:B--2---:R-:W-:Y:S01]  /*23780*/  STL.64 [R1+0x2460], R24 ;  /* 0x0024601801007387 */ /* 0x004fe20000100a00 */
[----:B0-----:R-:W2:Y:S01]  /*23790*/  LDL.64 R26, [R1+0x98] ;  /* 0x00009800011a7983 */ /* 0x001ea20000100a00 */
[C---:B----4-:R-:W-:Y:S03]  /*237a0*/  HMMA.16816.F32.BF16 R8, R20.reuse, R14, R8 ;  /* 0x0000000e1408723c */ /* 0x050fe60000041808 */
[----:B--2---:R0:W-:Y:S04]  /*237b0*/  STL.64 [R1+0x2518], R26 ;  /* 0x0025181a01007387 */ /* 0x0041e80000100a00 */
[----:B0-----:R-:W2:Y:S11]  /*237c0*/  LDL.64 R26, [R1+0xb8] ;  /* 0x0000b800011a7983 */ /* 0x001eb60000100a00 */
[----:B------:R-:W-:Y:S05]  /*237d0*/  @!UPT UIADD3 URZ, URZ, URZ, URZ ;  /* 0x0000003f3f3ff290 */ /* 0x000fea000fffe03f */
[----:B------:R-:W-:Y:S02]  /*237e0*/  STL.64 [R1+0x650], R8 ;  /* 0x0006500801007387 */ /* 0x000fe40000100a00 */
[----:B------:R0:W-:Y:S02]  /*237f0*/  STL.64 [R1+0x658], R10 ;  /* 0x0006580a01007387 */ /* 0x0001e40000100a00 */
[----:B0-----:R-:W4:Y:S01]  /*23800*/  LDL.LU.64 R10, [R1+0x2528] ;  /* 0x00252800010a7983 */ /* 0x001f220000300a00 */
[----:B------:R-:W-:Y:S02]  /*23810*/  STL.64 [R1+0x2458], R14 ;  /* 0x0024580e01007387 */ /* 0x000fe40000100a00 */
[----:B---3--:R0:W-:Y:S02]  /*23820*/  STL.64 [R1+0x2450], R12 ;  /* 0x0024500c01007387 */ /* 0x0081e40000100a00 */
        /* <DEDUP_REMOVED lines=507> */
[----:B------:R-:W2:Y:S01]  /*257e0*/  LDSM.16.MT88.4 R16, [R0+0x4300] ;  /* 0x004300000010783b */ /* 0x000ea20000004200 */
[----:B0-----:R-:W-:Y:S03]  /*257f0*/  STL.64 [R1+0x21c8], R22 ;  /* 0x0021c81601007387 */ /* 0x001fe60000100a00 */
[----:B------:R0:W-:Y:S02]  /*25800*/  STL.64 [R1+0x21c0], R20 ;  /* 0x0021c01401007387 */ /* 0x0001e40000100a00 */
        /* <DEDUP_REMOVED lines=11> */
[----:B------:R-:W2:Y:S01]  /*258c0*/  LDL.LU.64 R26, [R1+0x22c8] ;  /* 0x0022c800011a7983 */ /* 0x000ea20000300a00 */
        /* <DEDUP_REMOVED lines=9> */
[----:B------:R-:W-:Y:S02]  /*25960*/  STL [R1+0x21ec], R2 ;  /* 0x0021ec0201007387 */ /* 0x000fe40000100800 */
[----:B------:R-:W-:Y:S01]  /*25970*/  STL [R1+0x21e8], R3 ;  /* 0x0021e80301007387 */ /* 0x000fe20000100800 */
[----:B------:R-:W3:Y:S01]  /*25980*/  LDL R0, [R1+0x10d8] ;  /* 0x0010d80001007983 */ /* 0x000ee20000100800 */
[C---:B--2---:R-:W-:Y:S01]  /*25990*/  HMMA.16816.F32.BF16 R8, R16.reuse, R26, R12 ;  /* 0x0000001a1008723c */ /* 0x044fe2000004180c */
[----:B------:R-:W-:Y:S02]  /*259a0*/  IMAD.MOV.U32 R5, RZ, RZ, R26 ;  /* 0x000000ffff057224 */ /* 0x000fe400078e001a */
[----:B------:R-:W-:Y:S01]  /*259b0*/  IMAD.MOV.U32 R4, RZ, RZ, R27 ;  /* 0x000000ffff047224 */ /* 0x000fe200078e001b */
[----:B---3--:R-:W-:Y:S11]  /*259c0*/  STL [R1+0x21f0], R0 ;  /* 0x0021f00001007387 */ /* 0x008ff60000100800 */
[----:B------:R-:W-:Y:S08]  /*259d0*/  @!UPT UIADD3 URZ, URZ, URZ, URZ ;  /* 0x0000003f3f3ff290 */ /* 0x000ff0000fffe03f */
[----:B------:R-:W-:Y:S02]  /*259e0*/  STL.64 [R1+0xb00], R8 ;  /* 0x000b000801007387 */ /* 0x000fe40000100a00 */
        /* <DEDUP_REMOVED lines=930> */
[----:B------:R0:W-:Y:S04]  /*29410*/  STL.64 [R1+0x1d20], R6 ;  /* 0x001d200601007387 */ /* 0x0001e80000100a00 */
[----:B------:R-:W1:Y:S04]  /*29420*/  LDSM.16.MT88.4 R20, [R0+0x4180] ;  /* 0x004180000014783b */ /* 0x000e680000004200 */
[----:B0-----:R-:W4:Y:S11]  /*29430*/  LDL.64 R6, [R1+0xa8] ;  /* 0x0000a80001067983 */ /* 0x001f360000100a00 */
[----:B------:R-:W-:Y:S02]  /*29440*/  @!UPT UIADD3 URZ, URZ, URZ, URZ ;  /* 0x0000003f3f3ff290 */ /* 0x000fe4000fffe03f */
[----:B------:R-:W-:Y:S01]  /*29450*/  STL.64 [R1+0x130], R16 ;  /* 0x0001301001007387 */ /* 0x000fe20000100a00 */
[----:B------:R-:W-:Y:S02]  /*29460*/  STL.64 [R1+0x138], R18 ;  /* 0x0001381201007387 */ /* 0x000fe40000100a00 */
[----:B------:R-:W2:Y:S01]  /*29470*/  LDSM.16.MT88.4 R16, [R0+0x4100] ;  /* 0x004100000010783b */ /* 0x000ea20000004200 */
[----:B-1----:R0:W-:Y:S03]  /*29480*/  STL [R1+0x1d40], R20 ;  /* 0x001d401401007387 */ /* 0x0021e60000100800 */
[----:B------:R1:W-:Y:S02]  /*29490*/  STL [R1+0x1d3c], R21 ;  /* 0x001d3c1501007387 */ /* 0x0003e40000100800 */
[----:B------:R3:W-:Y:S02]  /*294a0*/  STL [R1+0x1d38], R22 ;  /* 0x001d381601007387 */ /* 0x0007e40000100800 */
[----:B------:R3:W-:Y:S01]  /*294b0*/  STL [R1+0x1d34], R23 ;  /* 0x001d341701007387 */ /* 0x0007e20000100800 */
[----:B0-----:R-:W4:Y:S01]  /*294c0*/  LDL.LU R20, [R1+0xde0] ;  /* 0x000de00001147983 */ /* 0x001f220000300800 */
[----:B-1----:R-:W4:Y:S02]  /*294d0*/  LDL.LU R21, [R1+0xde4] ;  /* 0x000de40001157983 */ /* 0x002f240000300800 */
[----:B---3--:R-:W3:Y:S02]  /*294e0*/  LDL.LU R22, [R1+0xde8] ;  /* 0x000de80001167983 */ /* 0x008ee40000300800 */
[----:B------:R-:W3:Y:S01]  /*294f0*/  LDL.LU R23, [R1+0xdec] ;  /* 0x000dec0001177983 */ /* 0x000ee20000300800 */
[----:B--2---:R-:W-:Y:S01]  /*29500*/  HMMA.16816.F32.BF16 R8, R16, R26, R8 ;  /* 0x0000001a1008723c */ /* 0x004fe20000041808 */
[----:B------:R-:W-:Y:S11]  /*29510*/  STL [R1+0x1d30], R0 ;  /* 0x001d300001007387 */ /* 0x000ff60000100800 */
[----:B------:R-:W-:Y:S11]  /*29520*/  @!UPT UIADD3 URZ, URZ, URZ, URZ ;  /* 0x0000003f3f3ff290 */ /* 0x000ff6000fffe03f */
        /* <DEDUP_REMOVED lines=13> */
[----:B------:R-:W-:Y:S02]  /*29600*/  STL.64 [R1+0xde8], R10 ;  /* 0x000de80a01007387 */ /* 0x000fe40000100a00 */
[----:B------:R-:W-:Y:S02]  /*29610*/  STL [R1+0x1d50], R2 ;  /* 0x001d500201007387 */ /* 0x000fe40000100800 */
[----:B------:R-:W-:Y:S01]  /*29620*/  STL [R1+0x1d4c], R3 ;  /* 0x001d4c0301007387 */ /* 0x000fe20000100800 */
[C---:B--2---:R-:W-:Y:S01]  /*29630*/  HMMA.16816.F32.BF16 R4, R16.reuse, R26, R12 ;  /* 0x0000001a1004723c */ /* 0x044fe2000004180c */
[----:B------:R-:W-:Y:S02]  /*29640*/  IMAD.MOV.U32 R29, RZ, RZ, R26 ;  /* 0x000000ffff1d7224 */ /* 0x000fe400078e001a */
[----:B------:R-:W-:Y:S11]  /*29650*/  IMAD.MOV.U32 R28, RZ, RZ, R27 ;  /* 0x000000ffff1c7224 */ /* 0x000ff600078e001b */
[----:B------:R-:W-:Y:S09]  /*29660*/  @!UPT UIADD3 URZ, URZ, URZ, URZ ;  /* 0x0000003f3f3ff290 */ /* 0x000ff2000fffe03f */
        /* <DEDUP_REMOVED lines=18> */
[----:B------:R-:W4:Y:S04]  /*29790*/  LDL.64 R26, [R1+0x38] ;  /* 0x00003800011a7983 */ /* 0x000f280000100a00 */
        /* <DEDUP_REMOVED lines=12> */
[----:B------:R-:W2:Y:S01]  /*29860*/  LDL.LU R23, [R1+0xd9c] ;  /* 0x000d9c0001177983 */ /* 0x000ea20000300800 */
[----:B------:R-:W2:Y:S01]  /*29870*/  LDL.LU R8, [R1+0xda0] ;  /* 0x000da00001087983 */ /* 0x000ea20000300800 */
[----:B------:R-:W2:Y:S02]  /*29880*/  LDL.LU R9, [R1+0xda4] ;  /* 0x000da40001097983 */ /* 0x000ea40000300800 */
[----:B------:R-:W2:Y:S02]  /*29890*/  LDL.LU R10, [R1+0xda8] ;  /* 0x000da800010a7983 */ /* 0x000ea40000300800 */
[----:B------:R-:W2:Y:S01]  /*298a0*/  LDL.LU R11, [R1+0xdac] ;  /* 0x000dac00010b7983 */ /* 0x000ea20000300800 */
[----:B------:R-:W3:Y:S01]  /*298b0*/  LDL.LU R4, [R1+0xdc0] ;  /* 0x000dc00001047983 */ /* 0x000ee20000300800 */
[----:B------:R-:W3:Y:S02]  /*298c0*/  LDL.LU R5, [R1+0xdc4] ;  /* 0x000dc40001057983 */ /* 0x000ee40000300800 */
[----:B------:R-:W3:Y:S02]  /*298d0*/  LDL.LU R6, [R1+0xdc8] ;  /* 0x000dc80001067983 */ /* 0x000ee40000300800 */
[----:B------:R-:W3:Y:S01]  /*298e0*/  LDL.LU R7, [R1+0xdcc] ;  /* 0x000dcc0001077983 */ /* 0x000ee20000300800 */
[----:B--2---:R0:W-:Y:S01]  /*298f0*/  STL.64 [R1+0x1e10], R10 ;  /* 0x001e100a01007387 */ /* 0x0041e20000100a00 */
[----:B------:R-:W-:Y:S03]  /*29900*/  STL.64 [R1+0x1e08], R8 ;  /* 0x001e080801007387 */ /* 0x000fe60000100a00 */
[----:B0-----:R-:W2:Y:S04]  /*29910*/  LDL.64 R10, [R1+0x78] ;  /* 0x00007800010a7983 */ /* 0x001ea80000100a00 */
[----:B--2---:R0:W-:Y:S04]  /*29920*/  STL.64 [R1+0x1e20], R10 ;  /* 0x001e200a01007387 */ /* 0x0041e80000100a00 */
[----:B0-----:R-:W2:Y:S01]  /*29930*/  LDL.64 R10, [R1+0x88] ;  /* 0x00008800010a7983 */ /* 0x001ea20000100a00 */
[----:B------:R0:W-:Y:S02]  /*29940*/  STL.64 [R1+0x1e00], R22 ;  /* 0x001e001601007387 */ /* 0x0001e40000100a00 */
[----:B----4-:R1:W-:Y:S01]  /*29950*/  STL.64 [R1+0x1df8], R20 ;  /* 0x001df81401007387 */ /* 0x0103e20000100a00 */
[----:B0-----:R-:W4:Y:S04]  /*29960*/  LDL.64 R22, [R1+0x68] ;  /* 0x0000680001167983 */ /* 0x001f280000100a00 */
[----:B----4-:R0:W-:Y:S01]  /*29970*/  STL.64 [R1+0x1e18], R22 ;  /* 0x001e181601007387 */ /* 0x0101e20000100a00 */
[----:B-1----:R-:W4:Y:S02]  /*29980*/  LDL.LU R20, [R1+0xdb0] ;  /* 0x000db00001147983 */ /* 0x002f240000300800 */
[----:B------:R-:W4:Y:S01]  /*29990*/  LDL.LU R21, [R1+0xdb4] ;  /* 0x000db40001157983 */ /* 0x000f220000300800 */
[----:B0-----:R-:W4:Y:S01]  /*299a0*/  LDL.LU R22, [R1+0xdb8] ;  /* 0x000db80001167983 */ /* 0x001f220000300800 */
[----:B------:R-:W4:Y:S02]  /*299b0*/  LDL.LU R23, [R1+0xdbc] ;  /* 0x000dbc0001177983 */ /* 0x000f240000300800 */
[----:B------:R-:W4:Y:S02]  /*299c0*/  LDL.64 R26, [R1+0x58] ;  /* 0x00005800011a7983 */ /* 0x000f240000100a00 */
[----:B---3--:R-:W-:Y:S01]  /*299d0*/  STL.64 [R1+0x1db8], R14 ;  /* 0x001db80e01007387 */ /* 0x008fe20000100a00 */
[----:B------:R0:W-:Y:S04]  /*299e0*/  STL.64 [R1+0x1db0], R12 ;  /* 0x001db00c01007387 */ /* 0x0001e80000100a00 */
[----:B0-----:R-:W3:Y:S01]  /*299f0*/  LDL.LU R12, [R1+0xd60] ;  /* 0x000d6000010c7983 */ /* 0x001ee20000300800 */
[----:B------:R-:W3:Y:S02]  /*29a00*/  LDL.LU R13, [R1+0xd64] ;  /* 0x000d6400010d7983 */ /* 0x000ee40000300800 */
[----:B------:R-:W3:Y:S02]  /*29a10*/  LDL.LU R14, [R1+0xd68] ;  /* 0x000d6800010e7983 */ /* 0x000ee40000300800 */
[----:B------:R-:W3:Y:S01]  /*29a20*/  LDL.LU R15, [R1+0xd6c] ;  /* 0x000d6c00010f7983 */ /* 0x000ee20000300800 */
[----:B--2---:R-:W-:Y:S01]  /*29a30*/  HMMA.16816.F32.BF16 R4, R16, R10, R4 ;  /* 0x0000000a1004723c */ /* 0x004fe20000041804 */
[----:B---3--:R-:W-:Y:S01]  /*29a40*/  STL.64 [R1+0x1dd0], R14 ;  /* 0x001dd00e01007387 */ /* 0x008fe20000100a00 */
[----:B------:R0:W-:Y:S03]  /*29a50*/  STL.64 [R1+0x1dc8], R12 ;  /* 0x001dc80c01007387 */ /* 0x0001e60000100a00 */
        /* <DEDUP_REMOVED lines=10> */
[----:B------:R-:W-:Y:S01]  /*29b00*/  STL [R1+0x1d58], R28 ;  /* 0x001d581c01007387 */ /* 0x000fe20000100800 */
[----:B------:R-:W-:Y:S02]  /*29b10*/  STL [R1+0x1d54], R29 ;  /* 0x001d541d01007387 */ /* 0x000fe40000100800 */
[----:B------:R0:W-:Y:S02]  /*29b20*/  STL.64 [R1+0xdc0], R4 ;  /* 0x000dc00401007387 */ /* 0x0001e40000100a00 */
[----:B------:R1:W-:Y:S02]  /*29b30*/  STL.64 [R1+0xdc8], R6 ;  /* 0x000dc80601007387 */ /* 0x0003e40000100a00 */
[----:B0-----:R-:W-:-:S02]  /*29b40*/  IMAD.MOV.U32 R5, RZ, RZ, R10 ;  /* 0x000000ffff057224 */ /* 0x001fc400078e000a */
[----:B------:R-:W-:Y:S02]  /*29b50*/  IMAD.MOV.U32 R4, RZ, RZ, R11 ;  /* 0x000000ffff047224 */ /* 0x000fe400078e000b */
[----:B------:R-:W4:Y:S01]  /*29b60*/  LDL.LU.64 R10, [R1+0x1e20] ;  /* 0x001e2000010a7983 */ /* 0x000f220000300a00 */
[----:B------:R-:W-:Y:S01]  /*29b70*/  STL [R1+0x1d5c], R5 ;  /* 0x001d5c0501007387 */ /* 0x000fe20000100800 */
[C---:B----4-:R-:W-:Y:S01]  /*29b80*/  HMMA.16816.F32.BF16 R20, R16.reuse, R10, R20 ;  /* 0x0000000a1014723c */ /* 0x050fe20000041814 */
[----:B-1----:R-:W-:Y:S02]  /*29b90*/  IMAD.MOV.U32 R7, RZ, RZ, R10 ;  /* 0x000000ffff077224 */ /* 0x002fe400078e000a */
        /* <DEDUP_REMOVED lines=16> */
[----:B------:R-:W-:Y:S01]  /*29ca0*/  IMAD.MOV.U32 R0, RZ, RZ, R27 ;  /* 0x000000ffff007224 */ /* 0x000fe200078e001b */
[C---:B---3--:R-:W-:Y:S11]  /*29cb0*/  HMMA.16816.F32.BF16 R20, R16.reuse, R26, R20 ;  /* 0x0000001a1014723c */ /* 0x048ff60000041814 */
[----:B------:R-:W-:Y:S11]  /*29cc0*/  @!UPT UIADD3 URZ, URZ, URZ, URZ ;  /* 0x0000003f3f3ff290 */ /* 0x000ff6000fffe03f */
[----:B------:R-:W-:Y:S01]  /*29cd0*/  @!UPT UIADD3 URZ, URZ, URZ, URZ ;  /* 0x0000003f3f3ff290 */ /* 0x000fe2000fffe03f */
[----:B------:R-:W-:Y:S01]  /*29ce0*/  STL.64 [R1+0xd90], R20 ;  /* 0x000d901401007387 */ /* 0x000fe20000100a00 */
[----:B------:R0:W-:Y:S02]  /*29cf0*/  STL.64 [R1+0xd98], R22 ;  /* 0x000d981601007387 */ /* 0x0001e40000100a00 */
[----:B0-----:R-:W-:Y:S02]  /*29d00*/  IMAD.MOV.U32 R23, RZ, RZ, R26 ;  /* 0x000000ffff177224 */ /* 0x001fe400078e001a */
        /* <DEDUP_REMOVED lines=146> */
[----:B------:R-:W-:Y:S02]  /*2a630*/  IMAD.MOV.U32 R27, RZ, RZ, R4 ;  /* 0x000000ffff1b7224 */ /* 0x000fe400078e0004 */
[----:B------:R-:W3:Y:S01]  /*2a640*/  LDL.LU R4, [R1+0xd10] ;  /* 0x000d100001047983 */ /* 0x000ee20000300800 */
[----:B------:R-:W3:Y:S02]  /*2a650*/  LDL.LU R5, [R1+0xd14] ;  /* 0x000d140001057983 */ /* 0x000ee40000300800 */
[----:B------:R-:W3:Y:S02]  /*2a660*/  LDL.LU R6, [R1+0xd18] ;  /* 0x000d180001067983 */ /* 0x000ee40000300800 */
[----:B------:R-:W3:Y:S01]  /*2a670*/  LDL.LU R7, [R1+0xd1c] ;  /* 0x000d1c0001077983 */ /* 0x000ee20000300800 */
[----:B------:R-:W-:Y:S04]  /*2a680*/  STL.64 [R1+0x1cf0], R26 ;  /* 0x001cf01a01007387 */ /* 0x000fe80000100a00 */
[----:B----4-:R-:W-:Y:S01]  /*2a690*/  STL.64 [R1+0x1cb8], R14 ;  /* 0x001cb80e01007387 */ /* 0x010fe20000100a00 */
[----:B--2---:R0:W-:Y:S03]  /*2a6a0*/  STL.64 [R1+0x1cb0], R12 ;  /* 0x001cb00c01007387 */ /* 0x0041e60000100a00 */
[----:B0-----:R-:W2:Y:S01]  /*2a6b0*/  LDL.LU R12, [R1+0x5e0] ;  /* 0x0005e000010c7983 */ /* 0x001ea20000300800 */
[----:B------:R-:W2:Y:S02]  /*2a6c0*/  LDL.LU R13, [R1+0x5e4] ;  /* 0x0005e400010d7983 */ /* 0x000ea40000300800 */
[----:B------:R-:W4:Y:S02]  /*2a6d0*/  LDL.LU R14, [R1+0x5e8] ;  /* 0x0005e800010e7983 */ /* 0x000f240000300800 */
[----:B------:R-:W4:Y:S02]  /*2a6e0*/  LDL.LU R15, [R1+0x5ec] ;  /* 0x0005ec00010f7983 */ /* 0x000f240000300800 */
[----:B---3--:R-:W-:-:S02]  /*2a6f0*/  IMAD.MOV.U32 R26, RZ, RZ, R29 ;  /* 0x000000ffff1a7224 */ /* 0x008fc400078e001d */
[----:B------:R-:W-:-:S05]  /*2a700*/  IMAD.MOV.U32 R27, RZ, RZ, R28 ;  /* 0x000000ffff1b7224 */ /* 0x000fca00078e001c */
[----:B------:R-:W-:Y:S04]  /*2a710*/  STL.64 [R1+0x1d08], R26 ;  /* 0x001d081a01007387 */ /* 0x000fe80000100a00 */
[----:B----4-:R-:W-:Y:S01]  /*2a720*/  STL.64 [R1+0x1cd0], R14 ;  /* 0x001cd00e01007387 */ /* 0x010fe20000100a00 */
[----:B--2---:R0:W-:Y:S03]  /*2a730*/  STL.64 [R1+0x1cc8], R12 ;  /* 0x001cc80c01007387 */ /* 0x0041e60000100a00 */
        /* <DEDUP_REMOVED lines=8> */
[----:B------:R-:W3:Y:S02]  /*2a7c0*/  LDL.LU R14, [R1+0x608] ;  /* 0x00060800010e7983 */ /* 0x000ee40000300800 */
[----:B------:R-:W3:Y:S01]  /*2a7d0*/  LDL.LU R15, [R1+0x60c] ;  /* 0x00060c00010f7983 */ /* 0x000ee20000300800 */
[----:B------:R-:W-:Y:S01]  /*2a7e0*/  HMMA.16816.F32.BF16 R4, R16, R10, R4 ;  /* 0x0000000a1004723c */ /* 0x000fe20000041804 */
[----:B---3--:R-:W-:Y:S01]  /*2a7f0*/  STL.64 [R1+0x1d00], R14 ;  /* 0x001d000e01007387 */ /* 0x008fe20000100a00 */
[----:B--2---:R0:W-:Y:S03]  /*2a800*/  STL.64 [R1+0x1cf8], R12 ;  /* 0x001cf80c01007387 */ /* 0x0041e60000100a00 */
[----:B0-----:R-:W2:Y:S01]  /*2a810*/  LDL.LU R12, [R1+0x610] ;  /* 0x00061000010c7983 */ /* 0x001ea20000300800 */
[----:B------:R-:W2:Y:S02]  /*2a820*/  LDL.LU R13, [R1+0x614] ;  /* 0x00061400010d7983 */ /* 0x000ea40000300800 */
[----:B------:R-:W3:Y:S02]  /*2a830*/  LDL.LU R14, [R1+0x618] ;  /* 0x00061800010e7983 */ /* 0x000ee40000300800 */
[----:B------:R-:W3:Y:S02]  /*2a840*/  LDL.LU R15, [R1+0x61c] ;  /* 0x00061c00010f7983 */ /* 0x000ee40000300800 */
[----:B------:R-:W-:-:S02]  /*2a850*/  IMAD.MOV.U32 R27, RZ, RZ, R8 ;  /* 0x000000ffff1b7224 */ /* 0x000fc400078e0008 */
[----:B------:R-:W-:Y:S01]  /*2a860*/  IMAD.MOV.U32 R26, RZ, RZ, R9 ;  /* 0x000000ffff1a7224 */ /* 0x000fe200078e0009 */
[----:B---3--:R-:W-:Y:S01]  /*2a870*/  STL.64 [R1+0x1d18], R14 ;  /* 0x001d180e01007387 */ /* 0x008fe20000100a00 */
[----:B--2---:R0:W-:Y:S03]  /*2a880*/  STL.64 [R1+0x1d10], R12 ;  /* 0x001d100c01007387 */ /* 0x0041e60000100a00 */
[----:B0-----:R-:W2:Y:S01]  /*2a890*/  LDL.LU R12, [R1+0x630] ;  /* 0x00063000010c7983 */ /* 0x001ea20000300800 */
[----:B------:R-:W2:Y:S02]  /*2a8a0*/  LDL.LU R13, [R1+0x634] ;  /* 0x00063400010d7983 */ /* 0x000ea40000300800 */
[----:B------:R-:W2:Y:S02]  /*2a8b0*/  LDL.LU R14, [R1+0x638] ;  /* 0x00063800010e7983 */ /* 0x000ea40000300800 */
[----:B------:R-:W2:Y:S01]  /*2a8c0*/  LDL.LU R15, [R1+0x63c] ;  /* 0x00063c00010f7983 */ /* 0x000ea20000300800 */
[----:B------:R-:W-:Y:S01]  /*2a8d0*/  STL.64 [R1+0xd10], R4 ;  /* 0x000d100401007387 */ /* 0x000fe20000100a00 */
[----:B------:R0:W-:Y:S03]  /*2a8e0*/  STL.64 [R1+0xd18], R6 ;  /* 0x000d180601007387 */ /* 0x0001e60000100a00 */
[----:B0-----:R-:W3:Y:S01]  /*2a8f0*/  LDL.LU.64 R6, [R1+0x1d20] ;  /* 0x001d200001067983 */ /* 0x001ee20000300a00 */
[----:B------:R0:W-:Y:S02]  /*2a900*/  STL.64 [R1+0x1bf8], R10 ;  /* 0x001bf80a01007387 */ /* 0x0001e40000100a00 */
[----:B------:R-:W3:Y:S02]  /*2a910*/  LDL.LU R8, [R1+0x730] ;  /* 0x0007300001087983 */ /* 0x000ee40000300800 */
[----:B------:R-:W3:Y:S01]  /*2a920*/  LDL.LU R9, [R1+0x734] ;  /* 0x0007340001097983 */ /* 0x000ee20000300800 */
[----:B0-----:R-:W3:Y:S01]  /*2a930*/  LDL.LU R10, [R1+0x738] ;  /* 0x00073800010a7983 */ /* 0x001ee20000300800 */
[----:B------:R-:W3:Y:S01]  /*2a940*/  LDL.LU R11, [R1+0x73c] ;  /* 0x00073c00010b7983 */ /* 0x000ee20000300800 */
[----:B--2---:R-:W-:Y:S08]  /*2a950*/  HMMA.16816.F32.BF16 R24, R20, R26, R12 ;  /* 0x0000001a1418723c */ /* 0x004ff0000004180c */
[----:B---3--:R-:W-:Y:S11]  /*2a960*/  HMMA.16816.F32.BF16 R8, R16, R6, R8 ;  /* 0x000000061008723c */ /* 0x008ff60000041808 */
[----:B------:R-:W-:Y:S11]  /*2a970*/  @!UPT UIADD3 URZ, URZ, URZ, URZ ;  /* 0x0000003f3f3ff290 */ /* 0x000ff6000fffe03f */
[----:B------:R-:W-:Y:S01]  /*2a980*/  @!UPT UIADD3 URZ, URZ, URZ, URZ ;  /* 0x0000003f3f3ff290 */ /* 0x000fe2000fffe03f */
[----:B------:R0:W-:Y:S01]  /*2a990*/  STL.64 [R1+0x730], R8 ;  /* 0x0007300801007387 */ /* 0x0001e20000100a00 */
[----:B------:R1:W-:Y:S03]  /*2a9a0*/  STL.64 [R1+0x738], R10 ;  /* 0x0007380a01007387 */ /* 0x0003e60000100a00 */
[----:B0-----:R-:W2:Y:S01]  /*2a9b0*/  LDL.LU R8, [R1+0x560] ;  /* 0x0005600001087983 */ /* 0x001ea20000300800 */
[----:B------:R-:W2:Y:S02]  /*2a9c0*/  LDL.LU R9, [R1+0x564] ;  /* 0x0005640001097983 */ /* 0x000ea40000300800 */
[----:B-1----:R-:W2:Y:S02]  /*2a9d0*/  LDL.LU R10, [R1+0x568] ;  /* 0x00056800010a7983 */ /* 0x002ea40000300800 */
[----:B------:R-:W2:Y:S01]  /*2a9e0*/  LDL.LU R11, [R1+0x56c] ;  /* 0x00056c00010b7983 */ /* 0x000ea20000300800 */
[----:B------:R0:W-:Y:S01]  /*2a9f0*/  STL.64 [R1+0x1bf0], R6 ;  /* 0x001bf00601007387 */ /* 0x0001e20000100a00 */
[----:B------:R-:W3:Y:S02]  /*2aa00*/  LDL.LU R4, [R1+0x620] ;  /* 0x0006200001047983 */ /* 0x000ee40000300800 */
[----:B------:R-:W3:Y:S01]  /*2aa10*/  LDL.LU R5, [R1+0x624] ;  /* 0x0006240001057983 */ /* 0x000ee20000300800 */
[----:B0-----:R-:W3:Y:S01]  /*2aa20*/  LDL.LU R6, [R1+0x628] ;  /* 0x0006280001067983 */ /* 0x001ee20000300800 */
[----:B------:R-:W3:Y:S02]  /*2aa30*/  LDL.LU R7, [R1+0x62c] ;  /* 0x00062c0001077983 */ /* 0x000ee40000300800 */
[----:B------:R-:W4:Y:S02]  /*2aa40*/  LDL.LU.64 R14, [R1+0x1d18] ;  /* 0x001d1800010e7983 */ /* 0x000f240000300a00 */
[----:B------:R-:W4:Y:S01]  /*2aa50*/  LDL.LU.64 R12, [R1+0x1d10] ;  /* 0x001d1000010c7983 */ /* 0x000f220000300a00 */
[----:B------:R-:W-:Y:S01]  /*2aa60*/  STL.64 [R1+0x630], R24 ;  /* 0x0006301801007387 */ /* 0x000fe20000100a00 */
[----:B------:R0:W-:Y:S03]  /*2aa70*/  STL.64 [R1+0x638], R26 ;  /* 0x0006381a01007387 */ /* 0x0001e60000100a00 */
[----:B0-----:R-:W4:Y:S01]  /*2aa80*/  LDL.LU.64 R26, [R1+0x1d08] ;  /* 0x001d0800011a7983 */ /* 0x001f220000300a00 */
[----:B------:R-:W-:-:S02]  /*2aa90*/  IMAD.MOV.U32 R18, RZ, RZ, R3 ;  /* 0x000000ffff127224 */ /* 0x000fc400078e0003 */
[----:B------:R-:W-:-:S07]  /*2aaa0*/  IMAD.MOV.U32 R19, RZ, RZ, R2 ;  /* 0x000000ffff137224 */ /* 0x000fce00078e0002 */
[C---:B---3--:R-:W-:Y:S01]  /*2aab0*/  HMMA.16816.F32.BF16 R16, R20.reuse, R18, R4 ;  /* 0x000000121410723c */ /* 0x048fe20000041804 */
[----:B------:R-:W3:Y:S07]  /*2aac0*/  LDL.LU R4, [R1+0x550] ;  /* 0x0005500001047983 */ /* 0x000eee0000300800 */
[C---:B----4-:R-:W-:Y:S11]  /*2aad0*/  HMMA.16816.F32.BF16 R24, R20.reuse, R26, R12 ;  /* 0x0000001a1418723c */ /* 0x050ff6000004180c */
[----:B------:R-:W-:Y:S04]  /*2aae0*/  @!UPT UIADD3 URZ, URZ, URZ, URZ ;  /* 0x0000003f3f3ff290 */ /* 0x000fe8000fffe03f */
[----:B------:R0:W-:Y:S01]  /*2aaf0*/  STL.64 [R1+0x620], R16 ;  /* 0x0006201001007387 */ /* 0x0001e20000100a00 */
[----:B------:R1:W-:Y:S02]  /*2ab00*/  STL.64 [R1+0x628], R18 ;  /* 0x0006281201007387 */ /* 0x0003e40000100a00 */
[----:B------:R-:W3:Y:S02]  /*2ab10*/  LDL.LU R5, [R1+0x554] ;  /* 0x0005540001057983 */ /* 0x000ee40000300800 */
[----:B------:R-:W3:Y:S01]  /*2ab20*/  LDL.LU R6, [R1+0x558] ;  /* 0x0005580001067983 */ /* 0x000ee20000300800 */
[----:B------:R-:W3:Y:S04]  /*2ab30*/  LDL.LU R7, [R1+0x55c] ;  /* 0x00055c0001077983 */ /* 0x000ee80000300800 */
[----:B0-----:R-:W4:Y:S01]  /*2ab40*/  LDL.LU R16, [R1+0x110] ;  /* 0x0001100001107983 */ /* 0x001f220000300800 */
[----:B------:R-:W4:Y:S02]  /*2ab50*/  LDL.LU R17, [R1+0x114] ;  /* 0x0001140001117983 */ /* 0x000f240000300800 */
[----:B-1----:R-:W4:Y:S02]  /*2ab60*/  LDL.LU R18, [R1+0x118] ;  /* 0x0001180001127983 */ /* 0x002f240000300800 */
[----:B------:R-:W4:Y:S01]  /*2ab70*/  LDL.LU R19, [R1+0x11c] ;  /* 0x00011c0001137983 */ /* 0x000f220000300800 */
[----:B------:R-:W2:Y:S01]  /*2ab80*/  LDL.LU.64 R14, [R1+0x1d00] ;  /* 0x001d0000010e7983 */ /* 0x000ea20000300a00 */
[----:B------:R-:W2:Y:S02]  /*2ab90*/  LDL.LU.64 R12, [R1+0x1cf8] ;  /* 0x001cf800010c7983 */ /* 0x000ea40000300a00 */
[----:B------:R-:W-:Y:S02]  /*2aba0*/  STL.64 [R1+0x610], R24 ;  /* 0x0006101801007387 */ /* 0x000fe40000100a00 */
[----:B------:R0:W-:Y:S02]  /*2abb0*/  STL.64 [R1+0x618], R26 ;  /* 0x0006181a01007387 */ /* 0x0001e40000100a00 */
        /* <DEDUP_REMOVED lines=72> */
[----:B------:R0:W-:Y:S02]  /*2b040*/  STL.64 [R1+0x1b38], R26 ;  /* 0x001b381a01007387 */ /* 0x0001e40000100a00 */
[----:B---3--:R1:W-:Y:S01]  /*2b050*/  STL.64 [R1+0x1b30], R24 ;  /* 0x001b301801007387 */ /* 0x0083e20000100a00 */
[----:B0-----:R-:W3:Y:S01]  /*2b060*/  LDL.64 R26, [R1+0x98] ;  /* 0x00009800011a7983 */ /* 0x001ee20000100a00 */
[C---:B--2---:R-:W-:Y:S03]  /*2b070*/  HMMA.16816.F32.BF16 R8, R20.reuse, R14, R8 ;  /* 0x0000000e1408723c */ /* 0x044fe60000041808 */
[----:B---3--:R0:W-:Y:S01]  /*2b080*/  STL.64 [R1+0x1be8], R26 ;  /* 0x001be81a01007387 */ /* 0x0081e20000100a00 */
[----:B-1----:R-:W2:Y:S02]  /*2b090*/  LDL.LU R24, [R1+0xc10] ;  /* 0x000c100001187983 */ /* 0x002ea40000300800 */
[----:B------:R-:W2:Y:S01]  /*2b0a0*/  LDL.LU R25, [R1+0xc14] ;  /* 0x000c140001197983 */ /* 0x000ea20000300800 */
[----:B0-----:R-:W2:Y:S01]  /*2b0b0*/  LDL.LU R26, [R1+0xc18] ;  /* 0x000c1800011a7983 */ /* 0x001ea20000300800 */
[----:B------:R-:W2:Y:S11]  /*2b0c0*/  LDL.LU R27, [R1+0xc1c] ;  /* 0x000c1c00011b7983 */ /* 0x000eb60000300800 */
[----:B------:R-:W-:Y:S04]  /*2b0d0*/  @!UPT UIADD3 URZ, URZ, URZ, URZ ;  /* 0x0000003f3f3ff290 */ /* 0x000fe8000fffe03f */
[----:B------:R-:W-:Y:S02]  /*2b0e0*/  STL.64 [R1+0x560], R8 ;  /* 0x0005600801007387 */ /* 0x000fe40000100a00 */
[----:B------:R0:W-:Y:S02]  /*2b0f0*/  STL.64 [R1+0x568], R10 ;  /* 0x0005680a01007387 */ /* 0x0001e40000100a00 */
[----:B0-----:R-:W3:Y:S01]  /*2b100*/  LDL.LU.64 R10, [R1+0x1bf8] ;  /* 0x001bf800010a7983 */ /* 0x001ee20000300a00 */
[----:B------:R-:W-:Y:S02]  /*2b110*/  STL.64 [R1+0x1b28], R14 ;  /* 0x001b280e01007387 */ /* 0x000fe40000100a00 */
[----:B----4-:R0:W-:Y:S02]  /*2b120*/  STL.64 [R1+0x1b20], R12 ;  /* 0x001b200c01007387 */ /* 0x0101e40000100a00 */
[----:B0-----:R-:W4:Y:S01]  /*2b130*/  LDL.LU R12, [R1+0xbf0] ;  /* 0x000bf000010c7983 */ /* 0x001f220000300800 */
[----:B------:R-:W4:Y:S02]  /*2b140*/  LDL.LU R13, [R1+0xbf4] ;  /* 0x000bf400010d7983 */ /* 0x000f240000300800 */
[----:B------:R-:W4:Y:S02]  /*2b150*/  LDL.LU R14, [R1+0xbf8] ;  /* 0x000bf800010e7983 */ /* 0x000f240000300800 */
[----:B------:R-:W4:Y:S01]  /*2b160*/  LDL.LU R15, [R1+0xbfc] ;  /* 0x000bfc00010f7983 */ /* 0x000f220000300800 */
[C---:B---3--:R-:W-:Y:S11]  /*2b170*/  HMMA.16816.F32.BF16 R4, R20.reuse, R10, R4 ;  /* 0x0000000a1404723c */ /* 0x048ff60000041804 */
[----:B------:R-:W-:Y:S11]  /*2b180*/  @!UPT UIADD3 URZ, URZ, URZ, URZ ;  /* 0x0000003f3f3ff290 */ /* 0x000ff6000fffe03f */
[----:B------:R-:W-:Y:S01]  /*2b190*/  @!UPT UIADD3 URZ, URZ, URZ, URZ ;  /* 0x0000003f3f3ff290 */ /* 0x000fe2000fffe03f */
[----:B------:R-:W-:Y:S01]  /*2b1a0*/  STL.64 [R1+0x550], R4 ;  /* 0x0005500401007387 */ /* 0x000fe20000100a00 */
[----:B------:R0:W-:Y:S03]  /*2b1b0*/  STL.64 [R1+0x558], R6 ;  /* 0x0005580601007387 */ /* 0x0001e60000100a00 */
[----:B0-----:R-:W3:Y:S01]  /*2b1c0*/  LDL.LU.64 R6, [R1+0x1bf0] ;  /* 0x001bf00001067983 */ /* 0x001ee20000300a00 */
[----:B------:R-:W-:Y:S02]  /*2b1d0*/  STL [R1+0x1afc], R10 ;  /* 0x001afc0a01007387 */ /* 0x000fe40000100800 */
[----:B------:R0:W-:Y:S02]  /*2b1e0*/  STL [R1+0x1af8], R11 ;  /* 0x001af80b01007387 */ /* 0x0001e40000100800 */
[----:B0-----:R-:W2:Y:S01]  /*2b1f0*/  LDL.64 R10, [R1+0xa8] ;  /* 0x0000a800010a7983 */ /* 0x001ea20000100a00 */
[----:B---3--:R-:W-:Y:S03]  /*2b200*/  HMMA.16816.F32.BF16 R16, R20, R6, R16 ;  /* 0x000000061410723c */ /* 0x008fe60000041810 */
[----:B------:R-:W0:Y:S04]  /*2b210*/  LDSM.16.MT88.4 R20, [R0+0x4280] ;  /* 0x004280000014783b */ /* 0x000e280000004200 */
[----:B------:R1:W-:Y:S01]  /*2b220*/  STL.64 [R1+0x1af0], R6 ;  /* 0x001af00601007387 */ /* 0x0003e20000100a00 */
[----:B------:R-:W3:Y:S11]  /*2b230*/  LDL.LU R4, [R1+0xc00] ;  /* 0x000c000001047983 */ /* 0x000ef60000300800 */
[----:B------:R-:W-:Y:S04]  /*2b240*/  @!UPT UIADD3 URZ, URZ, URZ, URZ ;  /* 0x0000003f3f3ff290 */ /* 0x000fe8000fffe03f */
[----:B------:R-:W-:Y:S01]  /*2b250*/  STL.64 [R1+0x110], R16 ;  /* 0x0001101001007387 */ /* 0x000fe20000100a00 */
[----:B------:R-:W-:Y:S02]  /*2b260*/  STL.64 [R1+0x118], R18 ;  /* 0x0001181201007387 */ /* 0x000fe40000100a00 */
[----:B------:R-:W3:Y:S02]  /*2b270*/  LDL.LU R5, [R1+0xc04] ;  /* 0x000c040001057983 */ /* 0x000ee40000300800 */
[----:B-1----:R-:W3:Y:S01]  /*2b280*/  LDL.LU R6, [R1+0xc08] ;  /* 0x000c080001067983 */ /* 0x002ee20000300800 */
[----:B------:R-:W3:Y:S01]  /*2b290*/  LDL.LU R7, [R1+0xc0c] ;  /* 0x000c0c0001077983 */ /* 0x000ee20000300800 */
[----:B------:R-:W-:Y:S03]  /*2b2a0*/  STL [R1+0x1b00], R0 ;  /* 0x001b000001007387 */ /* 0x000fe60000100800 */
[----:B------:R-:W2:Y:S04]  /*2b2b0*/  LDSM.16.MT88.4 R16, [R0+0x4200] ;  /* 0x004200000010783b */ /* 0x000ea80000004200 */
[----:B0-----:R0:W-:Y:S01]  /*2b2c0*/  STL.64 [R1+0x1ae8], R22 ;  /* 0x001ae81601007387 */ /* 0x0011e20000100a00 */
[----:B------:R-:W-:Y:S03]  /*2b2d0*/  STL.64 [R1+0x1ae0], R20 ;  /* 0x001ae01401007387 */ /* 0x000fe60000100a00 */
[----:B0-----:R-:W2:Y:S02]  /*2b2e0*/  LDL.64 R22, [R1+0xb8] ;  /* 0x0000b80001167983 */ /* 0x001ea40000100a00 */
[C---:B--2---:R-:W-:Y:S11]  /*2b2f0*/  HMMA.16816.F32.BF16 R24, R16.reuse, R22, R24 ;  /* 0x000000161018723c */ /* 0x044ff60000041818 */
[----:B------:R-:W-:Y:S11]  /*2b300*/  @!UPT UIADD3 URZ, URZ, URZ, URZ ;  /* 0x0000003f3f3ff290 */ /* 0x000ff6000fffe03f */
[----:B------:R-:W-:Y:S01]  /*2b310*/  @!UPT UIADD3 URZ, URZ, URZ, URZ ;  /* 0x0000003f3f3ff290 */ /* 0x000fe2000fffe03f */
[----:B------:R-:W-:Y:S01]  /*2b320*/  STL.64 [R1+0xc10], R24 ;  /* 0x000c101801007387 */ /* 0x000fe20000100a00 */
[----:B------:R0:W-:Y:S03]  /*2b330*/  STL.64 [R1+0xc18], R26 ;  /* 0x000c181a01007387 */ /* 0x0001e60000100a00 */
[----:B0-----:R-:W4:Y:S01]  /*2b340*/  LDL.LU.64 R26, [R1+0x1be8] ;  /* 0x001be800011a7983 */ /* 0x001f220000300a00 */
[----:B------:R-:W-:Y:S02]  /*2b350*/  IMAD.MOV.U32 R3, RZ, RZ, R22 ;  /* 0x000000ffff037224 */ /* 0x000fe400078e0016 */
[----:B------:R-:W-:Y:S02]  /*2b360*/  IMAD.MOV.U32 R2, RZ, RZ, R23 ;  /* 0x000000ffff027224 */ /* 0x000fe400078e0017 */
[----:B---3--:R-:W-:Y:S07]  /*2b370*/  HMMA.16816.F32.BF16 R20, R16, R10, R4 ;  /* 0x0000000a1014723c */ /* 0x008fee0000041804 */
[----:B------:R-:W-:-:S02]  /*2b380*/  IMAD.MOV.U32 R5, RZ, RZ, R10 ;  /* 0x000000ffff057224 */ /* 0x000fc400078e000a */
[----:B------:R-:W-:Y:S01]  /*2b390*/  IMAD.MOV.U32 R4, RZ, RZ, R11 ;  /* 0x000000ffff047224 */ /* 0x000fe200078e000b */
[----:B------:R-:W-:Y:S01]  /*2b3a0*/  STL [R1+0x1b08], R2 ;  /* 0x001b080201007387 */ /* 0x000fe20000100800 */
[----:B------:R-:W-:Y:S11]  /*2b3b0*/  STL [R1+0x1b04], R3 ;  /* 0x001b040301007387 */ /* 0x000ff60000100800 */
[----:B------:R-:W-:Y:S01]  /*2b3c0*/  @!UPT UIADD3 URZ, URZ, URZ, URZ ;  /* 0x0000003f3f3ff290 */ /* 0x000fe2000fffe03f */
[----:B------:R-:W-:Y:S01]  /*2b3d0*/  STL.64 [R1+0xc00], R20 ;  /* 0x000c001401007387 */ /* 0x000fe20000100a00 */
[----:B------:R-:W-:Y:S02]  /*2b3e0*/  STL.64 [R1+0xc08], R22 ;  /* 0x000c081601007387 */ /* 0x000fe40000100a00 */
[----:B------:R-:W-:Y:S02]  /*2b3f0*/  STL [R1+0x1b10], R4 ;  /* 0x001b100401007387 */ /* 0x000fe40000100800 */
[----:B------:R-:W-:Y:S01]  /*2b400*/  STL [R1+0x1b0c], R5 ;  /* 0x001b0c0501007387 */ /* 0x000fe20000100800 */
[C---:B----4-:R-:W-:Y:S01]  /*2b410*/  HMMA.16816.F32.BF16 R8, R16.reuse, R26, R12 ;  /* 0x0000001a1008723c */ /* 0x050fe2000004180c */
        /* <DEDUP_REMOVED lines=37> */
[----:B------:R-:W3:Y:S01]  /*2b670*/  LDL.LU R8, [R1+0xbe0] ;  /* 0x000be00001087983 */ /* 0x000ee20000300800 */
[----:B------:R-:W3:Y:S02]  /*2b680*/  LDL.LU R9, [R1+0xbe4] ;  /* 0x000be40001097983 */ /* 0x000ee40000300800 */
[----:B------:R-:W3:Y:S02]  /*2b690*/  LDL.LU R10, [R1+0xbe8] ;  /* 0x000be800010a7983 */ /* 0x000ee40000300800 */
[----:B------:R-:W3:Y:S01]  /*2b6a0*/  LDL.LU R11, [R1+0xbec] ;  /* 0x000bec00010b7983 */ /* 0x000ee20000300800 */
[----:B--2---:R0:W-:Y:S01]  /*2b6b0*/  STL.64 [R1+0x1be0], R22 ;  /* 0x001be01601007387 */ /* 0x0041e20000100a00 */
[----:B----4-:R-:W-:Y:S02]  /*2b6c0*/  STL.64 [R1+0x1bd8], R20 ;  /* 0x001bd81401007387 */ /* 0x010fe40000100a00 */
[----:B------:R-:W2:Y:S01]  /*2b6d0*/  LDL.64 R26, [R1+0x68] ;  /* 0x00006800011a7983 */ /* 0x000ea20000100a00 */
[----:B0-----:R-:W4:Y:S04]  /*2b6e0*/  LDL.64 R22, [R1+0x88] ;  /* 0x0000880001167983 */ /* 0x001f280000100a00 */
[----:B--2---:R0:W-:Y:S04]  /*2b6f0*/  STL.64 [R1+0x1bd0], R26 ;  /* 0x001bd01a01007387 */ /* 0x0041e80000100a00 */
[----:B0-----:R-:W2:Y:S01]  /*2b700*/  LDL.64 R26, [R1+0x78] ;  /* 0x00007800011a7983 */ /* 0x001ea20000100a00 */
[----:B---3--:R-:W-:Y:S02]  /*2b710*/  STL.64 [R1+0x1b80], R14 ;  /* 0x001b800e01007387 */ /* 0x008fe40000100a00 */
[----:B------:R0:W-:Y:S02]  /*2b720*/  STL.64 [R1+0x1b78], R12 ;  /* 0x001b780c01007387 */ /* 0x0001e40000100a00 */
        /* <DEDUP_REMOVED lines=9> */
[----:B------:R-:W3:Y:S01]  /*2b7c0*/  LDL.LU R15, [R1+0xbac] ;  /* 0x000bac00010f7983 */ /* 0x000ee20000300800 */
[----:B----4-:R-:W-:Y:S01]  /*2b7d0*/  HMMA.16816.F32.BF16 R8, R16, R22, R8 ;  /* 0x000000161008723c */ /* 0x010fe20000041808 */
[----:B---3--:R-:W-:Y:S01]  /*2b7e0*/  STL.64 [R1+0x1bb0], R14 ;  /* 0x001bb00e01007387 */ /* 0x008fe20000100a00 */
        /* <DEDUP_REMOVED lines=12> */
[----:B------:R1:W-:Y:S02]  /*2b8b0*/  STL [R1+0x1b14], R7 ;  /* 0x001b140701007387 */ /* 0x0003e40000100800 */
[----:B------:R-:W3:Y:S02]  /*2b8c0*/  LDL.LU R4, [R1+0xb80] ;  /* 0x000b800001047983 */ /* 0x000ee40000300800 */
[----:B------:R-:W3:Y:S01]  /*2b8d0*/  LDL.LU R5, [R1+0xb84] ;  /* 0x000b840001057983 */ /* 0x000ee20000300800 */
[----:B0-----:R-:W3:Y:S01]  /*2b8e0*/  LDL.LU R6, [R1+0xb88] ;  /* 0x000b880001067983 */ /* 0x001ee20000300800 */
[----:B-1----:R-:W3:Y:S02]  /*2b8f0*/  LDL.LU R7, [R1+0xb8c] ;  /* 0x000b8c0001077983 */ /* 0x002ee40000300800 */
[----:B------:R0:W-:Y:S02]  /*2b900*/  STL.64 [R1+0xbe0], R8 ;  /* 0x000be00801007387 */ /* 0x0001e40000100a00 */
[----:B------:R-:W-:Y:S02]  /*2b910*/  STL.64 [R1+0xbe8], R10 ;  /* 0x000be80a01007387 */ /* 0x000fe40000100a00 */
[----:B0-----:R-:W-:-:S02]  /*2b920*/  IMAD.MOV.U32 R9, RZ, RZ, R22 ;  /* 0x000000ffff097224 */ /* 0x001fc400078e0016 */
[----:B------:R-:W-:Y:S02]  /*2b930*/  IMAD.MOV.U32 R8, RZ, RZ, R23 ;  /* 0x000000ffff087224 */ /* 0x000fe400078e0017 */
[----:B------:R-:W4:Y:S01]  /*2b940*/  LDL.LU.64 R22, [R1+0x1be0] ;  /* 0x001be00001167983 */ /* 0x000f220000300a00 */
[----:B------:R-:W4:Y:S02]  /*2b950*/  LDL.LU.64 R20, [R1+0x1bd8] ;  /* 0x001bd80001147983 */ /* 0x000f240000300a00 */
[----:B------:R-:W-:Y:S01]  /*2b960*/  STL [R1+0x1b1c], R9 ;  /* 0x001b1c0901007387 */ /* 0x000fe20000100800 */
[C---:B----4-:R-:W-:Y:S11]  /*2b970*/  HMMA.16816.F32.BF16 R20, R16.reuse, R26, R20 ;  /* 0x0000001a1014723c */ /* 0x050ff60000041814 */
[----:B------:R-:W-:Y:S11]  /*2b980*/  @!UPT UIADD3 URZ, URZ, URZ, URZ ;  /* 0x0000003f3f3ff290 */ /* 0x000ff6000fffe03f */
[----:B------:R-:W-:Y:S01]  /*2b990*/  @!UPT UIADD3 URZ, URZ, URZ, URZ ;  /* 0x0000003f3f3ff290 */ /* 0x000fe2000fffe03f */
[----:B------:R0:W-:Y:S01]  /*2b9a0*/  STL.64 [R1+0xbd0], R20 ;  /* 0x000bd01401007387 */ /* 0x0001e20000100a00 */
[----:B------:R1:W-:Y:S02]  /*2b9b0*/  STL.64 [R1+0xbd8], R22 ;  /* 0x000bd81601007387 */ /* 0x0003e40000100a00 */
[----:B0-----:R-:W-:Y:S02]  /*2b9c0*/  IMAD.MOV.U32 R21, RZ, RZ, R26 ;  /* 0x000000ffff157224 */ /* 0x001fe400078e001a */
[----:B------:R-:W-:Y:S02]  /*2b9d0*/  IMAD.MOV.U32 R20, RZ, RZ, R27 ;  /* 0x000000ffff147224 */ /* 0x000fe400078e001b */
[----:B------:R-:W2:Y:S02]  /*2b9e0*/  LDL.LU.64 R26, [R1+0x1bd0] ;  /* 0x001bd000011a7983 */ /* 0x000ea40000300a00 */
[----:B--2---:R-:W-:Y:S01]  /*2b9f0*/  HMMA.16816.F32.BF16 R12, R16, R26, R12 ;  /* 0x0000001a100c723c */ /* 0x004fe2000004180c */
[----:B-1----:R-:W-:-:S02]  /*2ba00*/  IMAD.MOV.U32 R23, RZ, RZ, R26 ;  /* 0x000000ffff177224 */ /* 0x002fc400078e001a */
        /* <DEDUP_REMOVED lines=33> */
[----:B------:R-:W3:Y:S02]  /*2bc20*/  LDL.LU.64 R26, [R1+0x1b70] ;  /* 0x001b7000011a7983 */ /* 0x000ee40000300a00 */
[C---:B---3--:R-:W-:Y:S01]  /*2bc30*/  HMMA.16816.F32.BF16 R4, R16.reuse, R26, R4 ;  /* 0x0000001a1004723c */ /* 0x048fe20000041804 */
[----:B------:R-:W-:Y:S11]  /*2bc40*/  IMAD.MOV.U32 R2, RZ, RZ, R27 ;  /* 0x000000ffff027224 */ /* 0x000ff600078e001b */
[----:B------:R-:W-:Y:S11]  /*2bc50*/  @!UPT UIADD3 URZ, URZ, URZ, URZ ;  /* 0x0000003f3f3ff290 */ /* 0x000ff6000fffe03f */
[----:B------:R0:W-:Y:S01]  /*2bc60*/  STL.64 [R1+0xb80], R4 ;  /* 0x000b800401007387 */ /* 0x0001e20000100a00 */
[----:B------:R1:W-:Y:S02]  /*2bc70*/  STL.64 [R1+0xb88], R6 ;  /* 0x000b880601007387 */ /* 0x0003e40000100a00 */
[----:B0-----:R-:W-:Y:S02]  /*2bc80*/  IMAD.MOV.U32 R5, RZ, RZ, R26 ;  /* 0x000000ffff057224 */ /* 0x001fe400078e001a */
[----:B------:R-:W2:Y:S02]  /*2bc90*/  LDL.LU.64 R26, [R1+0x1b68] ;  /* 0x001b6800011a7983 */ /* 0x000ea40000300a00 */
[C---:B--2---:R-:W-:Y:S01]  /*2bca0*/  HMMA.16816.F32.BF16 R12, R16.reuse, R26, R12 ;  /* 0x0000001a100c723c */ /* 0x044fe2000004180c */
[----:B-1----:R-:W-:Y:S02]  /*2bcb0*/  IMAD.MOV.U32 R7, RZ, RZ, R26 ;  /* 0x000000ffff077224 */ /* 0x002fe400078e001a */
        /* <DEDUP_REMOVED lines=122> */
[----:B------:R0:W-:Y:S02]  /*2c460*/  STL.64 [R1+0x1ab0], R26 ;  /* 0x001ab01a01007387 */ /* 0x0001e40000100a00 */
[----:B0-----:R-:W-:Y:S02]  /*2c470*/  IMAD.MOV.U32 R26, RZ, RZ, R5 ;  /* 0x000000ffff1a7224 */ /* 0x001fe400078e0005 */
[----:B------:R-:W-:-:S05]  /*2c480*/  IMAD.MOV.U32 R27, RZ, RZ, R4 ;  /* 0x000000ffff1b7224 */ /* 0x000fca00078e0004 */
[----:B------:R-:W-:Y:S04]  /*2c490*/  STL.64 [R1+0x1ac8], R26 ;  /* 0x001ac81a01007387 */ /* 0x000fe80000100a00 */
[----:B----4-:R-:W-:Y:S01]  /*2c4a0*/  STL.64 [R1+0x1a78], R14 ;  /* 0x001a780e01007387 */ /* 0x010fe20000100a00 */
[----:B--2---:R0:W-:Y:S03]  /*2c4b0*/  STL.64 [R1+0x1a70], R12 ;  /* 0x001a700c01007387 */ /* 0x0041e60000100a00 */
[----:B0-----:R-:W2:Y:S01]  /*2c4c0*/  LDL.LU R12, [R1+0x3f0] ;  /* 0x0003f000010c7983 */ /* 0x001ea20000300800 */
[----:B------:R-:W2:Y:S02]  /*2c4d0*/  LDL.LU R13, [R1+0x3f4] ;  /* 0x0003f400010d7983 */ /* 0x000ea40000300800 */
[----:B------:R-:W3:Y:S02]  /*2c4e0*/  LDL.LU R14, [R1+0x3f8] ;  /* 0x0003f800010e7983 */ /* 0x000ee40000300800 */
[----:B------:R-:W3:Y:S01]  /*2c4f0*/  LDL.LU R15, [R1+0x3fc] ;  /* 0x0003fc00010f7983 */ /* 0x000ee20000300800 */
[----:B------:R-:W4:Y:S01]  /*2c500*/  LDL.LU R4, [R1+0xb30] ;  /* 0x000b300001047983 */ /* 0x000f220000300800 */
[----:B------:R-:W4:Y:S02]  /*2c510*/  LDL.LU R5, [R1+0xb34] ;  /* 0x000b340001057983 */ /* 0x000f240000300800 */
[----:B------:R-:W4:Y:S02]  /*2c520*/  LDL.LU R6, [R1+0xb38] ;  /* 0x000b380001067983 */ /* 0x000f240000300800 */
[----:B------:R-:W4:Y:S01]  /*2c530*/  LDL.LU R7, [R1+0xb3c] ;  /* 0x000b3c0001077983 */ /* 0x000f220000300800 */
[----:B------:R-:W4:Y:S01]  /*2c540*/  LDL.LU R20, [R1+0x530] ;  /* 0x0005300001147983 */ /* 0x000f220000300800 */
[----:B------:R-:W4:Y:S02]  /*2c550*/  LDL.LU R21, [R1+0x534] ;  /* 0x0005340001157983 */ /* 0x000f240000300800 */
[----:B------:R-:W4:Y:S02]  /*2c560*/  LDL.LU R22, [R1+0x538] ;  /* 0x0005380001167983 */ /* 0x000f240000300800 */
[----:B------:R-:W4:Y:S01]  /*2c570*/  LDL.LU R23, [R1+0x53c] ;  /* 0x00053c0001177983 */ /* 0x000f220000300800 */
        /* <DEDUP_REMOVED lines=12> */
[C---:B----4-:R-:W-:Y:S01]  /*2c640*/  HMMA.16816.F32.BF16 R4, R16.reuse, R10, R4 ;  /* 0x0000000a1004723c */ /* 0x050fe20000041804 */
        /* <DEDUP_REMOVED lines=11> */
[----:B------:R-:W2:Y:S02]  /*2c700*/  LDL.LU R15, [R1+0x43c] ;  /* 0x00043c00010f7983 */ /* 0x000ea40000300800 */
[----:B------:R-:W-:Y:S01]  /*2c710*/  STL.64 [R1+0xb30], R4 ;  /* 0x000b300401007387 */ /* 0x000fe20000100a00 */
[----:B------:R0:W-:Y:S03]  /*2c720*/  STL.64 [R1+0xb38], R6 ;  /* 0x000b380601007387 */ /* 0x0001e60000100a00 */
[----:B0-----:R-:W3:Y:S01]  /*2c730*/  LDL.LU.64 R6, [R1+0x1af0] ;  /* 0x001af00001067983 */ /* 0x001ee20000300a00 */
[----:B------:R0:W-:Y:S02]  /*2c740*/  STL.64 [R1+0x19a0], R10 ;  /* 0x0019a00a01007387 */ /* 0x0001e40000100a00 */
[----:B------:R-:W4:Y:S02]  /*2c750*/  LDL.LU R8, [R1+0x360] ;  /* 0x0003600001087983 */ /* 0x000f240000300800 */
[----:B------:R-:W4:Y:S01]  /*2c760*/  LDL.LU R9, [R1+0x364] ;  /* 0x0003640001097983 */ /* 0x000f220000300800 */
[----:B0-----:R-:W4:Y:S01]  /*2c770*/  LDL.LU R10, [R1+0x368] ;  /* 0x00036800010a7983 */ /* 0x001f220000300800 */
[----:B------:R-:W4:Y:S01]  /*2c780*/  LDL.LU R11, [R1+0x36c] ;  /* 0x00036c00010b7983 */ /* 0x000f220000300800 */
[----:B---3--:R-:W-:Y:S02]  /*2c790*/  HMMA.16816.F32.BF16 R16, R16, R6, R20 ;  /* 0x000000061010723c */ /* 0x008fe40000041814 */
[----:B------:R-:W2:Y:S01]  /*2c7a0*/  LDL.LU.64 R22, [R1+0x1ae8] ;  /* 0x001ae80001167983 */ /* 0x000ea20000300a00 */
[----:B------:R-:W2:Y:S02]  /*2c7b0*/  LDL.LU.64 R20, [R1+0x1ae0] ;  /* 0x001ae00001147983 */ /* 0x000ea40000300a00 */
[----:B------:R-:W-:-:S02]  /*2c7c0*/  IMAD.MOV.U32 R26, RZ, RZ, R3 ;  /* 0x000000ffff1a7224 */ /* 0x000fc400078e0003 */
[----:B------:R-:W-:Y:S01]  /*2c7d0*/  IMAD.MOV.U32 R27, RZ, RZ, R2 ;  /* 0x000000ffff1b7224 */ /* 0x000fe200078e0002 */
[----:B------:R0:W-:Y:S01]  /*2c7e0*/  STL.64 [R1+0x1998], R6 ;  /* 0x0019980601007387 */ /* 0x0001e20000100a00 */
[----:B------:R-:W3:Y:S11]  /*2c7f0*/  LDL.LU R4, [R1+0x350] ;  /* 0x0003500001047983 */ /* 0x000ef60000300800 */
[----:B------:R-:W-:Y:S03]  /*2c800*/  @!UPT UIADD3 URZ, URZ, URZ, URZ ;  /* 0x0000003f3f3ff290 */ /* 0x000fe6000fffe03f */
[----:B------:R1:W-:Y:S01]  /*2c810*/  STL.64 [R1+0x530], R16 ;  /* 0x0005301001007387 */ /* 0x0003e20000100a00 */
[----:B------:R4:W-:Y:S02]  /*2c820*/  STL.64 [R1+0x538], R18 ;  /* 0x0005381201007387 */ /* 0x0009e40000100a00 */
[----:B------:R-:W3:Y:S02]  /*2c830*/  LDL.LU R5, [R1+0x354] ;  /* 0x0003540001057983 */ /* 0x000ee40000300800 */
[----:B0-----:R-:W3:Y:S01]  /*2c840*/  LDL.LU R6, [R1+0x358] ;  /* 0x0003580001067983 */ /* 0x001ee20000300800 */
[----:B------:R-:W3:Y:S04]  /*2c850*/  LDL.LU R7, [R1+0x35c] ;  /* 0x00035c0001077983 */ /* 0x000ee80000300800 */
[----:B-1----:R-:W3:Y:S01]  /*2c860*/  LDL.LU R16, [R1+0xf0] ;  /* 0x0000f00001107983 */ /* 0x002ee20000300800 */
[----:B------:R-:W3:Y:S02]  /*2c870*/  LDL.LU R17, [R1+0xf4] ;  /* 0x0000f40001117983 */ /* 0x000ee40000300800 */
[----:B----4-:R-:W4:Y:S02]  /*2c880*/  LDL.LU R18, [R1+0xf8] ;  /* 0x0000f80001127983 */ /* 0x010f240000300800 */
[----:B------:R-:W4:Y:S01]  /*2c890*/  LDL.LU R19, [R1+0xfc] ;  /* 0x0000fc0001137983 */ /* 0x000f220000300800 */
        /* <DEDUP_REMOVED lines=93> */
[----:B---3--:R-:W-:Y:S01]  /*2ce70*/  STL.64 [R1+0x18e0], R24 ;  /* 0x0018e01801007387 */ /* 0x008fe20000100a00 */
[----:B0-----:R-:W3:Y:S01]  /*2ce80*/  LDL.LU.64 R26, [R1+0x98] ;  /* 0x00009800011a7983 */ /* 0x001ee20000300a00 */
[C---:B--2---:R-:W-:Y:S03]  /*2ce90*/  HMMA.16816.F32.BF16 R8, R20.reuse, R14, R8 ;  /* 0x0000000e1408723c */ /* 0x044fe60000041808 */
[----:B---3--:R0:W-:Y:S04]  /*2cea0*/  STL.64 [R1+0x1990], R26 ;  /* 0x0019901a01007387 */ /* 0x0081e80000100a00 */
[----:B0-----:R-:W2:Y:S11]  /*2ceb0*/  LDL.LU.64 R26, [R1+0xb8] ;  /* 0x0000b800011a7983 */ /* 0x001eb60000300a00 */
[----:B------:R-:W-:Y:S05]  /*2cec0*/  @!UPT UIADD3 URZ, URZ, URZ, URZ ;  /* 0x0000003f3f3ff290 */ /* 0x000fea000fffe03f */
        /* <DEDUP_REMOVED lines=17> */
[----:B0-----:R-:W2:Y:S01]  /*2cfe0*/  LDL.LU.64 R10, [R1+0xa8] ;  /* 0x0000a800010a7983 */ /* 0x001ea20000300a00 */
        /* <DEDUP_REMOVED lines=9> */
[----:B------:R-:W3:Y:S04]  /*2d080*/  LDL.LU R7, [R1+0xa2c] ;  /* 0x000a2c0001077983 */ /* 0x000ee80000300800 */
[----:B------:R-:W2:Y:S04]  /*2d090*/  LDSM.16.MT88.4 R16, [R0+0x4300] ;  /* 0x004300000010783b */ /* 0x000ea80000004200 */
[----:B0-----:R-:W-:Y:S01]  /*2d0a0*/  STL.64 [R1+0x1878], R22 ;  /* 0x0018781601007387 */ /* 0x001fe20000100a00 */
[----:B------:R0:W-:Y:S03]  /*2d0b0*/  STL.64 [R1+0x1870], R20 ;  /* 0x0018701401007387 */ /* 0x0001e60000100a00 */
[----:B0-----:R-:W2:Y:S01]  /*2d0c0*/  LDL.LU R20, [R1+0xa30] ;  /* 0x000a300001147983 */ /* 0x001ea20000300800 */
[----:B------:R-:W2:Y:S02]  /*2d0d0*/  LDL.LU R21, [R1+0xa34] ;  /* 0x000a340001157983 */ /* 0x000ea40000300800 */
[----:B------:R-:W2:Y:S02]  /*2d0e0*/  LDL.LU R22, [R1+0xa38] ;  /* 0x000a380001167983 */ /* 0x000ea40000300800 */
[----:B------:R-:W2:Y:S02]  /*2d0f0*/  LDL.LU R23, [R1+0xa3c] ;  /* 0x000a3c0001177983 */ /* 0x000ea40000300800 */
[C---:B--2---:R-:W-:Y:S11]  /*2d100*/  HMMA.16816.F32.BF16 R20, R16.reuse, R26, R20 ;  /* 0x0000001a1014723c */ /* 0x044ff60000041814 */
[----:B------:R-:W-:Y:S11]  /*2d110*/  @!UPT UIADD3 URZ, URZ, URZ, URZ ;  /* 0x0000003f3f3ff290 */ /* 0x000ff6000fffe03f */
[----:B------:R-:W-:Y:S01]  /*2d120*/  @!UPT UIADD3 URZ, URZ, URZ, URZ ;  /* 0x0000003f3f3ff290 */ /* 0x000fe2000fffe03f */
[----:B------:R0:W-:Y:S01]  /*2d130*/  STL.64 [R1+0xa30], R20 ;  /* 0x000a301401007387 */ /* 0x0001e20000100a00 */
[----:B------:R1:W-:Y:S02]  /*2d140*/  STL.64 [R1+0xa38], R22 ;  /* 0x000a381601007387 */ /* 0x0003e40000100a00 */
[----:B0-----:R-:W-:Y:S02]  /*2d150*/  IMAD.MOV.U32 R21, RZ, RZ, R26 ;  /* 0x000000ffff157224 */ /* 0x001fe400078e001a */
[----:B------:R-:W-:Y:S02]  /*2d160*/  IMAD.MOV.U32 R20, RZ, RZ, R27 ;  /* 0x000000ffff147224 */ /* 0x000fe400078e001b */
[----:B------:R-:W4:Y:S01]  /*2d170*/  LDL.LU.64 R26, [R1+0x1990] ;  /* 0x00199000011a7983 */ /* 0x000f220000300a00 */
[----:B---3--:R-:W-:Y:S02]  /*2d180*/  HMMA.16816.F32.BF16 R4, R16, R10, R4 ;  /* 0x0000000a1004723c */ /* 0x008fe40000041804 */
[----:B------:R-:W-:Y:S02]  /*2d190*/  STL [R1+0x18b8], R20 ;  /* 0x0018b81401007387 */ /* 0x000fe40000100800 */
[----:B------:R-:W-:Y:S02]  /*2d1a0*/  STL [R1+0x18b4], R21 ;  /* 0x0018b41501007387 */ /* 0x000fe40000100800 */
[----:B-1----:R-:W-:-:S02]  /*2d1b0*/  IMAD.MOV.U32 R22, RZ, RZ, R11 ;  /* 0x000000ffff167224 */ /* 0x002fc400078e000b */
[----:B------:R-:W-:Y:S11]  /*2d1c0*/  IMAD.MOV.U32 R23, RZ, RZ, R10 ;  /* 0x000000ffff177224 */ /* 0x000ff600078e000a */
[----:B------:R-:W-:Y:S04]  /*2d1d0*/  @!UPT UIADD3 URZ, URZ, URZ, URZ ;  /* 0x0000003f3f3ff290 */ /* 0x000fe8000fffe03f */
[----:B------:R-:W-:Y:S01]  /*2d1e0*/  STL.64 [R1+0xa20], R4 ;  /* 0x000a200401007387 */ /* 0x000fe20000100a00 */
[----:B------:R4:W-:Y:S02]  /*2d1f0*/  STL.64 [R1+0xa28], R6 ;  /* 0x000a280601007387 */ /* 0x0009e40000100a00 */
[----:B------:R-:W-:Y:S02]  /*2d200*/  STL [R1+0x18c0], R22 ;  /* 0x0018c01601007387 */ /* 0x000fe40000100800 */
[----:B------:R-:W-:Y:S01]  /*2d210*/  STL [R1+0x18bc], R23 ;  /* 0x0018bc1701007387 */ /* 0x000fe20000100800 */
[C---:B----4-:R-:W-:Y:S11]  /*2d220*/  HMMA.16816.F32.BF16 R4, R16.reuse, R26, R12 ;  /* 0x0000001a1004723c */ /* 0x050ff6000004180c */
[----:B------:R-:W-:Y:S11]  /*2d230*/  @!UPT UIADD3 URZ, URZ, URZ, URZ ;  /* 0x0000003f3f3ff290 */ /* 0x000ff6000fffe03f */
[----:B------:R-:W-:Y:S01]  /*2d240*/  @!UPT UIADD3 URZ, URZ, URZ, URZ ;  /* 0x0000003f3f3ff290 */ /* 0x000fe2000fffe03f */
[----:B------:R-:W-:Y:S01]  /*2d250*/  STL.64 [R1+0xa10], R4 ;  /* 0x000a100401007387 */ /* 0x000fe20000100a00 */
[----:B------:R0:W-:Y:S02]  /*2d260*/  STL.64 [R1+0xa18], R6 ;  /* 0x000a180601007387 */ /* 0x0001e40000100a00 */
[----:B------:R-:W2:Y:S02]  /*2d270*/  LDL.LU R12, [R1+0x970] ;  /* 0x00097000010c7983 */ /* 0x000ea40000300800 */
[----:B------:R-:W2:Y:S01]  /*2d280*/  LDL.LU R13, [R1+0x974] ;  /* 0x00097400010d7983 */ /* 0x000ea20000300800 */
[----:B------:R-:W3:Y:S01]  /*2d290*/  LDL.LU R14, [R1+0x978] ;  /* 0x00097800010e7983 */ /* 0x000ee20000300800 */
[----:B------:R-:W3:Y:S03]  /*2d2a0*/  LDL.LU R15, [R1+0x97c] ;  /* 0x00097c00010f7983 */ /* 0x000ee60000300800 */
[----:B0-----:R-:W4:Y:S04]  /*2d2b0*/  LDL.LU.64 R6, [R1+0x28] ;  /* 0x0000280001067983 */ /* 0x001f280000300a00 */
[----:B----4-:R0:W-:Y:S04]  /*2d2c0*/  STL.64 [R1+0x1920], R6 ;  /* 0x0019200601007387 */ /* 0x0101e80000100a00 */
[----:B0-----:R-:W4:Y:S04]  /*2d2d0*/  LDL.LU.64 R6, [R1+0x38] ;  /* 0x0000380001067983 */ /* 0x001f280000300a00 */
        /* <DEDUP_REMOVED lines=14> */
[----:B------:R-:W2:Y:S02]  /*2d3c0*/  LDL.LU R11, [R1+0x9fc] ;  /* 0x0009fc00010b7983 */ /* 0x000ea40000300800 */
[----:B--2---:R0:W-:Y:S01]  /*2d3d0*/  STL.64 [R1+0x1980], R10 ;  /* 0x0019800a01007387 */ /* 0x0041e20000100a00 */
[----:B------:R-:W-:Y:S03]  /*2d3e0*/  STL.64 [R1+0x1978], R8 ;  /* 0x0019780801007387 */ /* 0x000fe60000100a00 */
[----:B0-----:R-:W2:Y:S01]  /*2d3f0*/  LDL.LU.64 R10, [R1+0x88] ;  /* 0x00008800010a7983 */ /* 0x001ea20000300a00 */
[----:B------:R0:W-:Y:S02]  /*2d400*/  STL.64 [R1+0x1960], R22 ;  /* 0x0019601601007387 */ /* 0x0001e40000100a00 */
[----:B----4-:R-:W-:Y:S01]  /*2d410*/  STL.64 [R1+0x1958], R20 ;  /* 0x0019581401007387 */ /* 0x010fe20000100a00 */
[----:B0-----:R-:W4:Y:S04]  /*2d420*/  LDL.LU.64 R22, [R1+0x68] ;  /* 0x0000680001167983 */ /* 0x001f280000300a00 */
[----:B----4-:R0:W-:Y:S04]  /*2d430*/  STL.64 [R1+0x1970], R22 ;  /* 0x0019701601007387 */ /* 0x0101e80000100a00 */
[----:B0-----:R-:W4:Y:S04]  /*2d440*/  LDL.LU.64 R22, [R1+0x78] ;  /* 0x0000780001167983 */ /* 0x001f280000300a00 */
[----:B----4-:R0:W-:Y:S01]  /*2d450*/  STL.64 [R1+0x1988], R22 ;  /* 0x0019881601007387 */ /* 0x0101e20000100a00 */
[----:B------:R-:W2:Y:S02]  /*2d460*/  LDL.LU R20, [R1+0xa00] ;  /* 0x000a000001147983 */ /* 0x000ea40000300800 */
[----:B------:R-:W2:Y:S01]  /*2d470*/  LDL.LU R21, [R1+0xa04] ;  /* 0x000a040001157983 */ /* 0x000ea20000300800 */
[----:B0-----:R-:W2:Y:S01]  /*2d480*/  LDL.LU R22, [R1+0xa08] ;  /* 0x000a080001167983 */ /* 0x001ea20000300800 */
[----:B------:R-:W2:Y:S02]  /*2d490*/  LDL.LU R23, [R1+0xa0c] ;  /* 0x000a0c0001177983 */ /* 0x000ea40000300800 */
[----:B------:R-:W4:Y:S02]  /*2d4a0*/  LDL.LU.64 R6, [R1+0x48] ;  /* 0x0000480001067983 */ /* 0x000f240000300a00 */
[----:B----4-:R0:W-:Y:S04]  /*2d4b0*/  STL.64 [R1+0x1950], R6 ;  /* 0x0019500601007387 */ /* 0x0101e80000100a00 */
[----:B0-----:R-:W4:Y:S04]  /*2d4c0*/  LDL.LU.64 R6, [R1+0x58] ;  /* 0x0000580001067983 */ /* 0x001f280000300a00 */
[----:B----4-:R0:W-:Y:S01]  /*2d4d0*/  STL.64 [R1+0x1968], R6 ;  /* 0x0019680601007387 */ /* 0x0101e20000100a00 */
[----:B------:R-:W4:Y:S02]  /*2d4e0*/  LDL.LU R4, [R1+0x9e0] ;  /* 0x0009e00001047983 */ /* 0x000f240000300800 */
[----:B------:R-:W4:Y:S01]  /*2d4f0*/  LDL.LU R5, [R1+0x9e4] ;  /* 0x0009e40001057983 */ /* 0x000f220000300800 */
[----:B0-----:R-:W4:Y:S01]  /*2d500*/  LDL.LU R6, [R1+0x9e8] ;  /* 0x0009e80001067983 */ /* 0x001f220000300800 */
[----:B------:R-:W4:Y:S02]  /*2d510*/  LDL.LU R7, [R1+0x9ec] ;  /* 0x0009ec0001077983 */ /* 0x000f240000300800 */
[----:B---3--:R0:W-:Y:S02]  /*2d520*/  STL.64 [R1+0x1908], R14 ;  /* 0x0019080e01007387 */ /* 0x0081e40000100a00 */
[----:B------:R1:W-:Y:S01]  /*2d530*/  STL.64 [R1+0x1900], R12 ;  /* 0x0019000c01007387 */ /* 0x0003e20000100a00 */
[----:B0-----:R-:W3:Y:S04]  /*2d540*/  LDL.LU.64 R14, [R1+0x18] ;  /* 0x00001800010e7983 */ /* 0x001ee80000300a00 */
[----:B---3--:R0:W-:Y:S01]  /*2d550*/  STL.64 [R1+0x1918], R14 ;  /* 0x0019180e01007387 */ /* 0x0081e20000100a00 */
[----:B-1----:R-:W3:Y:S02]  /*2d560*/  LDL.LU R12, [R1+0x9a0] ;  /* 0x0009a000010c7983 */ /* 0x002ee40000300800 */
[----:B------:R-:W3:Y:S01]  /*2d570*/  LDL.LU R13, [R1+0x9a4] ;  /* 0x0009a400010d7983 */ /* 0x000ee20000300800 */
[----:B0-----:R-:W3:Y:S01]  /*2d580*/  LDL.LU R14, [R1+0x9a8] ;  /* 0x0009a800010e7983 */ /* 0x001ee20000300800 */
[----:B------:R-:W3:Y:S01]  /*2d590*/  LDL.LU R15, [R1+0x9ac] ;  /* 0x0009ac00010f7983 */ /* 0x000ee20000300800 */
[----:B--2---:R-:W-:Y:S02]  /*2d5a0*/  HMMA.16816.F32.BF16 R20, R16, R10, R20 ;  /* 0x0000000a1014723c */ /* 0x004fe40000041814 */
[----:B---3--:R-:W-:Y:S01]  /*2d5b0*/  STL.64 [R1+0x1930], R14 ;  /* 0x0019300e01007387 */ /* 0x008fe20000100a00 */
[----:B------:R0:W-:Y:S03]  /*2d5c0*/  STL.64 [R1+0x1928], R12 ;  /* 0x0019280c01007387 */ /* 0x0001e60000100a00 */
[----:B0-----:R-:W2:Y:S01]  /*2d5d0*/  LDL.LU R12, [R1+0x9b0] ;  /* 0x0009b000010c7983 */ /* 0x001ea20000300800 */
[----:B------:R-:W2:Y:S02]  /*2d5e0*/  LDL.LU R13, [R1+0x9b4] ;  /* 0x0009b400010d7983 */ /* 0x000ea40000300800 */
[----:B------:R-:W3:Y:S02]  /*2d5f0*/  LDL.LU R14, [R1+0x9b8] ;  /* 0x0009b800010e7983 */ /* 0x000ee40000300800 */
[----:B------:R-:W3:Y:S02]  /*2d600*/  LDL.LU R15, [R1+0x9bc] ;  /* 0x0009bc00010f7983 */ /* 0x000ee40000300800 */
[----:B------:R-:W-:-:S02]  /*2d610*/  IMAD.MOV.U32 R0, RZ, RZ, R27 ;  /* 0x000000ffff007224 */ /* 0x000fc400078e001b */
[----:B------:R-:W-:Y:S02]  /*2d620*/  IMAD.MOV.U32 R2, RZ, RZ, R26 ;  /* 0x000000ffff027224 */ /* 0x000fe400078e001a */
[----:B------:R-:W-:Y:S02]  /*2d630*/  IMAD.MOV.U32 R3, RZ, RZ, R10 ;  /* 0x000000ffff037224 */ /* 0x000fe400078e000a */
[----:B------:R-:W-:Y:S01]  /*2d640*/  IMAD.MOV.U32 R28, RZ, RZ, R11 ;  /* 0x000000ffff1c7224 */ /* 0x000fe200078e000b */
[----:B---3--:R-:W-:Y:S01]  /*2d650*/  STL.64 [R1+0x1948], R14 ;  /* 0x0019480e01007387 */ /* 0x008fe20000100a00 */
[----:B--2---:R0:W-:Y:S03]  /*2d660*/  STL.64 [R1+0x1940], R12 ;  /* 0x0019400c01007387 */ /* 0x0041e60000100a00 */
[----:B0-----:R-:W2:Y:S01]  /*2d670*/  LDL.LU R12, [R1+0x9c0] ;  /* 0x0009c000010c7983 */ /* 0x001ea20000300800 */
[----:B------:R-:W2:Y:S02]  /*2d680*/  LDL.LU R13, [R1+0x9c4] ;  /* 0x0009c400010d7983 */ /* 0x000ea40000300800 */
[----:B------:R-:W2:Y:S02]  /*2d690*/  LDL.LU R14, [R1+0x9c8] ;  /* 0x0009c800010e7983 */ /* 0x000ea40000300800 */
[----:B------:R-:W2:Y:S01]  /*2d6a0*/  LDL.LU R15, [R1+0x9cc] ;  /* 0x0009cc00010f7983 */ /* 0x000ea20000300800 */
[----:B------:R-:W3:Y:S01]  /*2d6b0*/  LDL.LU.64 R26, [R1+0x8] ;  /* 0x00000800011a7983 */ /* 0x000ee20000300a00 */
[----:B------:R-:W-:Y:S02]  /*2d6c0*/  STL [R1+0x18c8], R0 ;  /* 0x0018c80001007387 */ /* 0x000fe40000100800 */
[----:B------:R-:W-:Y:S02]  /*2d6d0*/  STL [R1+0x18c4], R2 ;  /* 0x0018c40201007387 */ /* 0x000fe40000100800 */
[----:B------:R-:W-:Y:S01]  /*2d6e0*/  STL.64 [R1+0xa00], R20 ;  /* 0x000a001401007387 */ /* 0x000fe20000100a00 */
[----:B------:R0:W-:Y:S04]  /*2d6f0*/  STL.64 [R1+0xa08], R22 ;  /* 0x000a081601007387 */ /* 0x0001e80000100a00 */
[----:B0-----:R-:W2:Y:S01]  /*2d700*/  LDL.LU.64 R22, [R1+0x1988] ;  /* 0x0019880001167983 */ /* 0x001ea20000300a00 */
[----:B------:R-:W2:Y:S02]  /*2d710*/  LDL.LU.64 R10, [R1+0x1980] ;  /* 0x00198000010a7983 */ /* 0x000ea40000300a00 */
[----:B------:R-:W2:Y:S02]  /*2d720*/  LDL.LU.64 R8, [R1+0x1978] ;  /* 0x0019780001087983 */ /* 0x000ea40000300a00 */
[----:B------:R-:W-:Y:S01]  /*2d730*/  STL [R1+0x18cc], R3 ;  /* 0x0018cc0301007387 */ /* 0x000fe20000100800 */
[C---:B--2---:R-:W-:Y:S01]  /*2d740*/  HMMA.16816.F32.BF16 R8, R16.reuse, R22, R8 ;  /* 0x000000161008723c */ /* 0x044fe20000041808 */
[----:B------:R-:W-:Y:S11]  /*2d750*/  IMAD.MOV.U32 R29, RZ, RZ, R23 ;  /* 0x000000ffff1d7224 */ /* 0x000ff600078e0017 */
[----:B------:R-:W-:Y:S11]  /*2d760*/  @!UPT UIADD3 URZ, URZ, URZ, URZ ;  /* 0x0000003f3f3ff290 */ /* 0x000ff6000fffe03f */
[----:B------:R0:W-:Y:S01]  /*2d770*/  STL.64 [R1+0x9f0], R8 ;  /* 0x0009f00801007387 */ /* 0x0001e20000100a00 */
[----:B------:R1:W-:Y:S02]  /*2d780*/  STL.64 [R1+0x9f8], R10 ;  /* 0x0009f80a01007387 */ /* 0x0003e40000100a00 */
[----:B0-----:R-:W-:Y:S02]  /*2d790*/  IMAD.MOV.U32 R8, RZ, RZ, R22 ;  /* 0x000000ffff087224 */ /* 0x001fe400078e0016 */
[----:B------:R-:W4:Y:S02]  /*2d7a0*/  LDL.LU.64 R22, [R1+0x1970] ;  /* 0x0019700001167983 */ /* 0x000f240000300a00 */
[C---:B----4-:R-:W-:Y:S01]  /*2d7b0*/  HMMA.16816.F32.BF16 R4, R16.reuse, R22, R4 ;  /* 0x000000161004723c */ /* 0x050fe20000041804 */
        /* <DEDUP_REMOVED lines=8> */
[C---:B--2---:R-:W-:Y:S01]  /*2d840*/  HMMA.16816.F32.BF16 R20, R16.reuse, R6, R20 ;  /* 0x000000061014723c */ /* 0x044fe20000041814 */
        /* <DEDUP_REMOVED lines=31> */
[----:B------:R-:W4:Y:S02]  /*2da40*/  LDL.LU.64 R6, [R1+0x1910] ;  /* 0x0019100001067983 */ /* 0x000f240000300a00 */
[----:B------:R-:W2:Y:S02]  /*2da50*/  LDL.LU R4, [R1+0x13d0] ;  /* 0x0013d00001047983 */ /* 0x000ea40000300800 */
[----:B------:R-:W2:Y:S01]  /*2da60*/  LDL.LU R5, [R1+0x14d0] ;  /* 0x0014d00001057983 */ /* 0x000ea20000300800 */
[----:B----4-:R-:W-:Y:S01]  /*2da70*/  STL.64 [R1+0x1888], R6 ;  /* 0x0018880601007387 */ /* 0x010fe20000100a00 */
[----:B--2---:R0:W-:Y:S03]  /*2da80*/  STL.64 [R1+0x1880], R4 ;  /* 0x0018800401007387 */ /* 0x0041e60000100a00 */
[----:B0-----:R-:W2:Y:S01]  /*2da90*/  LDL.LU R4, [R1+0x990] ;  /* 0x0009900001047983 */ /* 0x001ea20000300800 */
[----:B------:R-:W2:Y:S02]  /*2daa0*/  LDL.LU R5, [R1+0x994] ;  /* 0x0009940001057983 */ /* 0x000ea40000300800 */
[----:B------:R-:W2:Y:S02]  /*2dab0*/  LDL.LU R6, [R1+0x998] ;  /* 0x0009980001067983 */ /* 0x000ea40000300800 */
[----:B------:R-:W2:Y:S02]  /*2dac0*/  LDL.LU R7, [R1+0x99c] ;  /* 0x00099c0001077983 */ /* 0x000ea40000300800 */
[----:B--2---:R-:W-:Y:S11]  /*2dad0*/  HMMA.16816.F32.BF16 R4, R16, R14, R4 ;  /* 0x0000000e1004723c */ /* 0x004ff60000041804 */
[----:B------:R-:W-:Y:S11]  /*2dae0*/  @!UPT UIADD3 URZ, URZ, URZ, URZ ;  /* 0x0000003f3f3ff290 */ /* 0x000ff6000fffe03f */
[----:B------:R-:W-:Y:S01]  /*2daf0*/  @!UPT UIADD3 URZ, URZ, URZ, URZ ;  /* 0x0000003f3f3ff290 */ /* 0x000fe2000fffe03f */
[----:B------:R0:W-:Y:S01]  /*2db00*/  STL.64 [R1+0x990], R4 ;  /* 0x0009900401007387 */ /* 0x0001e20000100a00 */
[----:B------:R3:W-:Y:S02]  /*2db10*/  STL.64 [R1+0x998], R6 ;  /* 0x0009980601007387 */ /* 0x0007e40000100a00 */
[----:B0-----:R-:W-:Y:S02]  /*2db20*/  IMAD.MOV.U32 R5, RZ, RZ, R14 ;  /* 0x000000ffff057224 */ /* 0x001fe400078e000e */
[----:B------:R-:W-:Y:S02]  /*2db30*/  IMAD.MOV.U32 R4, RZ, RZ, R15 ;  /* 0x000000ffff047224 */ /* 0x000fe400078e000f */
[----:B------:R-:W2:Y:S01]  /*2db40*/  LDL.LU.64 R14, [R1+0x1908] ;  /* 0x00190800010e7983 */ /* 0x000ea20000300a00 */
[----:B------:R-:W2:Y:S02]  /*2db50*/  LDL.LU.64 R12, [R1+0x1900] ;  /* 0x00190000010c7983 */ /* 0x000ea40000300a00 */
[----:B---3--:R-:W-:-:S02]  /*2db60*/  IMAD.MOV.U32 R7, RZ, RZ, R26 ;  /* 0x000000ffff077224 */ /* 0x008fc400078e001a */
[----:B------:R-:W-:Y:S01]  /*2db70*/  IMAD.MOV.U32 R6, RZ, RZ, R27 ;  /* 0x000000ffff067224 */ /* 0x000fe200078e001b */
        /* <DEDUP_REMOVED lines=28> */
[----:B------:R-:W-:-:S05]  /*2dd40*/  IMAD.MOV.U32 R27, RZ, RZ, R6 ;  /* 0x000000ffff1b7224 */ /* 0x000fca00078e0006 */
[----:B------:R-:W-:Y:S01]  /*2dd50*/  STL.64 [R1+0x1760], R26 ;  /* 0x0017601a01007387 */ /* 0x000fe20000100a00 */
[----:B------:R-:W-:Y:S02]  /*2dd60*/  STL.64 [R1+0x1738], R14 ;  /* 0x0017380e01007387 */ /* 0x000fe40000100a00 */
[----:B----4-:R0:W-:Y:S02]  /*2dd70*/  STL.64 [R1+0x1730], R12 ;  /* 0x0017300c01007387 */ /* 0x0101e40000100a00 */
[----:B0-----:R-:W2:Y:S01]  /*2dd80*/  LDL.LU R12, [R1+0x170] ;  /* 0x00017000010c7983 */ /* 0x001ea20000300800 */
[----:B------:R-:W2:Y:S02]  /*2dd90*/  LDL.LU R13, [R1+0x174] ;  /* 0x00017400010d7983 */ /* 0x000ea40000300800 */
[----:B------:R-:W3:Y:S02]  /*2dda0*/  LDL.LU R14, [R1+0x178] ;  /* 0x00017800010e7983 */ /* 0x000ee40000300800 */
[----:B------:R-:W3:Y:S02]  /*2ddb0*/  LDL.LU R15, [R1+0x17c] ;  /* 0x00017c00010f7983 */ /* 0x000ee40000300800 */
[----:B------:R-:W-:-:S02]  /*2ddc0*/  IMAD.MOV.U32 R26, RZ, RZ, R5 ;  /* 0x000000ffff1a7224 */ /* 0x000fc400078e0005 */
[----:B------:R-:W-:-:S05]  /*2ddd0*/  IMAD.MOV.U32 R27, RZ, RZ, R4 ;  /* 0x000000ffff1b7224 */ /* 0x000fca00078e0004 */
[----:B------:R-:W-:Y:S04]  /*2dde0*/  STL.64 [R1+0x1778], R26 ;  /* 0x0017781a01007387 */ /* 0x000fe80000100a00 */
        /* <DEDUP_REMOVED lines=8> */
[----:B------:R-:W4:Y:S01]  /*2de70*/  LDL.LU R3, [R1+0x18cc] ;  /* 0x0018cc0001037983 */ /* 0x000f220000300800 */
[----:B------:R-:W4:Y:S03]  /*2de80*/  LDL.LU R0, [R1+0x18c8] ;  /* 0x0018c80001007983 */ /* 0x000f260000300800 */
        /* <DEDUP_REMOVED lines=56> */
[----:B----4-:R-:W-:-:S02]  /*2e210*/  IMAD.MOV.U32 R26, RZ, RZ, R3 ;  /* 0x000000ffff1a7224 */ /* 0x010fc400078e0003 */
        /* <DEDUP_REMOVED lines=23> */
[----:B------:R-:W3:Y:S01]  /*2e390*/  LDL.LU R15, [R1+0x1fc] ;  /* 0x0001fc00010f7983 */ /* 0x000ee20000300800 */
[----:B------:R-:W2:Y:S01]  /*2e3a0*/  LDL.LU R4, [R1+0x950] ;  /* 0x0009500001047983 */ /* 0x000ea20000300800 */
[----:B------:R-:W4:Y:S02]  /*2e3b0*/  LDL.LU R5, [R1+0x954] ;  /* 0x0009540001057983 */ /* 0x000f240000300800 */
[----:B------:R-:W4:Y:S02]  /*2e3c0*/  LDL.LU R6, [R1+0x958] ;  /* 0x0009580001067983 */ /* 0x000f240000300800 */
[----:B------:R-:W4:Y:S02]  /*2e3d0*/  LDL.LU R7, [R1+0x95c] ;  /* 0x00095c0001077983 */ /* 0x000f240000300800 */
[----:B------:R-:W-:-:S02]  /*2e3e0*/  IMAD.MOV.U32 R27, RZ, RZ, R20 ;  /* 0x000000ffff1b7224 */ /* 0x000fc400078e0014 */
[----:B------:R-:W-:Y:S01]  /*2e3f0*/  IMAD.MOV.U32 R26, RZ, RZ, R21 ;  /* 0x000000ffff1a7224 */ /* 0x000fe200078e0015 */
        /* <DEDUP_REMOVED lines=32> */
[----:B------:R-:W4:Y:S02]  /*2e600*/  LDL.LU.64 R4, [R1+0x1880] ;  /* 0x0018800001047983 */ /* 0x000f240000300a00 */
[----:B------:R-:W-:Y:S02]  /*2e610*/  STL.64 [R1+0x1718], R10 ;  /* 0x0017180a01007387 */ /* 0x000fe40000100a00 */
[----:B------:R0:W-:Y:S02]  /*2e620*/  STL.64 [R1+0x1710], R8 ;  /* 0x0017100801007387 */ /* 0x0001e40000100a00 */
[----:B0-----:R-:W2:Y:S01]  /*2e630*/  LDL.LU R8, [R1+0x160] ;  /* 0x0001600001087983 */ /* 0x001ea20000300800 */
[----:B------:R-:W2:Y:S02]  /*2e640*/  LDL.LU R9, [R1+0x164] ;  /* 0x0001640001097983 */ /* 0x000ea40000300800 */
[----:B------:R-:W2:Y:S02]  /*2e650*/  LDL.LU R10, [R1+0x168] ;  /* 0x00016800010a7983 */ /* 0x000ea40000300800 */
[----:B------:R-:W2:Y:S01]  /*2e660*/  LDL.LU R11, [R1+0x16c] ;  /* 0x00016c00010b7983 */ /* 0x000ea20000300800 */
[----:B---3--:R-:W-:Y:S01]  /*2e670*/  HMMA.16816.F32.BF16 R16, R16, R6, R20 ;  /* 0x000000061010723c */ /* 0x008fe20000041814 */
[----:B------:R-:W2:Y:S01]  /*2e680*/  LDL.LU.64 R22, [R1+0x1878] ;  /* 0x0018780001167983 */ /* 0x000ea20000300a00 */
[----:B------:R-:W2:Y:S02]  /*2e690*/  LDL.LU.64 R20, [R1+0x1870] ;  /* 0x0018700001147983 */ /* 0x000ea40000300a00 */
[----:B------:R0:W-:Y:S02]  /*2e6a0*/  STL.64 [R1+0x1708], R6 ;  /* 0x0017080601007387 */ /* 0x0001e40000100a00 */
[----:B----4-:R1:W-:Y:S02]  /*2e6b0*/  STL.64 [R1+0x1700], R4 ;  /* 0x0017000401007387 */ /* 0x0103e40000100a00 */
[----:B0-----:R-:W-:Y:S11]  /*2e6c0*/  IMAD.MOV.U32 R7, RZ, RZ, R0 ;  /* 0x000000ffff077224 */ /* 0x001ff600078e0000 */
[----:B------:R-:W-:Y:S04]  /*2e6d0*/  @!UPT UIADD3 URZ, URZ, URZ, URZ ;  /* 0x0000003f3f3ff290 */ /* 0x000fe8000fffe03f */
[----:B------:R-:W-:Y:S01]  /*2e6e0*/  STL.64 [R1+0x330], R16 ;  /* 0x0003301001007387 */ /* 0x000fe20000100a00 */
[----:B------:R0:W-:Y:S02]  /*2e6f0*/  STL.64 [R1+0x338], R18 ;  /* 0x0003381201007387 */ /* 0x0001e40000100a00 */
[----:B-1----:R-:W3:Y:S02]  /*2e700*/  LDL.LU R4, [R1+0x150] ;  /* 0x0001500001047983 */ /* 0x002ee40000300800 */
[----:B------:R-:W3:Y:S01]  /*2e710*/  LDL.LU R5, [R1+0x154] ;  /* 0x0001540001057983 */ /* 0x000ee20000300800 */
[----:B------:R-:W3:Y:S01]  /*2e720*/  LDL.LU R6, [R1+0x158] ;  /* 0x0001580001067983 */ /* 0x000ee20000300800 */
[----:B------:R1:W5:Y:S03]  /*2e730*/  LDL.LU R0, [R1+0x1868] ;  /* 0x0018680001007983 */ /* 0x0003660000300800 */
[----:B0-----:R-:W4:Y:S01]  /*2e740*/  LDL.LU R18, [R1+0x1354] ;  /* 0x0013540001127983 */ /* 0x001f220000300800 */
[C---:B--2---:R-:W-:Y:S03]  /*2e750*/  HMMA.16816.F32.BF16 R24, R20.reuse, R26, R12 ;  /* 0x0000001a1418723c */ /* 0x044fe6000004180c */
[----:B------:R-:W2:Y:S01]  /*2e760*/  LDL.LU.64 R14, [R1+0x1860] ;  /* 0x00186000010e7983 */ /* 0x000ea20000300a00 */
[----:B------:R-:W2:Y:S11]  /*2e770*/  LDL.LU.64 R12, [R1+0x1858] ;  /* 0x00185800010c7983 */ /* 0x000eb60000300a00 */
[----:B------:R-:W-:Y:S08]  /*2e780*/  @!UPT UIADD3 URZ, URZ, URZ, URZ ;  /* 0x0000003f3f3ff290 */ /* 0x000ff0000fffe03f */
        /* <DEDUP_REMOVED lines=31> */
[----:B------:R-:W3:Y:S01]  /*2e980*/  LDL.LU R19, [R1+0x1358] ;  /* 0x0013580001137983 */ /* 0x000ee20000300800 */
        /* <DEDUP_REMOVED lines=56> */
[----:B------:R1:W5:Y:S02]  /*2ed10*/  LDL.LU.64 R12, [R1+0x1730] ;  /* 0x00173000010c7983 */ /* 0x0003640000300a00 */
[----:B------:R-:W3:Y:S02]  /*2ed20*/  LDL.LU R27, [R1+0x135c] ;  /* 0x00135c00011b7983 */ /* 0x000ee40000300800 */
[----:B------:R-:W-:Y:S01]  /*2ed30*/  IMAD.MOV.U32 R26, RZ, RZ, R3 ;  /* 0x000000ffff1a7224 */ /* 0x000fe200078e0003 */
[----:B--2---:R-:W-:Y:S01]  /*2ed40*/  HMMA.16816.F32.BF16 R8, R20, R14, R8 ;  /* 0x0000000e1408723c */ /* 0x004fe20000041808 */
[----:B---3--:R0:W-:Y:S01]  /*2ed50*/  STL [R1+0x16f8], R27 ;  /* 0x0016f81b01007387 */ /* 0x0081e20000100800 */
[----:B------:R2:W-:Y:S02]  /*2ed60*/  STL.64 [R1+0x16f0], R24 ;  /* 0x0016f01801007387 */ /* 0x0005e40000100a00 */
[----:B0-----:R-:W-:-:S02]  /*2ed70*/  IMAD.MOV.U32 R27, RZ, RZ, R29 ;  /* 0x000000ffff1b7224 */ /* 0x001fc400078e001d */
[----:B--2---:R-:W-:Y:S02]  /*2ed80*/  IMAD.MOV.U32 R24, RZ, RZ, R2 ;  /* 0x000000ffff187224 */ /* 0x004fe400078e0002 */
[----:B------:R-:W-:Y:S01]  /*2ed90*/  IMAD.MOV.U32 R25, RZ, RZ, R28 ;  /* 0x000000ffff197224 */ /* 0x000fe200078e001c */
[----:B------:R-:W2:Y:S01]  /*2eda0*/  LDL.LU R2, [R1+0x172c] ;  /* 0x00172c0001027983 */ /* 0x000ea20000300800 */
[----:B------:R1:W5:Y:S02]  /*2edb0*/  LDL.LU R28, [R1+0x1728] ;  /* 0x00172800011c7983 */ /* 0x0003640000300800 */
[----:B------:R-:W3:Y:S02]  /*2edc0*/  LDL.LU R3, [R1+0x1724] ;  /* 0x0017240001037983 */ /* 0x000ee40000300800 */
[----:B------:R-:W2:Y:S09]  /*2edd0*/  LDL.LU R29, [R1+0x1720] ;  /* 0x00172000011d7983 */ /* 0x000eb20000300800 */
[----:B------:R-:W-:Y:S01]  /*2ede0*/  STL.64 [R1+0x160], R8 ;  /* 0x0001600801007387 */ /* 0x000fe20000100a00 */
[----:B------:R0:W-:Y:S03]  /*2edf0*/  STL.64 [R1+0x168], R10 ;  /* 0x0001680a01007387 */ /* 0x0001e60000100a00 */
[----:B0-----:R-:W2:Y:S01]  /*2ee00*/  LDL.LU.64 R10, [R1+0x1718] ;  /* 0x00171800010a7983 */ /* 0x001ea20000300a00 */
[----:B------:R1:W5:Y:S01]  /*2ee10*/  LDL.LU.64 R8, [R1+0x1710] ;  /* 0x0017100001087983 */ /* 0x0003620000300a00 */
[----:B--2---:R-:W-:Y:S11]  /*2ee20*/  HMMA.16816.F32.BF16 R4, R20, R10, R4 ;  /* 0x0000000a1404723c */ /* 0x004ff60000041804 */
[----:B------:R-:W-:Y:S11]  /*2ee30*/  @!UPT UIADD3 URZ, URZ, URZ, URZ ;  /* 0x0000003f3f3ff290 */ /* 0x000ff6000fffe03f */
[----:B------:R-:W-:Y:S01]  /*2ee40*/  @!UPT UIADD3 URZ, URZ, URZ, URZ ;  /* 0x0000003f3f3ff290 */ /* 0x000fe2000fffe03f */
[----:B------:R-:W-:Y:S01]  /*2ee50*/  STL.64 [R1+0x150], R4 ;  /* 0x0001500401007387 */ /* 0x000fe20000100a00 */
[----:B------:R0:W-:Y:S03]  /*2ee60*/  STL.64 [R1+0x158], R6 ;  /* 0x0001580601007387 */ /* 0x0001e60000100a00 */
[----:B0-----:R-:W2:Y:S01]  /*2ee70*/  LDL.LU.64 R6, [R1+0x1708] ;  /* 0x0017080001067983 */ /* 0x001ea20000300a00 */
[----:B------:R-:W3:Y:S02]  /*2ee80*/  LDL.LU.64 R4, [R1+0x1700] ;  /* 0x0017000001047983 */ /* 0x000ee40000300a00 */
[----:B------:R-:W-:-:S04]  /*2ee90*/  IMAD.MOV.U32 R16, RZ, RZ, c[0x0][0x18c] ;  /* 0x00006300ff107624 */ /* 0x000fc800078e00ff */
[----:B------:R-:W-:Y:S01]  /*2eea0*/  IMAD.SHL.U32 R16, R16, 0x20, RZ ;  /* 0x0000002010107824 */ /* 0x000fe200078e00ff */
[----:B--2---:R-:W-:Y:S01]  /*2eeb0*/  HMMA.16816.F32.BF16 R20, R20, R6, R24 ;  /* 0x000000061414723c */ /* 0x004fe20000041818 */
[-C--:B---3--:R-:W-:Y:S01]  /*2eec0*/  LOP3.LUT R5, R5, R4.reuse, RZ, 0x3c, !PT ;  /* 0x0000000405057212 */ /* 0x088fe200078e3cff */
[----:B------:R-:W2:Y:S01]  /*2eed0*/  LDL.LU R27, [R1+0x16f8] ;  /* 0x0016f800011b7983 */ /* 0x000ea20000300800 */
[----:B------:R1:W5:Y:S02]  /*2eee0*/  LDL.LU.64 R24, [R1+0x16f0] ;  /* 0x0016f00001187983 */ /* 0x0003640000300a00 */
[----:B------:R-:W-:-:S04]  /*2eef0*/  LOP3.LUT R4, R5, R4, RZ, 0x3c, !PT ;  /* 0x0000000405047212 */ /* 0x000fc800078e3cff */
[----:B------:R-:W-:-:S05]  /*2ef00*/  LOP3.LUT R5, R5, R4, RZ, 0x3c, !PT ;  /* 0x0000000405057212 */ /* 0x000fca00078e3cff */
[----:B------:R-:W-:-:S04]  /*2ef10*/  IMAD.WIDE R4, R16, 0x2, R4 ;  /* 0x0000000210047825 */ /* 0x000fc800078e0204 */
[----:B------:R-:W-:-:S05]  /*2ef20*/  IMAD.MOV.U32 R7, RZ, RZ, R3 ;  /* 0x000000ffff077224 */ /* 0x000fca00078e0003 */
[----:B------:R-:W-:Y:S01]  /*2ef30*/  STL.64 [R1+0xd0], R20 ;  /* 0x0000d01401007387 */ /* 0x000fe20000100a00 */
[----:B------:R-:W-:Y:S02]  /*2ef40*/  STL.64 [R1+0xd8], R22 ;  /* 0x0000d81601007387 */ /* 0x000fe40000100a00 */
[----:B------:R-:W3:Y:S02]  /*2ef50*/  LDL.LU R17, [R1+0x1360] ;  /* 0x0013600001117983 */ /* 0x000ee40000300800 */
[----:B------:R0:W-:Y:S01]  /*2ef60*/  STL [R1+0x14d0], R4 ;  /* 0x0014d00401007387 */ /* 0x0001e20000100800 */
[----:B------:R4:W-:Y:S01]  /*2ef70*/  STL [R1+0x13d0], R5 ;  /* 0x0013d00501007387 */ /* 0x0009e20000100800 */
[----:B0-----:R-:W-:-:S03]  /*2ef80*/  IMAD.MOV.U32 R4, RZ, RZ, R2 ;  /* 0x000000ffff047224 */ /* 0x001fc600078e0002 */
[----:B------:R-:W2:Y:S01]  /*2ef90*/  LDL.LU R2, [R1+0x16ec] ;  /* 0x0016ec0001027983 */ /* 0x000ea20000300800 */
[----:B------:R-:W3:Y:S02]  /*2efa0*/  LDL.LU R3, [R1+0x16e8] ;  /* 0x0016e80001037983 */ /* 0x000ee40000300800 */
[----:B----4-:R-:W-:Y:S02]  /*2efb0*/  IMAD.MOV.U32 R5, RZ, RZ, R18 ;  /* 0x000000ffff057224 */ /* 0x010fe400078e0012 */
[----:B------:R-:W-:Y:S02]  /*2efc0*/  IMAD.MOV.U32 R6, RZ, RZ, R29 ;  /* 0x000000ffff067224 */ /* 0x000fe400078e001d */
[----:B------:R-:W4:Y:S01]  /*2efd0*/  LDL.LU R29, [R1+0x16e4] ;  /* 0x0016e400011d7983 */ /* 0x000f220000300800 */
[----:B------:R-:W-:-:S04]  /*2efe0*/  IMAD.WIDE R4, R16, 0x2, R4 ;  /* 0x0000000210047825 */ /* 0x000fc800078e0204 */
[----:B------:R-:W-:Y:S01]  /*2eff0*/  IMAD.WIDE R6, R16, 0x2, R6 ;  /* 0x0000000210067825 */ /* 0x000fe200078e0206 */
[----:B------:R2:W-:Y:S03]  /*2f000*/  STL [R1+0x13d4], R4 ;  /* 0x0013d40401007387 */ /* 0x0005e60000100800 */
[----:B------:R-:W4:Y:S02]  /*2f010*/  LDL.LU R18, [R1+0x1364] ;  /* 0x0013640001127983 */ /* 0x000f240000300800 */
[----:B------:R-:W-:Y:S02]  /*2f020*/  STL [R1+0x1354], R5 ;  /* 0x0013540501007387 */ /* 0x000fe40000100800 */
[----:B------:R-:W-:Y:S01]  /*2f030*/  STL [R1+0x14d4], R6 ;  /* 0x0014d40601007387 */ /* 0x000fe20000100800 */
[----:B------:R3:W-:Y:S01]  /*2f040*/  STL [R1+0x13d8], R7 ;  /* 0x0013d80701007387 */ /* 0x0007e20000100800 */
[----:B--2---:R-:W-:-:S02]  /*2f050*/  IMAD.MOV.U32 R4, RZ, RZ, R2 ;  /* 0x000000ffff047224 */ /* 0x004fc400078e0002 */
[----:B---3--:R-:W-:Y:S01]  /*2f060*/  IMAD.MOV.U32 R7, RZ, RZ, R3 ;  /* 0x000000ffff077224 */ /* 0x008fe200078e0003 */
[----:B------:R-:W2:Y:S01]  /*2f070*/  LDL.LU R2, [R1+0x16e0] ;  /* 0x0016e00001027983 */ /* 0x000ea20000300800 */
[----:B------:R-:W3:Y:S02]  /*2f080*/  LDL.LU R3, [R1+0x16dc] ;  /* 0x0016dc0001037983 */ /* 0x000ee40000300800 */
[----:B------:R-:W-:Y:S02]  /*2f090*/  IMAD.MOV.U32 R5, RZ, RZ, R19 ;  /* 0x000000ffff057224 */ /* 0x000fe400078e0013 */
[----:B----4-:R-:W-:Y:S02]  /*2f0a0*/  IMAD.MOV.U32 R6, RZ, RZ, R29 ;  /* 0x000000ffff067224 */ /* 0x010fe400078e001d */
        /* <DEDUP_REMOVED lines=270> */
[----:B------:R-:W-:Y:S02]  /*30190*/  STL [R1+0x13a4], R5 ;  /* 0x0013a40501007387 */ /* 0x000fe40000100800 */
[----:B------:R-:W4:Y:S02]  /*301a0*/  LDL.LU R18, [R1+0x13b4] ;  /* 0x0013b40001127983 */ /* 0x000f240000300800 */
        /* <DEDUP_REMOVED lines=44> */
[----:B------:R-:W4:Y:S02]  /*30470*/  LDL.LU R17, [R1+0x13c4] ;  /* 0x0013c40001117983 */ /* 0x000f240000300800 */
        /* <DEDUP_REMOVED lines=11> */
[----:B------:R-:W-:Y:S02]  /*30530*/  STL [R1+0x1534], R6 ;  /* 0x0015340601007387 */ /* 0x000fe40000100800 */
[----:B------:R3:W-:Y:S01]  /*30540*/  STL [R1+0x1498], R7 ;  /* 0x0014980701007387 */ /* 0x0007e20000100800 */
[----:B------:R-:W4:Y:S01]  /*30550*/  LDL.LU R18, [R1+0x13c8] ;  /* 0x0013c80001127983 */ /* 0x000f220000300800 */
        /* <DEDUP_REMOVED lines=26> */
[----:B------:R3:W-:Y:S02]  /*30700*/  STL [R1+0x14a8], R7 ;  /* 0x0014a80701007387 */ /* 0x0007e40000100800 */
        /* <DEDUP_REMOVED lines=49> */
[----:B------:R-:W-:Y:S03]  /*30a20*/  STL [R1+0x14c4], R4 ;  /* 0x0014c40401007387 */ /* 0x000fe60000100800 */
[----:B------:R2:W-:Y:S02]  /*30a30*/  STL [R1+0x13cc], R5 ;  /* 0x0013cc0501007387 */ /* 0x0005e40000100800 */
[----:B------:R-:W-:Y:S02]  /*30a40*/  STL [R1+0x154c], R6 ;  /* 0x00154c0601007387 */ /* 0x000fe40000100800 */
[----:B------:R-:W-:Y:S01]  /*30a50*/  STL [R1+0x14c8], R7 ;  /* 0x0014c80701007387 */ /* 0x000fe20000100800 */
[----:B------:R-:W-:Y:S01]  /*30a60*/  IADD3 R14, R14, -0x1, RZ ;  /* 0xffffffff0e0e7810 */ /* 0x000fe20007ffe0ff */
[----:B--2---:R-:W-:-:S02]  /*30a70*/  IMAD.MOV.U32 R5, RZ, RZ, R2 ;  /* 0x000000ffff057224 */ /* 0x004fc400078e0002 */
[----:B---3--:R-:W-:Y:S01]  /*30a80*/  IMAD.MOV.U32 R4, RZ, RZ, R3 ;  /* 0x000000ffff047224 */ /* 0x008fe200078e0003 */
[----:B------:R-:W2:Y:S01]  /*30a90*/  LDL.LU R2, [R1+0x1578] ;  /* 0x0015780001027983 */ /* 0x000ea20000300800 */
[----:B------:R-:W2:Y:S02]  /*30aa0*/  LDL.LU R3, [R1+0x1574] ;  /* 0x0015740001037983 */ /* 0x000ea40000300800 */
[----:B------:R-:W-:Y:S01]  /*30ab0*/  IMAD.WIDE R4, R16, 0x2, R4 ;  /* 0x0000000210047825 */ /* 0x000fe200078e0204 */
[----:B------:R0:W-:Y:S04]  /*30ac0*/  STL [R1+0x1350], R14 ;  /* 0x0013500e01007387 */ /* 0x0001e80000100800 */
[----:B------:R1:W-:Y:S01]  /*30ad0*/  STL [R1+0x1550], R4 ;  /* 0x0015500401007387 */ /* 0x0003e20000100800 */
[----:B------:R1:W-:Y:S01]  /*30ae0*/  STL [R1+0x14cc], R5 ;  /* 0x0014cc0501007387 */ /* 0x0003e20000100800 */
[----:B------:R-:W-:Y:S01]  /*30af0*/  ISETP.NE.U32.AND P0, PT, R14, RZ, PT ;  /* 0x000000ff0e00720c */ /* 0x000fe20003f05070 */
[----:B------:R-:W-:-:S04]  /*30b00*/  IMAD.MOV.U32 R19, RZ, RZ, c[0x0][0x188] ;  /* 0x00006200ff137624 */ /* 0x000fc800078e00ff */
[----:B0-----:R-:W-:Y:S02]  /*30b10*/  IMAD.SHL.U32 R14, R19, 0x20, RZ ;  /* 0x00000020130e7824 */ /* 0x001fe400078e00ff */
[----:B------:R-:W-:Y:S02]  /*30b20*/  IMAD.MOV.U32 R11, RZ, RZ, R22 ;  /* 0x000000ffff0b7224 */ /* 0x000fe400078e0016 */
[----:B------:R-:W-:Y:S01]  /*30b30*/  IMAD.MOV.U32 R10, RZ, RZ, R23 ;  /* 0x000000ffff0a7224 */ /* 0x000fe200078e0017 */
[----:B----4-:R-:W-:Y:S01]  /*30b40*/  IADD3 R29, R29, -0x20, RZ ;  /* 0xffffffe01d1d7810 */ /* 0x010fe20007ffe0ff */
[----:B--2---:R-:W-:Y:S02]  /*30b50*/  IMAD.WIDE R2, R14, 0x2, R2 ;  /* 0x000000020e027825 */ /* 0x004fe400078e0202 */
[----:B-1----:R-:W-:Y:S01]  /*30b60*/  @!P0 CALL.REL.NOINC `(.L_x_2) ;  /* 0x0000001000008944 */ /* 0x002fe20003c00000 */
[----:B------:R-:W-:Y:S05]  /*30b70*/  BRA `(.L_x_3) ;  /* 0xfffdc6f000007947 */ /* 0x000fea000383ffff */
.L_x_2:
[----:B------:R-:W-:-:S02]  /*30b80*/  NOP ;  /* 0x0000000000007918 */ /* 0x000fc40000000000 */
[----:B------:R-:W2:Y:S04]  /*30b90*/  LDL.LU R29, [R1+0x330] ;  /* 0x00033000011d7983 */ /* 0x000ea80000300800 */
[----:B--2---:R0:W-:Y:S04]  /*30ba0*/  STL [R1+0x1da8], R29 ;  /* 0x001da81d01007387 */ /* 0x0041e80000100800 */
[----:B0-----:R-:W2:Y:S04]  /*30bb0*/  LDL.LU R29, [R1+0x95c] ;  /* 0x00095c00011d7983 */ /* 0x001ea80000300800 */
        /* <DEDUP_REMOVED lines=33> */
[----:B-----5:R-:W2:Y:S01]  /*30dd0*/  LDL.LU R0, [R1+0x954] ;  /* 0x0009540001007983 */ /* 0x020ea20000300800 */
[----:B0-----:R-:W-:-:S03]  /*30de0*/  IMAD.MOV.U32 R29, RZ, RZ, R11 ;  /* 0x000000ffff1d7224 */ /* 0x001fc600078e000b */
        /* <DEDUP_REMOVED lines=33> */
[----:B------:R-:W2:Y:S04]  /*31000*/  LDL.LU R28, [R1+0x950] ;  /* 0x00095000011c7983 */ /* 0x000ea80000300800 */
[----:B------:R-:W3:Y:S04]  /*31010*/  LDL.LU R2, [R1+0x964] ;  /* 0x0009640001027983 */ /* 0x000ee80000300800 */
[----:B------:R-:W3:Y:S04]  /*31020*/  LDL.LU R3, [R1+0x960] ;  /* 0x0009600001037983 */ /* 0x000ee80000300800 */
[----:B------:R-:W4:Y:S04]  /*31030*/  LDL.LU R4, [R1+0x974] ;  /* 0x0009740001047983 */ /* 0x000f280000300800 */
[----:B------:R-:W4:Y:S04]  /*31040*/  LDL.LU R5, [R1+0x970] ;  /* 0x0009700001057983 */ /* 0x000f280000300800 */
[----:B------:R-:W2:Y:S04]  /*31050*/  LDL.LU R6, [R1+0x34c] ;  /* 0x00034c0001067983 */ /* 0x000ea80000300800 */
[----:B------:R-:W2:Y:S01]  /*31060*/  LDL.LU R7, [R1+0x348] ;  /* 0x0003480001077983 */ /* 0x000ea20000300800 */
[----:B0-----:R-:W-:-:S03]  /*31070*/  IMAD.MOV.U32 R0, RZ, RZ, R10 ;  /* 0x000000ffff007224 */ /* 0x001fc600078e000a */
[----:B------:R-:W2:Y:S04]  /*31080*/  LDL.LU R20, [R1+0xa4c] ;  /* 0x000a4c0001147983 */ /* 0x000ea80000300800 */
        /* <DEDUP_REMOVED lines=13> */
[----:B------:R0:W-:Y:S01]  /*31160*/  STL [R1+0x15b8], R25 ;  /* 0x0015b81901007387 */ /* 0x0001e20000100800 */
[----:B------:R-:W-:-:S03]  /*31170*/  F2FP.BF16.PACK_AB R29, R0, R29 ;  /* 0x0000001d001d723e */ /* 0x000fc600000010ff */
        /* <DEDUP_REMOVED lines=11> */
[----:B------:R-:W2:Y:S04]  /*31230*/  LDL.LU R0, [R1+0x1e30] ;  /* 0x001e300001007983 */ /* 0x000ea80000300800 */
[----:B------:R0:W-:Y:S04]  /*31240*/  STL [R1+0x123c], R29 ;  /* 0x00123c1d01007387 */ /* 0x0001e80000100800 */
[----:B0-----:R-:W2:Y:S02]  /*31250*/  LDL.LU R29, [R1+0x1e2c] ;  /* 0x001e2c00011d7983 */ /* 0x001ea40000300800 */
[----:B--2---:R-:W-:-:S02]  /*31260*/  F2FP.BF16.PACK_AB R29, R0, R29 ;  /* 0x0000001d001d723e */ /* 0x004fc400000010ff */
        /* <DEDUP_REMOVED lines=62> */
[----:B0-----:R-:W2:Y:S01]  /*31650*/  LDL.LU R29, [R1+0x1dac] ;  /* 0x001dac00011d7983 */ /* 0x001ea20000300800 */
[----:B------:R-:W-:Y:S02]  /*31660*/  F2FP.BF16.PACK_AB R8, R13, R8 ;  /* 0x000000080d08723e */ /* 0x000fe400000010ff */
[----:B--2---:R-:W-:-:S02]  /*31670*/  F2FP.BF16.PACK_AB R12, R29, R12 ;  /* 0x0000000c1d0c723e */ /* 0x004fc400000010ff */
[----:B------:R-:W2:Y:S04]  /*31680*/  LDL.LU R29, [R1+0x1da8] ;  /* 0x001da800011d7983 */ /* 0x000ea80000300800 */
[----:B------:R0:W-:Y:S04]  /*31690*/  STL [R1+0x11f8], R12 ;  /* 0x0011f80c01007387 */ /* 0x0001e80000100800 */
[----:B------:R1:W-:Y:S01]  /*316a0*/  STL [R1+0x11f4], R8 ;  /* 0x0011f40801007387 */ /* 0x0003e20000100800 */
[----:B0-----:R-:W-:Y:S02]  /*316b0*/  F2FP.BF16.PACK_AB R12, R9, R24 ;  /* 0x00000018090c723e */ /* 0x001fe400000010ff */
[----:B-1----:R-:W-:-:S02]  /*316c0*/  F2FP.BF16.PACK_AB R8, R0, R28 ;  /* 0x0000001c0008723e */ /* 0x002fc400000010ff */
[----:B---3--:R-:W-:Y:S01]  /*316d0*/  F2FP.BF16.PACK_AB R0, R2, R3 ;  /* 0x000000030200723e */ /* 0x008fe200000010ff */
[----:B------:R-:W-:Y:S01]  /*316e0*/  STL [R1+0x11f0], R12 ;  /* 0x0011f00c01007387 */ /* 0x000fe20000100800 */
[----:B----4-:R-:W-:Y:S02]  /*316f0*/  F2FP.BF16.PACK_AB R3, R4, R5 ;  /* 0x000000050403723e */ /* 0x010fe400000010ff */
[----:B------:R-:W-:Y:S02]  /*31700*/  F2FP.BF16.PACK_AB R2, R6, R7 ;  /* 0x000000070602723e */ /* 0x000fe400000010ff */
[----:B--2---:R-:W-:-:S05]  /*31710*/  F2FP.BF16.PACK_AB R9, R25, R29 ;  /* 0x0000001d1909723e */ /* 0x004fca00000010ff */
[----:B------:R-:W-:Y:S04]  /*31720*/  STL [R1+0x11ec], R9 ;  /* 0x0011ec0901007387 */ /* 0x000fe80000100800 */
[----:B------:R-:W-:Y:S04]  /*31730*/  STL [R1+0x11e8], R8 ;  /* 0x0011e80801007387 */ /* 0x000fe80000100800 */
[----:B------:R0:W-:Y:S04]  /*31740*/  STL [R1+0x11e4], R0 ;  /* 0x0011e40001007387 */ /* 0x0001e80000100800 */
[----:B------:R1:W-:Y:S01]  /*31750*/  STL [R1+0x11e0], R3 ;  /* 0x0011e00301007387 */ /* 0x0003e20000100800 */
[----:B0-----:R-:W-:-:S03]  /*31760*/  F2FP.BF16.PACK_AB R0, R20, R21 ;  /* 0x000000151400723e */ /* 0x001fc600000010ff */
[----:B------:R0:W-:Y:S01]  /*31770*/  STL [R1+0x11dc], R2 ;  /* 0x0011dc0201007387 */ /* 0x0001e20000100800 */
[----:B-1----:R-:W-:-:S03]  /*31780*/  F2FP.BF16.PACK_AB R3, R22, R23 ;  /* 0x000000171603723e */ /* 0x002fc600000010ff */
[----:B------:R1:W-:Y:S04]  /*31790*/  STL [R1+0x11d8], R0 ;  /* 0x0011d80001007387 */ /* 0x0003e80000100800 */
[----:B------:R2:W-:Y:S01]  /*317a0*/  STL [R1+0x11d4], R3 ;  /* 0x0011d40301007387 */ /* 0x0005e20000100800 */
[----:B0-----:R-:W-:Y:S02]  /*317b0*/  F2FP.BF16.PACK_AB R2, R10, R11 ;  /* 0x0000000b0a02723e */ /* 0x001fe400000010ff */
[----:B-1----:R-:W-:-:S03]  /*317c0*/  F2FP.BF16.PACK_AB R0, R14, R15 ;  /* 0x0000000f0e00723e */ /* 0x002fc600000010ff */
[----:B------:R0:W-:Y:S01]  /*317d0*/  STL [R1+0x11d0], R2 ;  /* 0x0011d00201007387 */ /* 0x0001e20000100800 */
[----:B--2---:R-:W-:-:S03]  /*317e0*/  F2FP.BF16.PACK_AB R3, R26, R27 ;  /* 0x0000001b1a03723e */ /* 0x004fc600000010ff */
[----:B------:R1:W-:Y:S04]  /*317f0*/  STL [R1+0x11cc], R0 ;  /* 0x0011cc0001007387 */ /* 0x0003e80000100800 */
[----:B------:R-:W-:Y:S04]  /*31800*/  STL [R1+0x11c8], R3 ;  /* 0x0011c80301007387 */ /* 0x000fe80000100800 */
[----:B------:R-:W2:Y:S01]  /*31810*/  LDL.LU R12, [R1+0xb38] ;  /* 0x000b3800010c7983 */ /* 0x000ea20000300800 */
[----:B0-----:R-:W-:Y:S02]  /*31820*/  F2FP.BF16.PACK_AB R2, R16, R17 ;  /* 0x000000111002723e */ /* 0x001fe400000010ff */
[----:B-1----:R-:W-:-:S03]  /*31830*/  F2FP.BF16.PACK_AB R0, R18, R19 ;  /* 0x000000131200723e */ /* 0x002fc600000010ff */
        /* <DEDUP_REMOVED lines=36> */
[----:B------:R-:W3:Y:S04]  /*31a80*/  LDL.LU R13, [R1+0xb4c] ;  /* 0x000b4c00010d7983 */ /* 0x000ee80000300800 */
[----:B---3--:R0:W-:Y:S04]  /*31a90*/  STL [R1+0x1d1c], R13 ;  /* 0x001d1c0d01007387 */ /* 0x0081e80000100800 */
[----:B0-----:R-:W3:Y:S04]  /*31aa0*/  LDL.LU R13, [R1+0xb3c] ;  /* 0x000b3c00010d7983 */ /* 0x001ee80000300800 */
        /* <DEDUP_REMOVED lines=33> */
[----:B0-----:R-:W2:Y:S04]  /*31cc0*/  LDL.LU R13, [R1+0xfc] ;  /* 0x0000fc00010d7983 */ /* 0x001ea80000300800 */
[----:B------:R-:W3:Y:S04]  /*31cd0*/  LDL.LU R8, [R1+0xb48] ;  /* 0x000b480001087983 */ /* 0x000ee80000300800 */
[----:B------:R-:W4:Y:S04]  /*31ce0*/  LDL.LU R9, [R1+0xb5c] ;  /* 0x000b5c0001097983 */ /* 0x000f280000300800 */
        /* <DEDUP_REMOVED lines=25> */
[----:B--2---:R-:W-:-:S03]  /*31e80*/  F2FP.BF16.PACK_AB R12, R13, R12 ;  /* 0x0000000c0d0c723e */ /* 0x004fc600000010ff */
        /* <DEDUP_REMOVED lines=69> */
[----:B------:R4:W-:Y:S02]  /*322e0*/  STL [R1+0x1178], R12 ;  /* 0x0011780c01007387 */ /* 0x0009e40000100800 */
[----:B----4-:R-:W-:Y:S02]  /*322f0*/  F2FP.BF16.PACK_AB R12, R9, R24 ;  /* 0x00000018090c723e */ /* 0x010fe400000010ff */
[----:B---3--:R-:W-:Y:S02]  /*32300*/  F2FP.BF16.PACK_AB R9, R25, R29 ;  /* 0x0000001d1909723e */ /* 0x008fe400000010ff */
[----:B--2---:R-:W-:-:S05]  /*32310*/  F2FP.BF16.PACK_AB R8, R13, R8 ;  /* 0x000000080d08723e */ /* 0x004fca00000010ff */
[----:B------:R0:W-:Y:S04]  /*32320*/  STL [R1+0x1174], R8 ;  /* 0x0011740801007387 */ /* 0x0001e80000100800 */
[----:B------:R-:W-:Y:S01]  /*32330*/  STL [R1+0x1170], R12 ;  /* 0x0011700c01007387 */ /* 0x000fe20000100800 */
[----:B0-----:R-:W-:Y:S02]  /*32340*/  F2FP.BF16.PACK_AB R8, R0, R28 ;  /* 0x0000001c0008723e */ /* 0x001fe400000010ff */
[----:B------:R-:W-:Y:S02]  /*32350*/  F2FP.BF16.PACK_AB R0, R2, R3 ;  /* 0x000000030200723e */ /* 0x000fe400000010ff */
[----:B------:R-:W-:Y:S01]  /*32360*/  F2FP.BF16.PACK_AB R3, R4, R5 ;  /* 0x000000050403723e */ /* 0x000fe200000010ff */
[----:B------:R-:W-:Y:S01]  /*32370*/  STL [R1+0x116c], R9 ;  /* 0x00116c0901007387 */ /* 0x000fe20000100800 */
[----:B------:R-:W-:-:S03]  /*32380*/  F2FP.BF16.PACK_AB R2, R6, R7 ;  /* 0x000000070602723e */ /* 0x000fc600000010ff */
        /* <DEDUP_REMOVED lines=772> */
[----:B------:R-:W2:Y:S03]  /*353d0*/  LDL.LU R13, [R1+0x1afc] ;  /* 0x001afc00010d7983 */ /* 0x000ea60000300800 */
[----:B------:R0:W-:Y:S02]  /*353e0*/  STL [R1+0x860], R12 ;  /* 0x0008600c01007387 */ /* 0x0001e40000100800 */
[----:B0-----:R-:W2:Y:S02]  /*353f0*/  LDL.LU R12, [R1+0x1af8] ;  /* 0x001af800010c7983 */ /* 0x001ea40000300800 */
[----:B--2---:R-:W-:Y:S02]  /*35400*/  F2FP.BF16.PACK_AB R12, R13, R12 ;  /* 0x0000000c0d0c723e */ /* 0x004fe400000010ff */
[----:B------:R-:W2:Y:S03]  /*35410*/  LDL.LU R13, [R1+0x1af4] ;  /* 0x001af400010d7983 */ /* 0x000ea60000300800 */
[----:B------:R0:W-:Y:S02]  /*35420*/  STL [R1+0x85c], R12 ;  /* 0x00085c0c01007387 */ /* 0x0001e40000100800 */
[----:B0-----:R-:W2:Y:S02]  /*35430*/  LDL.LU R12, [R1+0x1af0] ;  /* 0x001af000010c7983 */ /* 0x001ea40000300800 */
[----:B--2---:R-:W-:-:S02]  /*35440*/  F2FP.BF16.PACK_AB R12, R13, R12 ;  /* 0x0000000c0d0c723e */ /* 0x004fc400000010ff */
[----:B------:R-:W2:Y:S03]  /*35450*/  LDL.LU R13, [R1+0x1aec] ;  /* 0x001aec00010d7983 */ /* 0x000ea60000300800 */
[----:B------:R4:W-:Y:S02]  /*35460*/  STL [R1+0x858], R12 ;  /* 0x0008580c01007387 */ /* 0x0009e40000100800 */
[----:B----4-:R-:W-:Y:S01]  /*35470*/  F2FP.BF16.PACK_AB R12, R9, R24 ;  /* 0x00000018090c723e */ /* 0x010fe200000010ff */
[----:B---3--:R-:W-:Y:S01]  /*35480*/  F2FP.BF16.PACK_AB R9, R25, R29 ;  /* 0x0000001d1909723e */ /* 0x008fe200000010ff */
[----:B--2---:R-:W-:-:S05]  /*35490*/  F2FP.BF16.PACK_AB R8, R13, R8 ;  /* 0x000000080d08723e */ /* 0x004fca00000010ff */
[----:B------:R0:W-:Y:S01]  /*354a0*/  STL [R1+0x854], R8 ;  /* 0x0008540801007387 */ /* 0x0001e20000100800 */
[----:B------:R-:W-:Y:S02]  /*354b0*/  STL [R1+0x850], R12 ;  /* 0x0008500c01007387 */ /* 0x000fe40000100800 */
[----:B------:R-:W-:Y:S01]  /*354c0*/  STL [R1+0x84c], R9 ;  /* 0x00084c0901007387 */ /* 0x000fe20000100800 */
[----:B0-----:R-:W-:Y:S01]  /*354d0*/  F2FP.BF16.PACK_AB R8, R0, R28 ;  /* 0x0000001c0008723e */ /* 0x001fe200000010ff */
[----:B------:R-:W-:Y:S01]  /*354e0*/  F2FP.BF16.PACK_AB R0, R2, R3 ;  /* 0x000000030200723e */ /* 0x000fe200000010ff */
[----:B------:R-:W-:Y:S02]  /*354f0*/  F2FP.BF16.PACK_AB R3, R4, R5 ;  /* 0x000000050403723e */ /* 0x000fe400000010ff */
[----:B------:R-:W-:Y:S01]  /*35500*/  F2FP.BF16.PACK_AB R2, R6, R7 ;  /* 0x000000070602723e */ /* 0x000fe200000010ff */
[----:B------:R-:W-:Y:S01]  /*35510*/  STL [R1+0x848], R8 ;  /* 0x0008480801007387 */ /* 0x000fe20000100800 */
[----:B------:R0:W-:Y:S02]  /*35520*/  STL [R1+0x844], R0 ;  /* 0x0008440001007387 */ /* 0x0001e40000100800 */
[----:B------:R1:W-:Y:S02]  /*35530*/  STL [R1+0x840], R3 ;  /* 0x0008400301007387 */ /* 0x0003e40000100800 */
[----:B------:R2:W-:Y:S01]  /*35540*/  STL [R1+0x77c], R2 ;  /* 0x00077c0201007387 */ /* 0x0005e20000100800 */
[----:B0-----:R-:W-:-:S02]  /*35550*/  F2FP.BF16.PACK_AB R0, R20, R21 ;  /* 0x000000151400723e */ /* 0x001fc400000010ff */
[----:B-1----:R-:W-:Y:S02]  /*35560*/  F2FP.BF16.PACK_AB R3, R22, R23 ;  /* 0x000000171603723e */ /* 0x002fe400000010ff */
[----:B--2---:R-:W-:Y:S01]  /*35570*/  F2FP.BF16.PACK_AB R2, R10, R11 ;  /* 0x0000000b0a02723e */ /* 0x004fe200000010ff */
[----:B------:R0:W-:Y:S02]  /*35580*/  STL [R1+0x778], R0 ;  /* 0x0007780001007387 */ /* 0x0001e40000100800 */
[----:B------:R1:W-:Y:S02]  /*35590*/  STL [R1+0x774], R3 ;  /* 0x0007740301007387 */ /* 0x0003e40000100800 */
[----:B------:R2:W-:Y:S01]  /*355a0*/  STL [R1+0x770], R2 ;  /* 0x0007700201007387 */ /* 0x0005e20000100800 */
[----:B0-----:R-:W-:Y:S02]  /*355b0*/  F2FP.BF16.PACK_AB R0, R14, R15 ;  /* 0x0000000f0e00723e */ /* 0x001fe400000010ff */
[----:B-1----:R-:W-:-:S03]  /*355c0*/  F2FP.BF16.PACK_AB R3, R26, R27 ;  /* 0x0000001b1a03723e */ /* 0x002fc600000010ff */
[----:B------:R0:W-:Y:S02]  /*355d0*/  STL [R1+0x76c], R0 ;  /* 0x00076c0001007387 */ /* 0x0001e40000100800 */
[----:B------:R-:W-:Y:S02]  /*355e0*/  STL [R1+0x768], R3 ;  /* 0x0007680301007387 */ /* 0x000fe40000100800 */
[----:B------:R-:W3:Y:S01]  /*355f0*/  LDL.LU R12, [R1+0xd58] ;  /* 0x000d5800010c7983 */ /* 0x000ee20000300800 */
[----:B--2---:R-:W-:Y:S02]  /*35600*/  F2FP.BF16.PACK_AB R2, R16, R17 ;  /* 0x000000111002723e */ /* 0x004fe400000010ff */
[----:B0-----:R-:W-:-:S03]  /*35610*/  F2FP.BF16.PACK_AB R0, R18, R19 ;  /* 0x000000131200723e */ /* 0x001fc600000010ff */
[----:B------:R-:W-:Y:S04]  /*35620*/  STL [R1+0x764], R2 ;  /* 0x0007640201007387 */ /* 0x000fe80000100800 */
[----:B---3--:R0:W-:Y:S01]  /*35630*/  STL [R1+0x1a64], R12 ;  /* 0x001a640c01007387 */ /* 0x0081e20000100800 */
[----:B------:R-:W-:Y:S03]  /*35640*/  STL [R1+0x760], R0 ;  /* 0x0007600001007387 */ /* 0x000fe60000100800 */
        /* <DEDUP_REMOVED lines=32> */
[----:B0-----:R-:W2:Y:S01]  /*35850*/  LDL.LU R12, [R1+0x588] ;  /* 0x00058800010c7983 */ /* 0x001ea20000300800 */
[----:B------:R-:W3:Y:S03]  /*35860*/  LDL.LU R13, [R1+0xd6c] ;  /* 0x000d6c00010d7983 */ /* 0x000ee60000300800 */
        /* <DEDUP_REMOVED lines=35> */
[----:B0-----:R-:W2:Y:S01]  /*35aa0*/  LDL.LU R13, [R1+0x58c] ;  /* 0x00058c00010d7983 */ /* 0x001ea20000300800 */
[----:B------:R-:W3:Y:S02]  /*35ab0*/  LDL.LU R8, [R1+0xd68] ;  /* 0x000d680001087983 */ /* 0x000ee40000300800 */
[----:B------:R-:W4:Y:S02]  /*35ac0*/  LDL.LU R9, [R1+0xd7c] ;  /* 0x000d7c0001097983 */ /* 0x000f240000300800 */
[----:B------:R-:W4:Y:S01]  /*35ad0*/  LDL.LU R24, [R1+0xd78] ;  /* 0x000d780001187983 */ /* 0x000f220000300800 */
[----:B------:R-:W3:Y:S01]  /*35ae0*/  LDL.LU R25, [R1+0xd44] ;  /* 0x000d440001197983 */ /* 0x000ee20000300800 */
[----:B------:R-:W3:Y:S02]  /*35af0*/  LDL.LU R29, [R1+0xd40] ;  /* 0x000d4000011d7983 */ /* 0x000ee40000300800 */
[----:B------:R-:W3:Y:S02]  /*35b00*/  LDL.LU R0, [R1+0xd54] ;  /* 0x000d540001007983 */ /* 0x000ee40000300800 */
[----:B------:R-:W3:Y:S01]  /*35b10*/  LDL.LU R28, [R1+0xd50] ;  /* 0x000d5000011c7983 */ /* 0x000ee20000300800 */
        /* <DEDUP_REMOVED lines=1741> */
[----:B------:R-:W2:Y:S02]  /*3c7f0*/  LDL.LU R23, [R1+0x8f0] ;  /* 0x0008f00001177983 */ /* 0x000ea40000300800 */
[----:B--2---:R0:W-:Y:S04]  /*3c800*/  STL [R1+0x15b0], R23 ;  /* 0x0015b01701007387 */ /* 0x0041e80000100800 */
[----:B0-----:R-:W2:Y:S01]  /*3c810*/  LDL.LU R23, [R1+0x92c] ;  /* 0x00092c0001177983 */ /* 0x001ea20000300800 */
[----:B------:R-:W2:Y:S03]  /*3c820*/  LDL.LU R22, [R1+0x900] ;  /* 0x0009000001167983 */ /* 0x000ea60000300800 */
        /* <DEDUP_REMOVED lines=29> */
[----:B------:R-:W2:Y:S01]  /*3ca00*/  LDL.LU R9, [R1+0xfd4] ;  /* 0x000fd40001097983 */ /* 0x000ea20000300800 */
[----:B------:R-:W-:-:S02]  /*3ca10*/  F2FP.BF16.PACK_AB R27, R25, R27 ;  /* 0x0000001b191b723e */ /* 0x000fc400000010ff */
[----:B--2---:R0:W-:Y:S04]  /*3ca20*/  STL [R1+0x1584], R9 ;  /* 0x0015840901007387 */ /* 0x0041e80000100800 */
[----:B0-----:R-:W2:Y:S01]  /*3ca30*/  LDL.LU R9, [R1+0xfc4] ;  /* 0x000fc40001097983 */ /* 0x001ea20000300800 */
[----:B------:R-:W2:Y:S02]  /*3ca40*/  LDL.LU R4, [R1+0xfd0] ;  /* 0x000fd00001047983 */ /* 0x000ea40000300800 */
[----:B------:R-:W2:Y:S02]  /*3ca50*/  LDL.LU R8, [R1+0x109c] ;  /* 0x00109c0001087983 */ /* 0x000ea40000300800 */
[----:B------:R-:W2:Y:S01]  /*3ca60*/  LDL.LU R11, [R1+0x1098] ;  /* 0x00109800010b7983 */ /* 0x000ea20000300800 */
[----:B------:R-:W2:Y:S01]  /*3ca70*/  LDL.LU R13, [R1+0x10ac] ;  /* 0x0010ac00010d7983 */ /* 0x000ea20000300800 */
        /* <DEDUP_REMOVED lines=38> */
[----:B------:R0:W-:Y:S02]  /*3cce0*/  STL [R1], R27 ;  /* 0x0000001b01007387 */ /* 0x0001e40000100800 */
[----:B0-----:R-:W2:Y:S02]  /*3ccf0*/  LDL.LU R27, [R1+0x15c0] ;  /* 0x0015c000011b7983 */ /* 0x001ea40000300800 */
[----:B--2---:R-:W-:Y:S02]  /*3cd00*/  F2FP.BF16.PACK_AB R27, R25, R27 ;  /* 0x0000001b191b723e */ /* 0x004fe400000010ff */
[----:B------:R-:W3:Y:S02]  /*3cd10*/  LDL.LU R25, [R1+0x15bc] ;  /* 0x0015bc0001197983 */ /* 0x000ee40000300800 */
[----:B---3--:R-:W-:-:S02]  /*3cd20*/  F2FP.BF16.PACK_AB R26, R25, R26 ;  /* 0x0000001a191a723e */ /* 0x008fc400000010ff */
[----:B------:R-:W4:Y:S02]  /*3cd30*/  LDL.LU R25, [R1+0x15b8] ;  /* 0x0015b80001197983 */ /* 0x000f240000300800 */
[----:B----4-:R-:W-:Y:S02]  /*3cd40*/  F2FP.BF16.PACK_AB R25, R24, R25 ;  /* 0x000000191819723e */ /* 0x010fe400000010ff */
[----:B------:R-:W2:Y:S02]  /*3cd50*/  LDL.LU R24, [R1+0x15b4] ;  /* 0x0015b40001187983 */ /* 0x000ea40000300800 */
[----:B--2---:R-:W-:Y:S02]  /*3cd60*/  F2FP.BF16.PACK_AB R24, R23, R24 ;  /* 0x000000181718723e */ /* 0x004fe400000010ff */
[----:B------:R-:W2:Y:S02]  /*3cd70*/  LDL.LU R23, [R1+0x15b0] ;  /* 0x0015b00001177983 */ /* 0x000ea40000300800 */
[----:B--2---:R-:W-:-:S02]  /*3cd80*/  F2FP.BF16.PACK_AB R23, R22, R23 ;  /* 0x000000171617723e */ /* 0x004fc400000010ff */
[----:B------:R-:W2:Y:S02]  /*3cd90*/  LDL.LU R22, [R1+0x15ac] ;  /* 0x0015ac0001167983 */ /* 0x000ea40000300800 */
[----:B--2---:R-:W-:Y:S02]  /*3cda0*/  F2FP.BF16.PACK_AB R22, R21, R22 ;  /* 0x000000161516723e */ /* 0x004fe400000010ff */
        /* <DEDUP_REMOVED lines=18> */
[----:B------:R-:W2:Y:S01]  /*3ced0*/  LDL.LU R9, [R1+0x1584] ;  /* 0x0015840001097983 */ /* 0x000ea20000300800 */
[----:B------:R-:W-:Y:S02]  /*3cee0*/  F2FP.BF16.PACK_AB R11, R8, R11 ;  /* 0x0000000b080b723e */ /* 0x000fe400000010ff */
[----:B--2---:R-:W-:Y:S02]  /*3cef0*/  F2FP.BF16.PACK_AB R4, R9, R4 ;  /* 0x000000040904723e */ /* 0x004fe400000010ff */
[----:B------:R-:W2:Y:S01]  /*3cf00*/  LDL.LU R9, [R1+0x1580] ;  /* 0x0015800001097983 */ /* 0x000ea20000300800 */
[----:B------:R-:W3:Y:S01]  /*3cf10*/  LDL.LU R8, [R1+0x157c] ;  /* 0x00157c0001087983 */ /* 0x000ee20000300800 */
[----:B------:R-:W-:-:S02]  /*3cf20*/  F2FP.BF16.PACK_AB R10, R13, R10 ;  /* 0x0000000a0d0a723e */ /* 0x000fc400000010ff */
[----:B------:R-:W4:Y:S01]  /*3cf30*/  LDL.LU R13, [R1+0x1578] ;  /* 0x00157800010d7983 */ /* 0x000f220000300800 */
[----:B--2---:R-:W-:-:S03]  /*3cf40*/  F2FP.BF16.PACK_AB R9, R12, R9 ;  /* 0x000000090c09723e */ /* 0x004fc600000010ff */
[----:B------:R-:W2:Y:S01]  /*3cf50*/  LDL.LU R12, [R1+0x1574] ;  /* 0x00157400010c7983 */ /* 0x000ea20000300800 */
[----:B---3--:R-:W-:Y:S02]  /*3cf60*/  F2FP.BF16.PACK_AB R8, R29, R8 ;  /* 0x000000081d08723e */ /* 0x008fe400000010ff */
[----:B------:R-:W-:Y:S02]  /*3cf70*/  F2FP.BF16.PACK_AB R15, R0, R15 ;  /* 0x0000000f000f723e */ /* 0x000fe400000010ff */
[----:B------:R-:W-:Y:S02]  /*3cf80*/  F2FP.BF16.PACK_AB R14, R28, R14 ;  /* 0x0000000e1c0e723e */ /* 0x000fe400000010ff */
[----:B----4-:R-:W-:Y:S02]  /*3cf90*/  F2FP.BF16.PACK_AB R13, R2, R13 ;  /* 0x0000000d020d723e */ /* 0x010fe400000010ff */
[----:B--2---:R-:W-:Y:S02]  /*3cfa0*/  F2FP.BF16.PACK_AB R12, R3, R12 ;  /* 0x0000000c030c723e */ /* 0x004fe400000010ff */
.L_x_1:
[----:B------:R-:W2:Y:S04]  /*3cfb0*/  LDL.LU R2, [R1+0x1570] ;  /* 0x0015700001027983 */ /* 0x000ea80000300800 */
[----:B------:R1:W-:Y:S04]  /*3cfc0*/  STL [R1+0x1bd0], R27 ;  /* 0x001bd01b01007387 */ /* 0x0003e80000100800 */
[----:B------:R-:W3:Y:S04]  /*3cfd0*/  S2R R29, SR_TID.X ;  /* 0x00000000001d7919 */ /* 0x000ee80000002100 */
[----:B-1----:R-:W4:Y:S01]  /*3cfe0*/  LDL R27, [R1+0xc0] ;  /* 0x0000c000011b7983 */ /* 0x002f220000100800 */
[----:B---3--:R-:W-:-:S02]  /*3cff0*/  IMAD.SHL.U32 R3, R29, 0x800, RZ ;  /* 0x000008001d037824 */ /* 0x008fc400078e00ff */
[C---:B------:R-:W-:Y:S02]  /*3d000*/  IMAD.SHL.U32 R28, R29.reuse, 0x80, RZ ;  /* 0x000000801d1c7824 */ /* 0x040fe400078e00ff */
[----:B------:R-:W-:Y:S01]  /*3d010*/  IMAD.SHL.U32 R29, R29, 0x20, RZ ;  /* 0x000000201d1d7824 */ /* 0x000fe200078e00ff */
[----:B------:R-:W-:Y:S02]  /*3d020*/  LOP3.LUT R3, R3, 0xc000, RZ, 0xc0, !PT ;  /* 0x0000c00003037812 */ /* 0x000fe400078ec0ff */
[----:B------:R-:W-:Y:S02]  /*3d030*/  LOP3.LUT R28, R28, 0x3000, RZ, 0xc0, !PT ;  /* 0x000030001c1c7812 */ /* 0x000fe400078ec0ff */
[----:B------:R-:W-:Y:S01]  /*3d040*/  LOP3.LUT R29, R29, 0x60, RZ, 0xc0, !PT ;  /* 0x000000601d1d7812 */ /* 0x000fe200078ec0ff */
[----:B------:R-:W-:Y:S01]  /*3d050*/  BAR.SYNC.DEFER_BLOCKING 0x0 ;  /* 0x0000000000007b1d */ /* 0x000fe20000010000 */
[----:B--2---:R-:W-:-:S04]  /*3d060*/  LOP3.LUT R2, R2, 0x100, RZ, 0xc0, !PT ;  /* 0x0000010002027812 */ /* 0x004fc800078ec0ff */
[----:B------:R-:W-:Y:S02]  /*3d070*/  IADD3 R28, R28, R2, R3 ;  /* 0x000000021c1c7210 */ /* 0x000fe40007ffe003 */
[----:B------:R-:W1:Y:S01]  /*3d080*/  S2R R3, SR_TID.X ;  /* 0x0000000000037919 */ /* 0x000e620000002100 */
[----:B0---4-:R-:W-:-:S04]  /*3d090*/  IADD3 R0, R27, 0x1, RZ ;  /* 0x000000011b007810 */ /* 0x011fc80007ffe0ff */
[----:B------:R-:W-:Y:S02]  /*3d0a0*/  ISETP.GE.AND P5, PT, R0, c[0x0][0x17c], PT ;  /* 0x00005f0000007a0c */ /* 0x000fe40003fa6270 */
[----:B------:R-:W-:-:S04]  /*3d0b0*/  IADD3 R0, R27, 0x2, RZ ;  /* 0x000000021b007810 */ /* 0x000fc80007ffe0ff */
[----:B------:R-:W-:Y:S02]  /*3d0c0*/  ISETP.GE.AND P4, PT, R0, c[0x0][0x17c], PT ;  /* 0x00005f0000007a0c */ /* 0x000fe40003f86270 */
[----:B------:R-:W0:Y:S01]  /*3d0d0*/  S2R R0, SR_TID.X ;  /* 0x0000000000007919 */ /* 0x000e220000002100 */
[----:B-1----:R-:W-:-:S05]  /*3d0e0*/  IMAD.SHL.U32 R3, R3, 0x4, RZ ;  /* 0x0000000403037824 */ /* 0x002fca00078e00ff */
[----:B------:R-:W-:Y:S02]  /*3d0f0*/  LOP3.LUT R2, R29, 0x70, R3, 0x78, !PT ;  /* 0x000000701d027812 */ /* 0x000fe400078e7803 */
[----:B------:R-:W-:-:S03]  /*3d100*/  IADD3 R3, R27, 0x4, RZ ;  /* 0x000000041b037810 */ /* 0x000fc60007ffe0ff */
[----:B------:R-:W-:-:S05]  /*3d110*/  IMAD.IADD R2, R28, 0x1, R2 ;  /* 0x000000011c027824 */ /* 0x000fca00078e0202 */
[----:B------:R1:W-:Y:S01]  /*3d120*/  STS.128 [R2], R12 ;  /* 0x0000000c02007388 */ /* 0x0003e20000000c00 */
[----:B0-----:R-:W-:Y:S01]  /*3d130*/  IMAD.SHL.U32 R29, R0, 0x2000, RZ ;  /* 0x00002000001d7824 */ /* 0x001fe200078e00ff */
[----:B------:R-:W-:Y:S02]  /*3d140*/  IADD3 R0, R27, 0x3, RZ ;  /* 0x000000031b007810 */ /* 0x000fe40007ffe0ff */
[----:B------:R-:W2:Y:S01]  /*3d150*/  LDL.LU R27, [R1+0x1bd0] ;  /* 0x001bd000011b7983 */ /* 0x000ea20000300800 */
[----:B------:R-:W-:Y:S02]  /*3d160*/  ISETP.GE.AND P6, PT, R3, c[0x0][0x17c], PT ;  /* 0x00005f0003007a0c */ /* 0x000fe40003fc6270 */
[----:B------:R-:W-:Y:S01]  /*3d170*/  LOP3.LUT R29, R29, 0xc000, RZ, 0xc0, !PT ;  /* 0x0000c0001d1d7812 */ /* 0x000fe200078ec0ff */
[----:B------:R0:W-:Y:S01]  /*3d180*/  STL [R1+0x1670], R15 ;  /* 0x0016700f01007387 */ /* 0x0001e20000100800 */
[----:B------:R-:W-:-:S03]  /*3d190*/  ISETP.GE.AND P0, PT, R0, c[0x0][0x17c], PT ;  /* 0x00005f0000007a0c */ /* 0x000fc60003f06270 */
[----:B-1----:R-:W3:Y:S04]  /*3d1a0*/  LDL.LU R12, [R1+0x90] ;  /* 0x00009000010c7983 */ /* 0x002ee80000300800 */
[----:B------:R-:W3:Y:S04]  /*3d1b0*/  LDL.LU R13, [R1+0x94] ;  /* 0x00009400010d7983 */ /* 0x000ee80000300800 */
[----:B------:R-:W4:Y:S04]  /*3d1c0*/  LDL.LU R14, [R1+0x98] ;  /* 0x00009800010e7983 */ /* 0x000f280000300800 */
[----:B0-----:R-:W4:Y:S04]  /*3d1d0*/  LDL.LU R15, [R1+0x9c] ;  /* 0x00009c00010f7983 */ /* 0x001f280000300800 */
[----:B------:R-:W0:Y:S04]  /*3d1e0*/  S2R R28, SR_TID.X ;  /* 0x00000000001c7919 */ /* 0x000e280000002100 */
[----:B------:R-:W-:Y:S04]  /*3d1f0*/  STS.128 [R2+0x80], R8 ;  /* 0x0000800802007388 */ /* 0x000fe80000000c00 */
[----:B------:R-:W-:Y:S04]  /*3d200*/  STS.128 [R2+0x200], R4 ;  /* 0x0002000402007388 */ /* 0x000fe80000000c00 */
[----:B------:R-:W-:Y:S04]  /*3d210*/  STS.128 [R2+0x280], R16 ;  /* 0x0002801002007388 */ /* 0x000fe80000000c00 */
[----:B------:R-:W-:Y:S01]  /*3d220*/  STS.128 [R2+0x400], R20 ;  /* 0x0004001402007388 */ /* 0x000fe20000000c00 */
[----:B0-----:R-:W-:-:S05]  /*3d230*/  LOP3.LUT R28, R28, 0xff, RZ, 0xc0, !PT ;  /* 0x000000ff1c1c7812 */ /* 0x001fca00078ec0ff */
[----:B------:R-:W-:Y:S01]  /*3d240*/  IMAD R0, R28, 0x10, R29 ;  /* 0x000000101c007824 */ /* 0x000fe200078e021d */
[----:B----4-:R-:W-:Y:S04]  /*3d250*/  STL.64 [R1+0x1b88], R14 ;  /* 0x001b880e01007387 */ /* 0x010fe80000100a00 */
[----:B---3--:R0:W-:Y:S04]  /*3d260*/  STL.64 [R1+0x1b80], R12 ;  /* 0x001b800c01007387 */ /* 0x0081e80000100a00 */
[----:B0-----:R-:W3:Y:S04]  /*3d270*/  LDL.LU R12, [R1+0x40] ;  /* 0x00004000010c7983 */ /* 0x001ee80000300800 */
[----:B------:R-:W3:Y:S04]  /*3d280*/  LDL.LU R13, [R1+0x44] ;  /* 0x00004400010d7983 */ /* 0x000ee80000300800 */
[----:B------:R-:W4:Y:S04]  /*3d290*/  LDL.LU R14, [R1+0x48] ;  /* 0x00004800010e7983 */ /* 0x000f280000300800 */
[----:B------:R-:W4:Y:S04]  /*3d2a0*/  LDL.LU R15, [R1+0x4c] ;  /* 0x00004c00010f7983 */ /* 0x000f280000300800 */
        /* <DEDUP_REMOVED lines=20> */
[----:B0-----:R-:W3:Y:S04]  /*3d3f0*/  LDL.LU R12, [R1] ;  /* 0x00000000010c7983 */ /* 0x001ee80000300800 */
[----:B------:R-:W3:Y:S04]  /*3d400*/  LDL.LU R13, [R1+0x4] ;  /* 0x00000400010d7983 */ /* 0x000ee80000300800 */
[----:B------:R-:W3:Y:S04]  /*3d410*/  LDL.LU R14, [R1+0x8] ;  /* 0x00000800010e7983 */ /* 0x000ee80000300800 */
[----:B------:R-:W3:Y:S04]  /*3d420*/  LDL.LU R15, [R1+0xc] ;  /* 0x00000c00010f7983 */ /* 0x000ee80000300800 */
[----:B------:R-:W4:Y:S04]  /*3d430*/  LDL.LU R8, [R1+0x80] ;  /* 0x0000800001087983 */ /* 0x000f280000300800 */
[----:B------:R-:W4:Y:S04]  /*3d440*/  LDL.LU R9, [R1+0x84] ;  /* 0x0000840001097983 */ /* 0x000f280000300800 */
[----:B------:R-:W4:Y:S04]  /*3d450*/  LDL.LU R10, [R1+0x88] ;  /* 0x00008800010a7983 */ /* 0x000f280000300800 */
[----:B------:R-:W4:Y:S04]  /*3d460*/  LDL.LU R11, [R1+0x8c] ;  /* 0x00008c00010b7983 */ /* 0x000f280000300800 */
[----:B------:R-:W5:Y:S04]  /*3d470*/  LDL.LU R4, [R1+0x70] ;  /* 0x0000700001047983 */ /* 0x000f680000300800 */
[----:B------:R-:W5:Y:S04]  /*3d480*/  LDL.LU R5, [R1+0x74] ;  /* 0x0000740001057983 */ /* 0x000f680000300800 */
[----:B------:R-:W5:Y:S04]  /*3d490*/  LDL.LU R6, [R1+0x78] ;  /* 0x0000780001067983 */ /* 0x000f680000300800 */
[----:B------:R-:W5:Y:S04]  /*3d4a0*/  LDL.LU R7, [R1+0x7c] ;  /* 0x00007c0001077983 */ /* 0x000f680000300800 */
[----:B------:R-:W4:Y:S04]  /*3d4b0*/  LDL.LU R16, [R1+0x60] ;  /* 0x0000600001107983 */ /* 0x000f280000300800 */
[----:B------:R-:W4:Y:S04]  /*3d4c0*/  LDL.LU R17, [R1+0x64] ;  /* 0x0000640001117983 */ /* 0x000f280000300800 */
[----:B------:R-:W4:Y:S04]  /*3d4d0*/  LDL.LU R18, [R1+0x68] ;  /* 0x0000680001127983 */ /* 0x000f280000300800 */
[----:B------:R-:W4:Y:S04]  /*3d4e0*/  LDL.LU R19, [R1+0x6c] ;  /* 0x00006c0001137983 */ /* 0x000f280000300800 */
[----:B--2---:R-:W-:Y:S04]  /*3d4f0*/  STS.128 [R2+0x480], R24 ;  /* 0x0004801802007388 */ /* 0x004fe80000000c00 */
[----:B------:R0:W-:Y:S04]  /*3d500*/  STL [R1+0x1638], R24 ;  /* 0x0016381801007387 */ /* 0x0001e80000100800 */
[----:B0-----:R-:W2:Y:S04]  /*3d510*/  LDL.LU R24, [R1+0x50] ;  /* 0x0000500001187983 */ /* 0x001ea80000300800 */
[----:B------:R-:W2:Y:S04]  /*3d520*/  LDL.LU R25, [R1+0x54] ;  /* 0x0000540001197983 */ /* 0x000ea80000300800 */
[----:B------:R-:W2:Y:S04]  /*3d530*/  LDL.LU R26, [R1+0x58] ;  /* 0x00005800011a7983 */ /* 0x000ea80000300800 */
[----:B------:R-:W2:Y:S04]  /*3d540*/  LDL.LU R27, [R1+0x5c] ;  /* 0x00005c00011b7983 */ /* 0x000ea80000300800 */
[----:B---3--:R0:W-:Y:S04]  /*3d550*/  STS.128 [R2+0x600], R12 ;  /* 0x0006000c02007388 */ /* 0x0081e80000000c00 */
[----:B0-----:R-:W3:Y:S04]  /*3d560*/  LDL.LU.64 R14, [R1+0x1bc8] ;  /* 0x001bc800010e7983 */ /* 0x001ee80000300a00 */
[----:B------:R-:W3:Y:S04]  /*3d570*/  LDL.LU.64 R12, [R1+0x1bc0] ;  /* 0x001bc000010c7983 */ /* 0x000ee80000300a00 */
        /* <DEDUP_REMOVED lines=12> */
[----:B--2---:R-:W-:Y:S04]  /*3d640*/  STS.128 [R2+0xa80], R24 ;  /* 0x000a801802007388 */ /* 0x004fe80000000c00 */
[----:B----4-:R-:W-:Y:S04]  /*3d650*/  STS.128 [R2+0xc00], R16 ;  /* 0x000c001002007388 */ /* 0x010fe80000000c00 */
[----:B-----5:R-:W-:Y:S04]  /*3d660*/  STS.128 [R2+0xc80], R4 ;  /* 0x000c800402007388 */ /* 0x020fe80000000c00 */
[----:B------:R-:W-:Y:S04]  /*3d670*/  STS.128 [R2+0xe00], R8 ;  /* 0x000e000802007388 */ /* 0x000fe80000000c00 */
[----:B---3--:R-:W-:Y:S04]  /*3d680*/  STS.128 [R2+0xe80], R12 ;  /* 0x000e800c02007388 */ /* 0x008fe80000000c00 */
[----:B------:R-:W-:Y:S06]  /*3d690*/  BAR.SYNC.DEFER_BLOCKING 0x0 ;  /* 0x0000000000007b1d */ /* 0x000fec0000010000 */
[----:B------:R-:W0:Y:S04]  /*3d6a0*/  LDS.128 R4, [R0] ;  /* 0x0000000000047984 */ /* 0x000e280000000c00 */
[----:B------:R-:W1:Y:S04]  /*3d6b0*/  LDS.128 R8, [R0+0x1000] ;  /* 0x0010000000087984 */ /* 0x000e680000000c00 */
[----:B------:R-:W2:Y:S04]  /*3d6c0*/  LDS.128 R12, [R0+0x2000] ;  /* 0x00200000000c7984 */ /* 0x000ea80000000c00 */
[----:B0-----:R-:W-:Y:S04]  /*3d6d0*/  STL.64 [R1+0x40], R4 ;  /* 0x0000400401007387 */ /* 0x001fe80000100a00 */
[----:B------:R-:W-:Y:S04]  /*3d6e0*/  STL.64 [R1+0x48], R6 ;  /* 0x0000480601007387 */ /* 0x000fe80000100a00 */
[----:B------:R-:W0:Y:S04]  /*3d6f0*/  LDS.128 R4, [R0+0x3000] ;  /* 0x0030000000047984 */ /* 0x000e280000000c00 */
[----:B-1----:R1:W-:Y:S04]  /*3d700*/  STL.64 [R1+0x210], R8 ;  /* 0x0002100801007387 */ /* 0x0023e80000100a00 */
[----:B------:R3:W-:Y:S04]  /*3d710*/  STL.64 [R1+0x218], R10 ;  /* 0x0002180a01007387 */ /* 0x0007e80000100a00 */
[----:B-1----:R-:W4:Y:S04]  /*3d720*/  LDL.LU R8, [R1+0x190] ;  /* 0x0001900001087983 */ /* 0x002f280000300800 */
[----:B--2---:R-:W-:Y:S04]  /*3d730*/  STL.64 [R1+0x300], R12 ;  /* 0x0003000c01007387 */ /* 0x004fe80000100a00 */
[----:B------:R-:W-:Y:S04]  /*3d740*/  STL.64 [R1+0x308], R14 ;  /* 0x0003080e01007387 */ /* 0x000fe80000100a00 */
[----:B0-----:R0:W-:Y:S04]  /*3d750*/  STL.64 [R1+0x3d0], R4 ;  /* 0x0003d00401007387 */ /* 0x0011e80000100a00 */
[----:B------:R1:W-:Y:S04]  /*3d760*/  STL.64 [R1+0x3d8], R6 ;  /* 0x0003d80601007387 */ /* 0x0003e80000100a00 */
[----:B------:R-:W4:Y:S04]  /*3d770*/  LDL.LU R9, [R1+0x194] ;  /* 0x0001940001097983 */ /* 0x000f280000300800 */
[----:B---3--:R-:W2:Y:S04]  /*3d780*/  LDL.LU R10, [R1+0x198] ;  /* 0x00019800010a7983 */ /* 0x008ea80000300800 */
[----:B------:R-:W2:Y:S04]  /*3d790*/  LDL.LU R11, [R1+0x19c] ;  /* 0x00019c00010b7983 */ /* 0x000ea80000300800 */
[----:B--2---:R-:W-:Y:S04]  /*3d7a0*/  STL.64 [R1+0x1ac8], R10 ;  /* 0x001ac80a01007387 */ /* 0x004fe80000100a00 */
[----:B----4-:R2:W-:Y:S04]  /*3d7b0*/  STL.64 [R1+0x1ac0], R8 ;  /* 0x001ac00801007387 */ /* 0x0105e80000100a00 */
[----:B0-----:R-:W3:Y:S04]  /*3d7c0*/  LDL.LU R4, [R1+0x180] ;  /* 0x0001800001047983 */ /* 0x001ee80000300800 */
[----:B------:R-:W3:Y:S04]  /*3d7d0*/  LDL.LU R5, [R1+0x184] ;  /* 0x0001840001057983 */ /* 0x000ee80000300800 */
[----:B-1----:R-:W4:Y:S04]  /*3d7e0*/  LDL.LU R6, [R1+0x188] ;  /* 0x0001880001067983 */ /* 0x002f280000300800 */
[----:B------:R-:W4:Y:S04]  /*3d7f0*/  LDL.LU R7, [R1+0x18c] ;  /* 0x00018c0001077983 */ /* 0x000f280000300800 */
[----:B----4-:R-:W-:Y:S04]  /*3d800*/  STL.64 [R1+0x1ad8], R6 ;  /* 0x001ad80601007387 */ /* 0x010fe80000100a00 */
[----:B---3--:R0:W-:Y:S04]  /*3d810*/  STL.64 [R1+0x1ad0], R4 ;  /* 0x001ad00401007387 */ /* 0x0081e80000100a00 */
[----:B------:R-:W3:Y:S04]  /*3d820*/  LDL.LU R16, [R1+0x170] ;  /* 0x0001700001107983 */ /* 0x000ee80000300800 */
[----:B------:R-:W3:Y:S04]  /*3d830*/  LDL.LU R17, [R1+0x174] ;  /* 0x0001740001117983 */ /* 0x000ee80000300800 */
[----:B------:R-:W4:Y:S04]  /*3d840*/  LDL.LU R18, [R1+0x178] ;  /* 0x0001780001127983 */ /* 0x000f280000300800 */
[----:B------:R-:W4:Y:S04]  /*3d850*/  LDL.LU R19, [R1+0x17c] ;  /* 0x00017c0001137983 */ /* 0x000f280000300800 */
[----:B----4-:R-:W-:Y:S04]  /*3d860*/  STL.64 [R1+0x1ae8], R18 ;  /* 0x001ae81201007387 */ /* 0x010fe80000100a00 */
[----:B---3--:R1:W-:Y:S04]  /*3d870*/  STL.64 [R1+0x1ae0], R16 ;  /* 0x001ae01001007387 */ /* 0x0083e80000100a00 */
[----:B--2---:R-:W2:Y:S04]  /*3d880*/  LDL.LU R8, [R1+0x150] ;  /* 0x0001500001087983 */ /* 0x004ea80000300800 */
[----:B------:R-:W2:Y:S04]  /*3d890*/  LDL.LU R9, [R1+0x154] ;  /* 0x0001540001097983 */ /* 0x000ea80000300800 */
[----:B------:R-:W3:Y:S04]  /*3d8a0*/  LDL.LU R10, [R1+0x158] ;  /* 0x00015800010a7983 */ /* 0x000ee80000300800 */
[----:B------:R-:W3:Y:S04]  /*3d8b0*/  LDL.LU R11, [R1+0x15c] ;  /* 0x00015c00010b7983 */ /* 0x000ee80000300800 */
[----:B---3--:R-:W-:Y:S04]  /*3d8c0*/  STL.64 [R1+0x1af8], R10 ;  /* 0x001af80a01007387 */ /* 0x008fe80000100a00 */
[----:B--2---:R-:W-:Y:S04]  /*3d8d0*/  STL.64 [R1+0x1af0], R8 ;  /* 0x001af00801007387 */ /* 0x004fe80000100a00 */
[----:B0-----:R-:W2:Y:S04]  /*3d8e0*/  LDL.LU R4, [R1+0x140] ;  /* 0x0001400001047983 */ /* 0x001ea80000300800 */
[----:B------:R-:W2:Y:S04]  /*3d8f0*/  LDL.LU R5, [R1+0x144] ;  /* 0x0001440001057983 */ /* 0x000ea80000300800 */
[----:B------:R-:W3:Y:S04]  /*3d900*/  LDL.LU R6, [R1+0x148] ;  /* 0x0001480001067983 */ /* 0x000ee80000300800 */
[----:B------:R-:W3:Y:S04]  /*3d910*/  LDL.LU R7, [R1+0x14c] ;  /* 0x00014c0001077983 */ /* 0x000ee80000300800 */
[----:B---3--:R-:W-:Y:S04]  /*3d920*/  STL.64 [R1+0x1b08], R6 ;  /* 0x001b080601007387 */ /* 0x008fe80000100a00 */
[----:B--2---:R0:W-:Y:S04]  /*3d930*/  STL.64 [R1+0x1b00], R4 ;  /* 0x001b000401007387 */ /* 0x0041e80000100a00 */
[----:B-1----:R-:W2:Y:S04]  /*3d940*/  LDL.LU R16, [R1+0x130] ;  /* 0x0001300001107983 */ /* 0x002ea80000300800 */
[----:B------:R-:W2:Y:S04]  /*3d950*/  LDL.LU R17, [R1+0x134] ;  /* 0x0001340001117983 */ /* 0x000ea80000300800 */
[----:B------:R-:W3:Y:S04]  /*3d960*/  LDL.LU R18, [R1+0x138] ;  /* 0x0001380001127983 */ /* 0x000ee80000300800 */
[----:B------:R-:W3:Y:S04]  /*3d970*/  LDL.LU R19, [R1+0x13c] ;  /* 0x00013c0001137983 */ /* 0x000ee80000300800 */
[----:B---3--:R-:W-:Y:S04]  /*3d980*/  STL.64 [R1+0x1b18], R18 ;  /* 0x001b181201007387 */ /* 0x008fe80000100a00 */
[----:B--2---:R1:W-:Y:S04]  /*3d990*/  STL.64 [R1+0x1b10], R16 ;  /* 0x001b101001007387 */ /* 0x0043e80000100a00 */
        /* <DEDUP_REMOVED lines=33> */
[----:B------:R-:W3:Y:S01]  /*3dbb0*/  LDL.LU R7, [R1+0xac] ;  /* 0x0000ac0001077983 */ /* 0x000ee20000300800 */
[----:B------:R-:W-:-:S02]  /*3dbc0*/  LOP3.LUT R28, R0, 0x20, RZ, 0x3c, !PT ;  /* 0x00000020001c7812 */ /* 0x000fc400078e3cff */
[----:B------:R-:W-:Y:S01]  /*3dbd0*/  LOP3.LUT R29, R0, 0x40, RZ, 0x3c, !PT ;  /* 0x00000040001d7812 */ /* 0x000fe200078e3cff */
[----:B---3--:R-:W-:Y:S04]  /*3dbe0*/  STL.64 [R1+0x1b78], R6 ;  /* 0x001b780601007387 */ /* 0x008fe80000100a00 */
[----:B--2---:R-:W-:Y:S04]  /*3dbf0*/  STL.64 [R1+0x1b70], R4 ;  /* 0x001b700401007387 */ /* 0x004fe80000100a00 */
[----:B------:R-:W0:Y:S04]  /*3dc00*/  LDS.128 R4, [R28] ;  /* 0x000000001c047984 */ /* 0x000e280000000c00 */
[----:B------:R-:W2:Y:S04]  /*3dc10*/  LDL.LU R16, [R1+0xe0] ;  /* 0x0000e00001107983 */ /* 0x000ea80000300800 */
[----:B------:R-:W2:Y:S04]  /*3dc20*/  LDL.LU R17, [R1+0xe4] ;  /* 0x0000e40001117983 */ /* 0x000ea80000300800 */
[----:B------:R-:W2:Y:S04]  /*3dc30*/  LDL.LU R18, [R1+0xe8] ;  /* 0x0000e80001127983 */ /* 0x000ea80000300800 */
[----:B------:R-:W2:Y:S04]  /*3dc40*/  LDL.LU R19, [R1+0xec] ;  /* 0x0000ec0001137983 */ /* 0x000ea80000300800 */
[----:B------:R-:W3:Y:S04]  /*3dc50*/  LDL.LU R8, [R1+0x120] ;  /* 0x0001200001087983 */ /* 0x000ee80000300800 */
        /* <DEDUP_REMOVED lines=11> */
[----:B0-----:R-:W-:Y:S04]  /*3dd10*/  STL.64 [R1+0x70], R4 ;  /* 0x0000700401007387 */ /* 0x001fe80000100a00 */
[----:B------:R-:W-:Y:S04]  /*3dd20*/  STL.64 [R1+0x78], R6 ;  /* 0x0000780601007387 */ /* 0x000fe80000100a00 */
[----:B------:R-:W0:Y:S04]  /*3dd30*/  LDS.128 R4, [R28+0x1000] ;  /* 0x001000001c047984 */ /* 0x000e280000000c00 */
        /* <DEDUP_REMOVED lines=8> */
[----:B------:R-:W0:Y:S04]  /*3ddc0*/  LDS.128 R4, [R29] ;  /* 0x000000001d047984 */ /* 0x000e280000000c00 */
[----:B0-----:R-:W-:Y:S01]  /*3ddd0*/  STL [R1+0x84], R5 ;  /* 0x0000840501007387 */ /* 0x001fe20000100800 */
[----:B------:R-:W-:-:S03]  /*3dde0*/  IMAD.MOV.U32 R23, RZ, RZ, R4 ;  /* 0x000000ffff177224 */ /* 0x000fc600078e0004 */
[----:B------:R-:W-:Y:S04]  /*3ddf0*/  STL.64 [R1+0x88], R6 ;  /* 0x0000880601007387 */ /* 0x000fe80000100a00 */
[----:B------:R-:W0:Y:S04]  /*3de00*/  LDS.128 R4, [R29+0x1000] ;  /* 0x001000001d047984 */ /* 0x000e280000000c00 */
[----:B------:R-:W-:Y:S04]  /*3de10*/  STL [R1+0x163c], R23 ;  /* 0x00163c1701007387 */ /* 0x000fe80000100800 */
[----:B0-----:R-:W-:Y:S04]  /*3de20*/  STL.64 [R1+0x230], R4 ;  /* 0x0002300401007387 */ /* 0x001fe80000100a00 */
[----:B------:R-:W-:Y:S04]  /*3de30*/  STL.64 [R1+0x238], R6 ;  /* 0x0002380601007387 */ /* 0x000fe80000100a00 */
[----:B------:R-:W0:Y:S01]  /*3de40*/  LDS.128 R4, [R29+0x2000] ;  /* 0x002000001d047984 */ /* 0x000e220000000c00 */
[----:B------:R-:W-:-:S03]  /*3de50*/  LOP3.LUT R3, R0, 0x60, RZ, 0x3c, !PT ;  /* 0x0000006000037812 */ /* 0x000fc600078e3cff */
[----:B0-----:R-:W-:Y:S04]  /*3de60*/  STL.64 [R1+0x320], R4 ;  /* 0x0003200401007387 */ /* 0x001fe80000100a00 */
[----:B------:R-:W-:Y:S04]  /*3de70*/  STL.64 [R1+0x328], R6 ;  /* 0x0003280601007387 */ /* 0x000fe80000100a00 */
[----:B------:R-:W0:Y:S04]  /*3de80*/  LDS.128 R4, [R29+0x3000] ;  /* 0x003000001d047984 */ /* 0x000e280000000c00 */
[----:B0-----:R-:W-:Y:S04]  /*3de90*/  STL.64 [R1+0x3f0], R4 ;  /* 0x0003f00401007387 */ /* 0x001fe80000100a00 */
[----:B------:R-:W-:Y:S04]  /*3dea0*/  STL.64 [R1+0x3f8], R6 ;  /* 0x0003f80601007387 */ /* 0x000fe80000100a00 */
[----:B------:R-:W0:Y:S04]  /*3deb0*/  LDS.128 R4, [R3] ;  /* 0x0000000003047984 */ /* 0x000e280000000c00 */
        /* <DEDUP_REMOVED lines=9> */
[----:B------:R-:W-:Y:S06]  /*3df50*/  BAR.SYNC.DEFER_BLOCKING 0x0 ;  /* 0x0000000000007b1d */ /* 0x000fec0000010000 */
[----:B0-----:R-:W-:Y:S04]  /*3df60*/  STL.64 [R1+0x400], R4 ;  /* 0x0004000401007387 */ /* 0x001fe80000100a00 */
[----:B------:R0:W-:Y:S04]  /*3df70*/  STL.64 [R1+0x408], R6 ;  /* 0x0004080601007387 */ /* 0x0001e80000100a00 */
[----:B0-----:R-:W2:Y:S04]  /*3df80*/  LDL.LU.64 R6, [R1+0x1b78] ;  /* 0x001b780001067983 */ /* 0x001ea80000300a00 */
[----:B------:R-:W2:Y:S04]  /*3df90*/  LDL.LU.64 R4, [R1+0x1b70] ;  /* 0x001b700001047983 */ /* 0x000ea80000300a00 */
[----:B--2---:R0:W-:Y:S04]  /*3dfa0*/  STS.128 [R2], R4 ;  /* 0x0000000402007388 */ /* 0x0041e80000000c00 */
[----:B0-----:R-:W2:Y:S04]  /*3dfb0*/  LDL.LU.64 R6, [R1+0x1b68] ;  /* 0x001b680001067983 */ /* 0x001ea80000300a00 */
[----:B------:R-:W2:Y:S04]  /*3dfc0*/  LDL.LU.64 R4, [R1+0x1b60] ;  /* 0x001b600001047983 */ /* 0x000ea80000300a00 */
[----:B--2---:R0:W-:Y:S04]  /*3dfd0*/  STS.128 [R2+0x80], R4 ;  /* 0x0000800402007388 */ /* 0x0041e80000000c00 */
[----:B0-----:R-:W2:Y:S04]  /*3dfe0*/  LDL.LU.64 R6, [R1+0x1b58] ;  /* 0x001b580001067983 */ /* 0x001ea80000300a00 */
[----:B------:R-:W2:Y:S04]  /*3dff0*/  LDL.LU.64 R4, [R1+0x1b50] ;  /* 0x001b500001047983 */ /* 0x000ea80000300a00 */
[----:B--2---:R0:W-:Y:S04]  /*3e000*/  STS.128 [R2+0x200], R4 ;  /* 0x0002000402007388 */ /* 0x0041e80000000c00 */
[----:B0-----:R-:W2:Y:S04]  /*3e010*/  LDL.LU.64 R6, [R1+0x1b48] ;  /* 0x001b480001067983 */ /* 0x001ea80000300a00 */
[----:B------:R-:W2:Y:S04]  /*3e020*/  LDL.LU.64 R4, [R1+0x1b40] ;  /* 0x001b400001047983 */ /* 0x000ea80000300a00 */
[----:B------:R0:W-:Y:S04]  /*3e030*/  STS.128 [R2+0x280], R16 ;  /* 0x0002801002007388 */ /* 0x0001e80000000c00 */
[----:B0-----:R-:W3:Y:S04]  /*3e040*/  LDL.LU.64 R18, [R1+0x1b38] ;  /* 0x001b380001127983 */ /* 0x001ee80000300a00 */
[----:B------:R-:W3:Y:S04]  /*3e050*/  LDL.LU.64 R16, [R1+0x1b30] ;  /* 0x001b300001107983 */ /* 0x000ee80000300a00 */
[----:B--2---:R0:W-:Y:S04]  /*3e060*/  STS.128 [R2+0x400], R4 ;  /* 0x0004000402007388 */ /* 0x0041e80000000c00 */
[----:B0-----:R-:W2:Y:S04]  /*3e070*/  LDL.LU.64 R6, [R1+0x1b28] ;  /* 0x001b280001067983 */ /* 0x001ea80000300a00 */
[----:B------:R-:W2:Y:S04]  /*3e080*/  LDL.LU.64 R4, [R1+0x1b20] ;  /* 0x001b200001047983 */ /* 0x000ea80000300a00 */
[----:B---3--:R0:W-:Y:S04]  /*3e090*/  STS.128 [R2+0x480], R16 ;  /* 0x0004801002007388 */ /* 0x0081e80000000c00 */
[----:B------:R-:W-:Y:S04]  /*3e0a0*/  STS.128 [R2+0x680], R8 ;  /* 0x0006800802007388 */ /* 0x000fe80000000c00 */
[----:B0-----:R-:W3:Y:S04]  /*3e0b0*/  LDL.LU.64 R18, [R1+0x1b18] ;  /* 0x001b180001127983 */ /* 0x001ee80000300a00 */
[----:B------:R-:W3:Y:S04]  /*3e0c0*/  LDL.LU.64 R16, [R1+0x1b10] ;  /* 0x001b100001107983 */ /* 0x000ee80000300a00 */
[----:B--2---:R0:W-:Y:S04]  /*3e0d0*/  STS.128 [R2+0x600], R4 ;  /* 0x0006000402007388 */ /* 0x0041e80000000c00 */
[----:B0-----:R-:W2:Y:S04]  /*3e0e0*/  LDL.LU.64 R6, [R1+0x1b08] ;  /* 0x001b080001067983 */ /* 0x001ea80000300a00 */
[----:B------:R-:W2:Y:S04]  /*3e0f0*/  LDL.LU.64 R4, [R1+0x1b00] ;  /* 0x001b000001047983 */ /* 0x000ea80000300a00 */
[----:B------:R-:W4:Y:S04]  /*3e100*/  LDL.LU.64 R10, [R1+0x1af8] ;  /* 0x001af800010a7983 */ /* 0x000f280000300a00 */
[----:B------:R-:W4:Y:S04]  /*3e110*/  LDL.LU.64 R8, [R1+0x1af0] ;  /* 0x001af00001087983 */ /* 0x000f280000300a00 */
[----:B---3--:R0:W-:Y:S04]  /*3e120*/  STS.128 [R2+0x800], R16 ;  /* 0x0008001002007388 */ /* 0x0081e80000000c00 */
[----:B0-----:R-:W3:Y:S04]  /*3e130*/  LDL.LU.64 R18, [R1+0x1ae8] ;  /* 0x001ae80001127983 */ /* 0x001ee80000300a00 */
[----:B------:R-:W3:Y:S04]  /*3e140*/  LDL.LU.64 R16, [R1+0x1ae0] ;  /* 0x001ae00001107983 */ /* 0x000ee80000300a00 */
[----:B--2---:R0:W-:Y:S04]  /*3e150*/  STS.128 [R2+0x880], R4 ;  /* 0x0008800402007388 */ /* 0x0041e80000000c00 */
[----:B----4-:R1:W-:Y:S04]  /*3e160*/  STS.128 [R2+0xa00], R8 ;  /* 0x000a000802007388 */ /* 0x0103e80000000c00 */
[----:B0-----:R-:W2:Y:S04]  /*3e170*/  LDL.LU.64 R6, [R1+0x1ad8] ;  /* 0x001ad80001067983 */ /* 0x001ea80000300a00 */
[----:B------:R-:W2:Y:S04]  /*3e180*/  LDL.LU.64 R4, [R1+0x1ad0] ;  /* 0x001ad00001047983 */ /* 0x000ea80000300a00 */
[----:B-1----:R-:W4:Y:S04]  /*3e190*/  LDL.LU.64 R10, [R1+0x1ac8] ;  /* 0x001ac800010a7983 */ /* 0x002f280000300a00 */
[----:B------:R-:W4:Y:S04]  /*3e1a0*/  LDL.LU.64 R8, [R1+0x1ac0] ;  /* 0x001ac00001087983 */ /* 0x000f280000300a00 */
[----:B------:R-:W-:Y:S04]  /*3e1b0*/  STS.128 [R2+0xa80], R24 ;  /* 0x000a801802007388 */ /* 0x000fe80000000c00 */
[----:B---3--:R-:W-:Y:S04]  /*3e1c0*/  STS.128 [R2+0xc00], R16 ;  /* 0x000c001002007388 */ /* 0x008fe80000000c00 */
[----:B-----5:R-:W-:Y:S04]  /*3e1d0*/  STS.128 [R2+0xe80], R12 ;  /* 0x000e800c02007388 */ /* 0x020fe80000000c00 */
[----:B--2---:R-:W-:Y:S04]  /*3e1e0*/  STS.128 [R2+0xc80], R4 ;  /* 0x000c800402007388 */ /* 0x004fe80000000c00 */
[----:B----4-:R-:W-:Y:S04]  /*3e1f0*/  STS.128 [R2+0xe00], R8 ;  /* 0x000e000802007388 */ /* 0x010fe80000000c00 */
[----:B------:R-:W-:Y:S06]  /*3e200*/  BAR.SYNC.DEFER_BLOCKING 0x0 ;  /* 0x0000000000007b1d */ /* 0x000fec0000010000 */
[----:B------:R-:W0:Y:S04]  /*3e210*/  LDS.128 R4, [R0] ;  /* 0x0000000000047984 */ /* 0x000e280000000c00 */
[----:B------:R-:W-:Y:S04]  /*3e220*/  LDS.128 R12, [R0+0x2000] ;  /* 0x00200000000c7984 */ /* 0x000fe80000000c00 */
[----:B------:R-:W-:Y:S04]  /*3e230*/  LDS.128 R8, [R0+0x3000] ;  /* 0x0030000000087984 */ /* 0x000fe80000000c00 */
[----:B0-----:R-:W-:Y:S01]  /*3e240*/  STL [R1+0x14], R5 ;  /* 0x0000140501007387 */ /* 0x001fe20000100800 */
[----:B------:R-:W-:-:S03]  /*3e250*/  IMAD.MOV.U32 R21, RZ, RZ, R4 ;  /* 0x000000ffff157224 */ /* 0x000fc600078e0004 */
[----:B------:R-:W-:Y:S04]  /*3e260*/  STL.64 [R1+0x18], R6 ;  /* 0x0000180601007387 */ /* 0x000fe80000100a00 */
[----:B------:R-:W0:Y:S04]  /*3e270*/  LDS.128 R4, [R0+0x1000] ;  /* 0x0010000000047984 */ /* 0x000e280000000c00 */
[----:B0-----:R-:W-:Y:S04]  /*3e280*/  STL.64 [R1+0x60], R4 ;  /* 0x0000600401007387 */ /* 0x001fe80000100a00 */
[----:B------:R-:W-:Y:S04]  /*3e290*/  STL.64 [R1+0x68], R6 ;  /* 0x0000680601007387 */ /* 0x000fe80000100a00 */
[----:B------:R-:W0:Y:S04]  /*3e2a0*/  LDS.128 R4, [R28] ;  /* 0x000000001c047984 */ /* 0x000e280000000c00 */
[----:B------:R-:W-:Y:S04]  /*3e2b0*/  STL.64 [R1+0xd0], R12 ;  /* 0x0000d00c01007387 */ /* 0x000fe80000100a00 */
[----:B------:R-:W-:Y:S04]  /*3e2c0*/  STL.64 [R1+0xd8], R14 ;  /* 0x0000d80e01007387 */ /* 0x000fe80000100a00 */
[----:B------:R-:W1:Y:S04]  /*3e2d0*/  LDS.128 R12, [R28+0x1000] ;  /* 0x001000001c0c7984 */ /* 0x000e680000000c00 */
[----:B0-----:R-:W-:Y:S01]  /*3e2e0*/  STL [R1+0x34], R5 ;  /* 0x0000340501007387 */ /* 0x001fe20000100800 */
[----:B------:R-:W-:-:S03]  /*3e2f0*/  IMAD.MOV.U32 R24, RZ, RZ, R4 ;  /* 0x000000ffff187224 */ /* 0x000fc600078e0004 */
[----:B------:R0:W-:Y:S04]  /*3e300*/  STL.64 [R1+0x110], R8 ;  /* 0x0001100801007387 */ /* 0x0001e80000100a00 */
[----:B------:R-:W-:Y:S04]  /*3e310*/  STL.64 [R1+0x118], R10 ;  /* 0x0001180a01007387 */ /* 0x000fe80000100a00 */
[----:B------:R-:W-:Y:S04]  /*3e320*/  STL.64 [R1+0x38], R6 ;  /* 0x0000380601007387 */ /* 0x000fe80000100a00 */
[----:B------:R-:W2:Y:S04]  /*3e330*/  LDS.128 R4, [R28+0x2000] ;  /* 0x002000001c047984 */ /* 0x000ea80000000c00 */
[----:B0-----:R-:W3:Y:S04]  /*3e340*/  LDL.LU R8, [R1+0x2d0] ;  /* 0x0002d00001087983 */ /* 0x001ee80000300800 */
[----:B-1----:R-:W-:Y:S04]  /*3e350*/  STL.64 [R1+0xa0], R12 ;  /* 0x0000a00c01007387 */ /* 0x002fe80000100a00 */
[----:B------:R-:W-:Y:S04]  /*3e360*/  STL.64 [R1+0xa8], R14 ;  /* 0x0000a80e01007387 */ /* 0x000fe80000100a00 */
[----:B--2---:R0:W-:Y:S04]  /*3e370*/  STL.64 [R1+0xf0], R4 ;  /* 0x0000f00401007387 */ /* 0x0041e80000100a00 */
[----:B------:R1:W-:Y:S04]  /*3e380*/  STL.64 [R1+0xf8], R6 ;  /* 0x0000f80601007387 */ /* 0x0003e80000100a00 */
[----:B------:R-:W3:Y:S04]  /*3e390*/  LDL.LU R9, [R1+0x2d4] ;  /* 0x0002d40001097983 */ /* 0x000ee80000300800 */
[----:B------:R-:W2:Y:S04]  /*3e3a0*/  LDL.LU R10, [R1+0x2d8] ;  /* 0x0002d800010a7983 */ /* 0x000ea80000300800 */
[----:B------:R-:W2:Y:S04]  /*3e3b0*/  LDL.LU R11, [R1+0x2dc] ;  /* 0x0002dc00010b7983 */ /* 0x000ea80000300800 */
[----:B--2---:R-:W-:Y:S04]  /*3e3c0*/  STL.64 [R1+0x1a18], R10 ;  /* 0x001a180a01007387 */ /* 0x004fe80000100a00 */
[----:B---3--:R2:W-:Y:S04]  /*3e3d0*/  STL.64 [R1+0x1a10], R8 ;  /* 0x001a100801007387 */ /* 0x0085e80000100a00 */
[----:B0-----:R-:W3:Y:S04]  /*3e3e0*/  LDL.LU R4, [R1+0x2c0] ;  /* 0x0002c00001047983 */ /* 0x001ee80000300800 */
[----:B------:R-:W3:Y:S04]  /*3e3f0*/  LDL.LU R5, [R1+0x2c4] ;  /* 0x0002c40001057983 */ /* 0x000ee80000300800 */
[----:B-1----:R-:W4:Y:S04]  /*3e400*/  LDL.LU R6, [R1+0x2c8] ;  /* 0x0002c80001067983 */ /* 0x002f280000300800 */
[----:B------:R-:W4:Y:S04]  /*3e410*/  LDL.LU R7, [R1+0x2cc] ;  /* 0x0002cc0001077983 */ /* 0x000f280000300800 */
[----:B----4-:R-:W-:Y:S04]  /*3e420*/  STL.64 [R1+0x1a28], R6 ;  /* 0x001a280601007387 */ /* 0x010fe80000100a00 */
[----:B---3--:R-:W-:Y:S04]  /*3e430*/  STL.64 [R1+0x1a20], R4 ;  /* 0x001a200401007387 */ /* 0x008fe80000100a00 */
[----:B------:R-:W3:Y:S04]  /*3e440*/  LDL.LU R16, [R1+0x2b0] ;  /* 0x0002b00001107983 */ /* 0x000ee80000300800 */
[----:B------:R-:W3:Y:S04]  /*3e450*/  LDL.LU R17, [R1+0x2b4] ;  /* 0x0002b40001117983 */ /* 0x000ee80000300800 */
[----:B------:R-:W4:Y:S04]  /*3e460*/  LDL.LU R18, [R1+0x2b8] ;  /* 0x0002b80001127983 */ /* 0x000f280000300800 */
[----:B------:R-:W4:Y:S04]  /*3e470*/  LDL.LU R19, [R1+0x2bc] ;  /* 0x0002bc0001137983 */ /* 0x000f280000300800 */
[----:B------:R-:W0:Y:S04]  /*3e480*/  LDS.128 R4, [R28+0x3000] ;  /* 0x003000001c047984 */ /* 0x000e280000000c00 */
        /* <DEDUP_REMOVED lines=9> */
[----:B0-----:R-:W-:Y:S04]  /*3e520*/  STL.64 [R1+0x130], R4 ;  /* 0x0001300401007387 */ /* 0x001fe80000100a00 */
[----:B------:R-:W-:Y:S04]  /*3e530*/  STL.64 [R1+0x138], R6 ;  /* 0x0001380601007387 */ /* 0x000fe80000100a00 */
[----:B------:R-:W2:Y:S04]  /*3e540*/  LDL.LU R9, [R1+0x284] ;  /* 0x0002840001097983 */ /* 0x000ea80000300800 */
[----:B------:R-:W4:Y:S04]  /*3e550*/  LDL.LU R10, [R1+0x288] ;  /* 0x00028800010a7983 */ /* 0x000f280000300800 */
[----:B------:R-:W4:Y:S04]  /*3e560*/  LDL.LU R11, [R1+0x28c] ;  /* 0x00028c00010b7983 */ /* 0x000f280000300800 */
[----:B----4-:R-:W-:Y:S04]  /*3e570*/  STL.64 [R1+0x1a58], R10 ;  /* 0x001a580a01007387 */ /* 0x010fe80000100a00 */
[----:B--2---:R0:W-:Y:S04]  /*3e580*/  STL.64 [R1+0x1a50], R8 ;  /* 0x001a500801007387 */ /* 0x0041e80000100a00 */
[----:B-1----:R-:W2:Y:S04]  /*3e590*/  LDL.LU R16, [R1+0x260] ;  /* 0x0002600001107983 */ /* 0x002ea80000300800 */
[----:B------:R-:W2:Y:S04]  /*3e5a0*/  LDL.LU R17, [R1+0x264] ;  /* 0x0002640001117983 */ /* 0x000ea80000300800 */
[----:B------:R-:W4:Y:S04]  /*3e5b0*/  LDL.LU R18, [R1+0x268] ;  /* 0x0002680001127983 */ /* 0x000f280000300800 */
[----:B------:R-:W4:Y:S04]  /*3e5c0*/  LDL.LU R19, [R1+0x26c] ;  /* 0x00026c0001137983 */ /* 0x000f280000300800 */
[----:B----4-:R-:W-:Y:S04]  /*3e5d0*/  STL.64 [R1+0x1a68], R18 ;  /* 0x001a681201007387 */ /* 0x010fe80000100a00 */
[----:B--2---:R-:W-:Y:S04]  /*3e5e0*/  STL.64 [R1+0x1a60], R16 ;  /* 0x001a601001007387 */ /* 0x004fe80000100a00 */
[----:B---3--:R-:W2:Y:S04]  /*3e5f0*/  LDL.LU R12, [R1+0x250] ;  /* 0x00025000010c7983 */ /* 0x008ea80000300800 */
        /* <DEDUP_REMOVED lines=29> */
[----:B------:R-:W1:Y:S04]  /*3e7d0*/  LDS.128 R12, [R29] ;  /* 0x000000001d0c7984 */ /* 0x000e680000000c00 */
[----:B0-----:R-:W2:Y:S04]  /*3e7e0*/  LDL.LU R8, [R1+0x1b0] ;  /* 0x0001b00001087983 */ /* 0x001ea80000300800 */
        /* <DEDUP_REMOVED lines=8> */
[----:B------:R-:W4:Y:S01]  /*3e870*/  LDL.LU R5, [R1+0x274] ;  /* 0x0002740001057983 */ /* 0x000f220000300800 */
[----:B-1----:R-:W-:-:S03]  /*3e880*/  IMAD.MOV.U32 R22, RZ, RZ, R12 ;  /* 0x000000ffff167224 */ /* 0x002fc600078e000c */
[----:B------:R-:W4:Y:S04]  /*3e890*/  LDL.LU R6, [R1+0x278] ;  /* 0x0002780001067983 */ /* 0x000f280000300800 */
[----:B------:R-:W4:Y:S04]  /*3e8a0*/  LDL.LU R7, [R1+0x27c] ;  /* 0x00027c0001077983 */ /* 0x000f280000300800 */
[----:B------:R-:W-:Y:S04]  /*3e8b0*/  STL [R1+0x24], R13 ;  /* 0x0000240d01007387 */ /* 0x000fe80000100800 */
[----:B------:R-:W-:Y:S04]  /*3e8c0*/  STL.64 [R1+0x28], R14 ;  /* 0x0000280e01007387 */ /* 0x000fe80000100a00 */
[----:B------:R-:W0:Y:S04]  /*3e8d0*/  LDS.128 R12, [R29+0x1000] ;  /* 0x001000001d0c7984 */ /* 0x000e280000000c00 */
[----:B------:R-:W-:Y:S04]  /*3e8e0*/  STL [R1+0x1710], R22 ;  /* 0x0017101601007387 */ /* 0x000fe80000100800 */
[----:B------:R1:W-:Y:S04]  /*3e8f0*/  STL.64 [R1+0x1708], R20 ;  /* 0x0017081401007387 */ /* 0x0003e80000100a00 */
[----:B-1----:R-:W5:Y:S04]  /*3e900*/  LDL.LU R20, [R1+0x2a0] ;  /* 0x0002a00001147983 */ /* 0x002f680000300800 */
        /* <DEDUP_REMOVED lines=16> */
[----:B------:R1:W-:Y:S04]  /*3ea10*/  STL.64 [R1+0x18a8], R24 ;  /* 0x0018a81801007387 */ /* 0x0003e80000100a00 */
[----:B-1----:R-:W3:Y:S04]  /*3ea20*/  LDL.LU R24, [R1+0x290] ;  /* 0x0002900001187983 */ /* 0x002ee80000300800 */
[----:B------:R-:W3:Y:S04]  /*3ea30*/  LDL.LU R25, [R1+0x294] ;  /* 0x0002940001197983 */ /* 0x000ee80000300800 */
[----:B------:R-:W3:Y:S04]  /*3ea40*/  LDL.LU R26, [R1+0x298] ;  /* 0x00029800011a7983 */ /* 0x000ee80000300800 */
[----:B------:R-:W3:Y:S04]  /*3ea50*/  LDL.LU R27, [R1+0x29c] ;  /* 0x00029c00011b7983 */ /* 0x000ee80000300800 */
[----:B0-----:R-:W-:Y:S04]  /*3ea60*/  STL.64 [R1+0xb0], R12 ;  /* 0x0000b00c01007387 */ /* 0x001fe80000100a00 */
[----:B------:R-:W-:Y:S04]  /*3ea70*/  STL.64 [R1+0xb8], R14 ;  /* 0x0000b80e01007387 */ /* 0x000fe80000100a00 */
[----:B------:R-:W0:Y:S04]  /*3ea80*/  LDS.128 R12, [R3+0x2000] ;  /* 0x00200000030c7984 */ /* 0x000e280000000c00 */
[----:B0-----:R-:W-:Y:S04]  /*3ea90*/  STL.64 [R1+0x100], R12 ;  /* 0x0001000c01007387 */ /* 0x001fe80000100a00 */
[----:B------:R-:W-:Y:S04]  /*3eaa0*/  STL.64 [R1+0x108], R14 ;  /* 0x0001080e01007387 */ /* 0x000fe80000100a00 */
[----:B------:R-:W0:Y:S04]  /*3eab0*/  LDS.128 R12, [R3+0x3000] ;  /* 0x00300000030c7984 */ /* 0x000e280000000c00 */
[----:B------:R-:W-:Y:S06]  /*3eac0*/  BAR.SYNC.DEFER_BLOCKING 0x0 ;  /* 0x0000000000007b1d */ /* 0x000fec0000010000 */
[----:B--2---:R-:W-:Y:S04]  /*3ead0*/  STS.128 [R2], R8 ;  /* 0x0000000802007388 */ /* 0x004fe80000000c00 */
[----:B0-----:R-:W-:Y:S04]  /*3eae0*/  STL.64 [R1], R12 ;  /* 0x0000000c01007387 */ /* 0x001fe80000100a00 */
[----:B------:R0:W-:Y:S04]  /*3eaf0*/  STL.64 [R1+0x8], R14 ;  /* 0x0000080e01007387 */ /* 0x0001e80000100a00 */
[----:B0-----:R-:W2:Y:S04]  /*3eb00*/  LDL.LU.64 R14, [R1+0x1ab8] ;  /* 0x001ab800010e7983 */ /* 0x001ea80000300a00 */
[----:B------:R-:W2:Y:S04]  /*3eb10*/  LDL.LU.64 R12, [R1+0x1ab0] ;  /* 0x001ab000010c7983 */ /* 0x000ea80000300a00 */
[----:B------:R-:W3:Y:S04]  /*3eb20*/  LDL.LU.64 R10, [R1+0x1aa8] ;  /* 0x001aa800010a7983 */ /* 0x000ee80000300a00 */
[----:B------:R-:W3:Y:S04]  /*3eb30*/  LDL.LU.64 R8, [R1+0x1aa0] ;  /* 0x001aa00001087983 */ /* 0x000ee80000300a00 */
[----:B--2---:R0:W-:Y:S04]  /*3eb40*/  STS.128 [R2+0x80], R12 ;  /* 0x0000800c02007388 */ /* 0x0041e80000000c00 */
[----:B---3--:R1:W-:Y:S04]  /*3eb50*/  STS.128 [R2+0x200], R8 ;  /* 0x0002000802007388 */ /* 0x0083e80000000c00 */
[----:B0-----:R-:W2:Y:S04]  /*3eb60*/  LDL.LU.64 R14, [R1+0x1a98] ;  /* 0x001a9800010e7983 */ /* 0x001ea80000300a00 */
[----:B------:R-:W2:Y:S04]  /*3eb70*/  LDL.LU.64 R12, [R1+0x1a90] ;  /* 0x001a9000010c7983 */ /* 0x000ea80000300a00 */
[----:B-1----:R-:W3:Y:S04]  /*3eb80*/  LDL.LU.64 R10, [R1+0x1a88] ;  /* 0x001a8800010a7983 */ /* 0x002ee80000300a00 */
[----:B------:R-:W3:Y:S04]  /*3eb90*/  LDL.LU.64 R8, [R1+0x1a80] ;  /* 0x001a800001087983 */ /* 0x000ee80000300a00 */
[----:B------:R-:W-:Y:S04]  /*3eba0*/  STS.128 [R2+0x400], R16 ;  /* 0x0004001002007388 */ /* 0x000fe80000000c00 */
[----:B--2---:R0:W-:Y:S04]  /*3ebb0*/  STS.128 [R2+0x280], R12 ;  /* 0x0002800c02007388 */ /* 0x0041e80000000c00 */
[----:B---3--:R1:W-:Y:S04]  /*3ebc0*/  STS.128 [R2+0x480], R8 ;  /* 0x0004800802007388 */ /* 0x0083e80000000c00 */
[----:B0-----:R-:W2:Y:S04]  /*3ebd0*/  LDL.LU.64 R14, [R1+0x1a78] ;  /* 0x001a7800010e7983 */ /* 0x001ea80000300a00 */
[----:B------:R-:W2:Y:S04]  /*3ebe0*/  LDL.LU.64 R12, [R1+0x1a70] ;  /* 0x001a7000010c7983 */ /* 0x000ea80000300a00 */
[----:B------:R-:W3:Y:S04]  /*3ebf0*/  LDL.LU.64 R18, [R1+0x1a68] ;  /* 0x001a680001127983 */ /* 0x000ee80000300a00 */
[----:B------:R-:W3:Y:S04]  /*3ec00*/  LDL.LU.64 R16, [R1+0x1a60] ;  /* 0x001a600001107983 */ /* 0x000ee80000300a00 */
[----:B-1----:R-:W5:Y:S04]  /*3ec10*/  LDL.LU.64 R10, [R1+0x1a58] ;  /* 0x001a5800010a7983 */ /* 0x002f680000300a00 */
[----:B------:R-:W5:Y:S04]  /*3ec20*/  LDL.LU.64 R8, [R1+0x1a50] ;  /* 0x001a500001087983 */ /* 0x000f680000300a00 */
[----:B----4-:R-:W-:Y:S04]  /*3ec30*/  STS.128 [R2+0x800], R4 ;  /* 0x0008000402007388 */ /* 0x010fe80000000c00 */
[----:B--2---:R0:W-:Y:S04]  /*3ec40*/  STS.128 [R2+0x600], R12 ;  /* 0x0006000c02007388 */ /* 0x0041e80000000c00 */
[----:B---3--:R1:W-:Y:S04]  /*3ec50*/  STS.128 [R2+0x680], R16 ;  /* 0x0006801002007388 */ /* 0x0083e80000000c00 */
[----:B0-----:R-:W2:Y:S04]  /*3ec60*/  LDL.LU.64 R14, [R1+0x1a48] ;  /* 0x001a4800010e7983 */ /* 0x001ea80000300a00 */
[----:B------:R-:W2:Y:S04]  /*3ec70*/  LDL.LU.64 R12, [R1+0x1a40] ;  /* 0x001a4000010c7983 */ /* 0x000ea80000300a00 */
[----:B-1----:R-:W3:Y:S04]  /*3ec80*/  LDL.LU.64 R18, [R1+0x1a38] ;  /* 0x001a380001127983 */ /* 0x002ee80000300a00 */
[----:B------:R-:W3:Y:S04]  /*3ec90*/  LDL.LU.64 R16, [R1+0x1a30] ;  /* 0x001a300001107983 */ /* 0x000ee80000300a00 */
[----:B------:R-:W4:Y:S04]  /*3eca0*/  LDL.LU.64 R6, [R1+0x1a28] ;  /* 0x001a280001067983 */ /* 0x000f280000300a00 */
[----:B------:R-:W4:Y:S04]  /*3ecb0*/  LDL.LU.64 R4, [R1+0x1a20] ;  /* 0x001a200001047983 */ /* 0x000f280000300a00 */
[----:B-----5:R0:W-:Y:S04]  /*3ecc0*/  STS.128 [R2+0x880], R8 ;  /* 0x0008800802007388 */ /* 0x0201e80000000c00 */
[----:B0-----:R-:W5:Y:S04]  /*3ecd0*/  LDL.LU.64 R10, [R1+0x1a18] ;  /* 0x001a1800010a7983 */ /* 0x001f680000300a00 */
[----:B------:R-:W5:Y:S04]  /*3ece0*/  LDL.LU.64 R8, [R1+0x1a10] ;  /* 0x001a100001087983 */ /* 0x000f680000300a00 */
[----:B------:R-:W-:Y:S04]  /*3ecf0*/  STS.128 [R2+0xa00], R24 ;  /* 0x000a001802007388 */ /* 0x000fe80000000c00 */
[----:B------:R-:W-:Y:S04]  /*3ed00*/  STS.128 [R2+0xa80], R20 ;  /* 0x000a801402007388 */ /* 0x000fe80000000c00 */
[----:B--2---:R-:W-:Y:S04]  /*3ed10*/  STS.128 [R2+0xe80], R12 ;  /* 0x000e800c02007388 */ /* 0x004fe80000000c00 */
[----:B---3--:R-:W-:Y:S04]  /*3ed20*/  STS.128 [R2+0xc00], R16 ;  /* 0x000c001002007388 */ /* 0x008fe80000000c00 */
[----:B----4-:R-:W-:Y:S04]  /*3ed30*/  STS.128 [R2+0xc80], R4 ;  /* 0x000c800402007388 */ /* 0x010fe80000000c00 */
[----:B-----5:R0:W-:Y:S04]  /*3ed40*/  STS.128 [R2+0xe00], R8 ;  /* 0x000e000802007388 */ /* 0x0201e80000000c00 */
[----:B------:R-:W-:Y:S06]  /*3ed50*/  BAR.SYNC.DEFER_BLOCKING 0x0 ;  /* 0x0000000000007b1d */ /* 0x000fec0000010000 */
[----:B0-----:R-:W2:Y:S04]  /*3ed60*/  LDL.LU R8, [R1+0x490] ;  /* 0x0004900001087983 */ /* 0x001ea80000300800 */
[----:B------:R-:W0:Y:S04]  /*3ed70*/  LDS.128 R12, [R0] ;  /* 0x00000000000c7984 */ /* 0x000e280000000c00 */
[----:B------:R-:W1:Y:S04]  /*3ed80*/  LDS.128 R4, [R0+0x1000] ;  /* 0x0010000000047984 */ /* 0x000e680000000c00 */
[----:B0-----:R-:W-:Y:S04]  /*3ed90*/  STL.64 [R1+0x190], R12 ;  /* 0x0001900c01007387 */ /* 0x001fe80000100a00 */
[----:B------:R-:W-:Y:S04]  /*3eda0*/  STL.64 [R1+0x198], R14 ;  /* 0x0001980e01007387 */ /* 0x000fe80000100a00 */
[----:B-1----:R0:W-:Y:S04]  /*3edb0*/  STL.64 [R1+0x250], R4 ;  /* 0x0002500401007387 */ /* 0x0021e80000100a00 */
[----:B------:R1:W-:Y:S04]  /*3edc0*/  STL.64 [R1+0x258], R6 ;  /* 0x0002580601007387 */ /* 0x0003e80000100a00 */
[----:B------:R-:W2:Y:S04]  /*3edd0*/  LDL.LU R9, [R1+0x494] ;  /* 0x0004940001097983 */ /* 0x000ea80000300800 */
[----:B------:R-:W3:Y:S04]  /*3ede0*/  LDL.LU R10, [R1+0x498] ;  /* 0x00049800010a7983 */ /* 0x000ee80000300800 */
[----:B------:R-:W3:Y:S04]  /*3edf0*/  LDL.LU R11, [R1+0x49c] ;  /* 0x00049c00010b7983 */ /* 0x000ee80000300800 */
[----:B---3--:R-:W-:Y:S04]  /*3ee00*/  STL.64 [R1+0x1968], R10 ;  /* 0x0019680a01007387 */ /* 0x008fe80000100a00 */
[----:B--2---:R2:W-:Y:S04]  /*3ee10*/  STL.64 [R1+0x1960], R8 ;  /* 0x0019600801007387 */ /* 0x0045e80000100a00 */
        /* <DEDUP_REMOVED lines=11> */
[----:B---3--:R-:W-:Y:S04]  /*3eed0*/  STL.64 [R1+0x1980], R16 ;  /* 0x0019801001007387 */ /* 0x008fe80000100a00 */
        /* <DEDUP_REMOVED lines=11> */
[----:B--2---:R2:W-:Y:S04]  /*3ef90*/  STL.64 [R1+0x19a0], R8 ;  /* 0x0019a00801007387 */ /* 0x0045e80000100a00 */
[----:B0-----:R-:W3:Y:S04]  /*3efa0*/  LDL.LU R4, [R1+0x3b0] ;  /* 0x0003b00001047983 */ /* 0x001ee80000300800 */
[----:B------:R-:W3:Y:S04]  /*3efb0*/  LDL.LU R5, [R1+0x3b4] ;  /* 0x0003b40001057983 */ /* 0x000ee80000300800 */
[----:B------:R-:W4:Y:S04]  /*3efc0*/  LDL.LU R6, [R1+0x3b8] ;  /* 0x0003b80001067983 */ /* 0x000f280000300800 */
[----:B------:R-:W4:Y:S04]  /*3efd0*/  LDL.LU R7, [R1+0x3bc] ;  /* 0x0003bc0001077983 */ /* 0x000f280000300800 */
[----:B----4-:R-:W-:Y:S04]  /*3efe0*/  STL.64 [R1+0x19b8], R6 ;  /* 0x0019b80601007387 */ /* 0x010fe80000100a00 */
[----:B---3--:R0:W-:Y:S04]  /*3eff0*/  STL.64 [R1+0x19b0], R4 ;  /* 0x0019b00401007387 */ /* 0x0081e80000100a00 */
[----:B-1----:R-:W3:Y:S04]  /*3f000*/  LDL.LU R24, [R1+0x390] ;  /* 0x0003900001187983 */ /* 0x002ee80000300800 */
[----:B------:R-:W3:Y:S04]  /*3f010*/  LDL.LU R25, [R1+0x394] ;  /* 0x0003940001197983 */ /* 0x000ee80000300800 */
[----:B------:R-:W4:Y:S04]  /*3f020*/  LDL.LU R26, [R1+0x398] ;  /* 0x00039800011a7983 */ /* 0x000f280000300800 */
[----:B------:R-:W4:Y:S04]  /*3f030*/  LDL.LU R27, [R1+0x39c] ;  /* 0x00039c00011b7983 */ /* 0x000f280000300800 */
[----:B----4-:R-:W-:Y:S04]  /*3f040*/  STL.64 [R1+0x19c8], R26 ;  /* 0x0019c81a01007387 */ /* 0x010fe80000100a00 */
[----:B---3--:R-:W-:Y:S04]  /*3f050*/  STL.64 [R1+0x19c0], R24 ;  /* 0x0019c01801007387 */ /* 0x008fe80000100a00 */
[----:B--2---:R-:W2:Y:S04]  /*3f060*/  LDL.LU R8, [R1+0x380] ;  /* 0x0003800001087983 */ /* 0x004ea80000300800 */
        /* <DEDUP_REMOVED lines=22> */
[----:B--2---:R-:W-:Y:S04]  /*3f1d0*/  STL.64 [R1+0x1a00], R4 ;  /* 0x001a000401007387 */ /* 0x004fe80000100a00 */
[----:B------:R-:W0:Y:S04]  /*3f1e0*/  LDS.128 R4, [R0+0x2000] ;  /* 0x0020000000047984 */ /* 0x000e280000000c00 */
[----:B-1----:R-:W2:Y:S04]  /*3f1f0*/  LDL.LU R8, [R1+0x330] ;  /* 0x0003300001087983 */ /* 0x002ea80000300800 */
        /* <DEDUP_REMOVED lines=15> */
[----:B------:R-:W2:Y:S04]  /*3f2f0*/  LDL.LU R12, [R1+0x4a0] ;  /* 0x0004a000010c7983 */ /* 0x000ea80000300800 */
[----:B------:R-:W2:Y:S04]  /*3f300*/  LDL.LU R13, [R1+0x4a4] ;  /* 0x0004a400010d7983 */ /* 0x000ea80000300800 */
[----:B------:R-:W2:Y:S04]  /*3f310*/  LDL.LU R14, [R1+0x4a8] ;  /* 0x0004a800010e7983 */ /* 0x000ea80000300800 */
[----:B------:R-:W2:Y:S04]  /*3f320*/  LDL.LU R15, [R1+0x4ac] ;  /* 0x0004ac00010f7983 */ /* 0x000ea80000300800 */
        /* <DEDUP_REMOVED lines=41> */
[----:B0-----:R-:W-:Y:S04]  /*3f5c0*/  STL.64 [R1+0x4c0], R4 ;  /* 0x0004c00401007387 */ /* 0x001fe80000100a00 */
        /* <DEDUP_REMOVED lines=11> */
[----:B------:R0:W-:Y:S04]  /*3f680*/  STS.128 [R2+0x280], R24 ;  /* 0x0002801802007388 */ /* 0x0001e80000000c00 */
[----:B0-----:R-:W4:Y:S04]  /*3f690*/  LDL.LU.64 R26, [R1+0x19c8] ;  /* 0x0019c800011a7983 */ /* 0x001f280000300a00 */
[----:B------:R-:W4:Y:S04]  /*3f6a0*/  LDL.LU.64 R24, [R1+0x19c0] ;  /* 0x0019c00001187983 */ /* 0x000f280000300a00 */
[----:B--2---:R0:W-:Y:S04]  /*3f6b0*/  STS.128 [R2+0x400], R4 ;  /* 0x0004000402007388 */ /* 0x0041e80000000c00 */
[----:B---3--:R1:W-:Y:S04]  /*3f6c0*/  STS.128 [R2+0x480], R8 ;  /* 0x0004800802007388 */ /* 0x0083e80000000c00 */
[----:B0-----:R-:W2:Y:S04]  /*3f6d0*/  LDL.LU.64 R6, [R1+0x19b8] ;  /* 0x0019b80001067983 */ /* 0x001ea80000300a00 */
[----:B------:R-:W2:Y:S04]  /*3f6e0*/  LDL.LU.64 R4, [R1+0x19b0] ;  /* 0x0019b00001047983 */ /* 0x000ea80000300a00 */
[----:B-1----:R-:W3:Y:S04]  /*3f6f0*/  LDL.LU.64 R10, [R1+0x19a8] ;  /* 0x0019a800010a7983 */ /* 0x002ee80000300a00 */
[----:B------:R-:W3:Y:S04]  /*3f700*/  LDL.LU.64 R8, [R1+0x19a0] ;  /* 0x0019a00001087983 */ /* 0x000ee80000300a00 */
[----:B----4-:R0:W-:Y:S04]  /*3f710*/  STS.128 [R2+0x600], R24 ;  /* 0x0006001802007388 */ /* 0x0101e80000000c00 */
[----:B------:R1:W-:Y:S04]  /*3f720*/  STS.128 [R2+0x680], R16 ;  /* 0x0006801002007388 */ /* 0x0003e80000000c00 */
[----:B0-----:R-:W4:Y:S04]  /*3f730*/  LDL.LU.64 R26, [R1+0x1998] ;  /* 0x00199800011a7983 */ /* 0x001f280000300a00 */
[----:B------:R-:W4:Y:S04]  /*3f740*/  LDL.LU.64 R24, [R1+0x1990] ;  /* 0x0019900001187983 */ /* 0x000f280000300a00 */
[----:B-1----:R-:W5:Y:S04]  /*3f750*/  LDL.LU.64 R18, [R1+0x1988] ;  /* 0x0019880001127983 */ /* 0x002f680000300a00 */
[----:B------:R-:W5:Y:S04]  /*3f760*/  LDL.LU.64 R16, [R1+0x1980] ;  /* 0x0019800001107983 */ /* 0x000f680000300a00 */
[----:B--2---:R0:W-:Y:S04]  /*3f770*/  STS.128 [R2+0x800], R4 ;  /* 0x0008000402007388 */ /* 0x0041e80000000c00 */
[----:B---3--:R1:W-:Y:S04]  /*3f780*/  STS.128 [R2+0x880], R8 ;  /* 0x0008800802007388 */ /* 0x0083e80000000c00 */
[----:B0-----:R-:W2:Y:S04]  /*3f790*/  LDL.LU.64 R6, [R1+0x1978] ;  /* 0x0019780001067983 */ /* 0x001ea80000300a00 */
[----:B------:R-:W2:Y:S04]  /*3f7a0*/  LDL.LU.64 R4, [R1+0x1970] ;  /* 0x0019700001047983 */ /* 0x000ea80000300a00 */
[----:B-1----:R-:W3:Y:S04]  /*3f7b0*/  LDL.LU.64 R10, [R1+0x1968] ;  /* 0x00196800010a7983 */ /* 0x002ee80000300a00 */
[----:B------:R-:W3:Y:S04]  /*3f7c0*/  LDL.LU.64 R8, [R1+0x1960] ;  /* 0x0019600001087983 */ /* 0x000ee80000300a00 */
[----:B----4-:R-:W-:Y:S04]  /*3f7d0*/  STS.128 [R2+0xa00], R24 ;  /* 0x000a001802007388 */ /* 0x010fe80000000c00 */
[----:B-----5:R-:W-:Y:S04]  /*3f7e0*/  STS.128 [R2+0xa80], R20 ;  /* 0x000a801402007388 */ /* 0x020fe80000000c00 */
[----:B------:R-:W-:Y:S04]  /*3f7f0*/  STS.128 [R2+0xc00], R16 ;  /* 0x000c001002007388 */ /* 0x000fe80000000c00 */
[----:B------:R-:W-:Y:S04]  /*3f800*/  STS.128 [R2+0xe80], R12 ;  /* 0x000e800c02007388 */ /* 0x000fe80000000c00 */
[----:B--2---:R-:W-:Y:S04]  /*3f810*/  STS.128 [R2+0xc80], R4 ;  /* 0x000c800402007388 */ /* 0x004fe80000000c00 */
[----:B---3--:R0:W-:Y:S04]  /*3f820*/  STS.128 [R2+0xe00], R8 ;  /* 0x000e000802007388 */ /* 0x0081e80000000c00 */
        /* <DEDUP_REMOVED lines=168> */
[----:B----4-:R0:W-:Y:S04]  /*402b0*/  STS.128 [R2+0xa00], R24 ;  /* 0x000a001802007388 */ /* 0x0101e80000000c00 */
[----:B-----5:R-:W-:Y:S04]  /*402c0*/  STS.128 [R2+0xa80], R20 ;  /* 0x000a801402007388 */ /* 0x020fe80000000c00 */
[----:B------:R-:W-:Y:S04]  /*402d0*/  STS.128 [R2+0xc00], R16 ;  /* 0x000c001002007388 */ /* 0x000fe80000000c00 */
[----:B------:R-:W-:Y:S04]  /*402e0*/  STS.128 [R2+0xe80], R12 ;  /* 0x000e800c02007388 */ /* 0x000fe80000000c00 */
[----:B0-----:R-:W4:Y:S04]  /*402f0*/  LDL.LU.64 R24, [R1+0x18a8] ;  /* 0x0018a80001187983 */ /* 0x001f280000300a00 */
[----:B--2---:R-:W-:Y:S04]  /*40300*/  STS.128 [R2+0xc80], R4 ;  /* 0x000c800402007388 */ /* 0x004fe80000000c00 */
        /* <DEDUP_REMOVED lines=10> */
[----:B-1----:R-:W5:Y:S04]  /*403b0*/  LDL.LU R8, [R1+0xb30] ;  /* 0x000b300001087983 */ /* 0x002f680000300800 */
[----:B--2---:R-:W-:Y:S04]  /*403c0*/  STL.64 [R1+0x570], R12 ;  /* 0x0005700c01007387 */ /* 0x004fe80000100a00 */
[----:B------:R-:W-:Y:S04]  /*403d0*/  STL.64 [R1+0x578], R14 ;  /* 0x0005780e01007387 */ /* 0x000fe80000100a00 */
[----:B0-----:R0:W-:Y:S04]  /*403e0*/  STL.64 [R1+0x5d0], R4 ;  /* 0x0005d00401007387 */ /* 0x0011e80000100a00 */
[----:B------:R1:W-:Y:S04]  /*403f0*/  STL.64 [R1+0x5d8], R6 ;  /* 0x0005d80601007387 */ /* 0x0003e80000100a00 */
[----:B------:R-:W5:Y:S04]  /*40400*/  LDL.LU R9, [R1+0xb34] ;  /* 0x000b340001097983 */ /* 0x000f680000300800 */
[----:B---3--:R-:W2:Y:S04]  /*40410*/  LDL.LU R10, [R1+0xb38] ;  /* 0x000b3800010a7983 */ /* 0x008ea80000300800 */
[----:B------:R-:W2:Y:S04]  /*40420*/  LDL.LU R11, [R1+0xb3c] ;  /* 0x000b3c00010b7983 */ /* 0x000ea80000300800 */
[----:B--2---:R-:W-:Y:S04]  /*40430*/  STL.64 [R1+0x17f0], R10 ;  /* 0x0017f00a01007387 */ /* 0x004fe80000100a00 */
[----:B-----5:R2:W-:Y:S04]  /*40440*/  STL.64 [R1+0x17e8], R8 ;  /* 0x0017e80801007387 */ /* 0x0205e80000100a00 */
[----:B0-----:R-:W3:Y:S04]  /*40450*/  LDL.LU R4, [R1+0xa60] ;  /* 0x000a600001047983 */ /* 0x001ee80000300800 */
[----:B------:R-:W3:Y:S04]  /*40460*/  LDL.LU R5, [R1+0xa64] ;  /* 0x000a640001057983 */ /* 0x000ee80000300800 */
[----:B-1----:R-:W5:Y:S04]  /*40470*/  LDL.LU R6, [R1+0xa68] ;  /* 0x000a680001067983 */ /* 0x002f680000300800 */
[----:B------:R-:W5:Y:S04]  /*40480*/  LDL.LU R7, [R1+0xa6c] ;  /* 0x000a6c0001077983 */ /* 0x000f680000300800 */
[----:B-----5:R-:W-:Y:S04]  /*40490*/  STL.64 [R1+0x1800], R6 ;  /* 0x0018000601007387 */ /* 0x020fe80000100a00 */
[----:B---3--:R0:W-:Y:S04]  /*404a0*/  STL.64 [R1+0x17f8], R4 ;  /* 0x0017f80401007387 */ /* 0x0081e80000100a00 */
[----:B------:R-:W3:Y:S04]  /*404b0*/  LDL.LU R16, [R1+0xa50] ;  /* 0x000a500001107983 */ /* 0x000ee80000300800 */
[----:B------:R-:W3:Y:S04]  /*404c0*/  LDL.LU R17, [R1+0xa54] ;  /* 0x000a540001117983 */ /* 0x000ee80000300800 */
[----:B------:R-:W5:Y:S04]  /*404d0*/  LDL.LU R18, [R1+0xa58] ;  /* 0x000a580001127983 */ /* 0x000f680000300800 */
[----:B------:R-:W5:Y:S04]  /*404e0*/  LDL.LU R19, [R1+0xa5c] ;  /* 0x000a5c0001137983 */ /* 0x000f680000300800 */
[----:B-----5:R-:W-:Y:S04]  /*404f0*/  STL.64 [R1+0x1810], R18 ;  /* 0x0018101201007387 */ /* 0x020fe80000100a00 */
        /* <DEDUP_REMOVED lines=93> */
[----:B0-----:R-:W-:Y:S01]  /*40ad0*/  STL.64 [R1+0x5b0], R4 ;  /* 0x0005b00401007387 */ /* 0x001fe20000100a00 */
[----:B------:R-:W-:-:S03]  /*40ae0*/  IMAD.MOV.U32 R27, RZ, RZ, R7 ;  /* 0x000000ffff1b7224 */ /* 0x000fc600078e0007 */
[----:B------:R-:W-:Y:S04]  /*40af0*/  STL [R1+0x5b8], R6 ;  /* 0x0005b80601007387 */ /* 0x000fe80000100800 */
[----:B------:R-:W0:Y:S04]  /*40b00*/  LDS.128 R4, [R3] ;  /* 0x0000000003047984 */ /* 0x000e280000000c00 */
[----:B------:R-:W-:Y:S04]  /*40b10*/  STL [R1+0x1620], R27 ;  /* 0x0016201b01007387 */ /* 0x000fe80000100800 */
        /* <DEDUP_REMOVED lines=47> */
[----:B-----5:R-:W-:Y:S04]  /*40e10*/  STS.128 [R2+0xa80], R20 ;  /* 0x000a801402007388 */ /* 0x020fe80000000c00 */
[----:B---3--:R-:W-:Y:S04]  /*40e20*/  STS.128 [R2+0xc00], R16 ;  /* 0x000c001002007388 */ /* 0x008fe80000000c00 */
[----:B------:R-:W-:Y:S04]  /*40e30*/  STS.128 [R2+0xe80], R12 ;  /* 0x000e800c02007388 */ /* 0x000fe80000000c00 */
[----:B--2---:R-:W-:Y:S04]  /*40e40*/  STS.128 [R2+0xc80], R4 ;  /* 0x000c800402007388 */ /* 0x004fe80000000c00 */
[----:B----4-:R-:W-:Y:S04]  /*40e50*/  STS.128 [R2+0xe00], R8 ;  /* 0x000e000802007388 */ /* 0x010fe80000000c00 */
[----:B------:R-:W-:Y:S06]  /*40e60*/  BAR.SYNC.DEFER_BLOCKING 0x0 ;  /* 0x0000000000007b1d */ /* 0x000fec0000010000 */
[----:B------:R-:W0:Y:S04]  /*40e70*/  LDS.128 R8, [R0] ;  /* 0x0000000000087984 */ /* 0x000e280000000c00 */
[----:B------:R-:W1:Y:S04]  /*40e80*/  LDS.128 R4, [R0+0x1000] ;  /* 0x0010000000047984 */ /* 0x000e680000000c00 */
[----:B------:R-:W2:Y:S04]  /*40e90*/  LDS.128 R12, [R0+0x2000] ;  /* 0x00200000000c7984 */ /* 0x000ea80000000c00 */
[----:B0-----:R-:W-:Y:S04]  /*40ea0*/  STL.64 [R1+0x390], R8 ;  /* 0x0003900801007387 */ /* 0x001fe80000100a00 */
[----:B------:R-:W-:Y:S04]  /*40eb0*/  STL.64 [R1+0x398], R10 ;  /* 0x0003980a01007387 */ /* 0x000fe80000100a00 */
[----:B------:R-:W0:Y:S04]  /*40ec0*/  LDS.128 R8, [R0+0x3000] ;  /* 0x0030000000087984 */ /* 0x000e280000000c00 */
[----:B-1----:R-:W-:Y:S04]  /*40ed0*/  STL.64 [R1+0x450], R4 ;  /* 0x0004500401007387 */ /* 0x002fe80000100a00 */
[----:B------:R-:W-:Y:S04]  /*40ee0*/  STL.64 [R1+0x458], R6 ;  /* 0x0004580601007387 */ /* 0x000fe80000100a00 */
[----:B------:R-:W1:Y:S04]  /*40ef0*/  LDS.128 R4, [R28] ;  /* 0x000000001c047984 */ /* 0x000e680000000c00 */
[----:B--2---:R-:W-:Y:S04]  /*40f00*/  STL.64 [R1+0x500], R12 ;  /* 0x0005000c01007387 */ /* 0x004fe80000100a00 */
[----:B------:R-:W-:Y:S04]  /*40f10*/  STL.64 [R1+0x508], R14 ;  /* 0x0005080e01007387 */ /* 0x000fe80000100a00 */
[----:B------:R-:W2:Y:S04]  /*40f20*/  LDS.128 R12, [R28+0x1000] ;  /* 0x001000001c0c7984 */ /* 0x000ea80000000c00 */
[----:B0-----:R-:W-:Y:S04]  /*40f30*/  STL.64 [R1+0x4e0], R8 ;  /* 0x0004e00801007387 */ /* 0x001fe80000100a00 */
[----:B------:R-:W-:Y:S04]  /*40f40*/  STL.64 [R1+0x4e8], R10 ;  /* 0x0004e80a01007387 */ /* 0x000fe80000100a00 */
[----:B------:R-:W-:Y:S04]  /*40f50*/  LDS.128 R8, [R28+0x2000] ;  /* 0x002000001c087984 */ /* 0x000fe80000000c00 */
[----:B-1----:R-:W-:Y:S04]  /*40f60*/  STL.64 [R1+0x3b0], R4 ;  /* 0x0003b00401007387 */ /* 0x002fe80000100a00 */
[----:B------:R-:W-:Y:S04]  /*40f70*/  STL.64 [R1+0x3b8], R6 ;  /* 0x0003b80601007387 */ /* 0x000fe80000100a00 */
[----:B------:R-:W0:Y:S04]  /*40f80*/  LDS.128 R4, [R28+0x3000] ;  /* 0x003000001c047984 */ /* 0x000e280000000c00 */
[----:B--2---:R-:W-:Y:S04]  /*40f90*/  STL.64 [R1+0x490], R12 ;  /* 0x0004900c01007387 */ /* 0x004fe80000100a00 */
[----:B------:R-:W-:Y:S04]  /*40fa0*/  STL.64 [R1+0x498], R14 ;  /* 0x0004980e01007387 */ /* 0x000fe80000100a00 */
[----:B------:R-:W1:Y:S04]  /*40fb0*/  LDS.128 R12, [R29] ;  /* 0x000000001d0c7984 */ /* 0x000e680000000c00 */
[----:B0-----:R-:W-:Y:S01]  /*40fc0*/  STL.64 [R1+0x440], R4 ;  /* 0x0004400401007387 */ /* 0x001fe20000100a00 */
[----:B------:R-:W-:-:S03]  /*40fd0*/  IMAD.MOV.U32 R27, RZ, RZ, R7 ;  /* 0x000000ffff1b7224 */ /* 0x000fc600078e0007 */
[----:B------:R-:W-:Y:S04]  /*40fe0*/  STL.64 [R1+0x470], R8 ;  /* 0x0004700801007387 */ /* 0x000fe80000100a00 */
[----:B------:R-:W-:Y:S04]  /*40ff0*/  STL.64 [R1+0x478], R10 ;  /* 0x0004780a01007387 */ /* 0x000fe80000100a00 */
[----:B------:R-:W-:Y:S04]  /*41000*/  STL [R1+0x448], R6 ;  /* 0x0004480601007387 */ /* 0x000fe80000100800 */
[----:B------:R-:W0:Y:S04]  /*41010*/  LDS.128 R4, [R29+0x2000] ;  /* 0x002000001d047984 */ /* 0x000e280000000c00 */
[----:B------:R-:W2:Y:S04]  /*41020*/  LDS.128 R8, [R29+0x1000] ;  /* 0x001000001d087984 */ /* 0x000ea80000000c00 */
[----:B------:R3:W-:Y:S04]  /*41030*/  STL [R1+0x1624], R27 ;  /* 0x0016241b01007387 */ /* 0x0007e80000100800 */
[----:B-1----:R-:W-:Y:S04]  /*41040*/  STL.64 [R1+0x3a0], R12 ;  /* 0x0003a00c01007387 */ /* 0x002fe80000100a00 */
[----:B------:R-:W-:Y:S04]  /*41050*/  STL.64 [R1+0x3a8], R14 ;  /* 0x0003a80e01007387 */ /* 0x000fe80000100a00 */
[----:B0-----:R-:W-:Y:S01]  /*41060*/  STL.64 [R1+0x370], R4 ;  /* 0x0003700401007387 */ /* 0x001fe20000100a00 */
[----:B---3--:R-:W-:-:S03]  /*41070*/  IMAD.MOV.U32 R27, RZ, RZ, R7 ;  /* 0x000000ffff1b7224 */ /* 0x008fc600078e0007 */
[----:B--2---:R-:W-:Y:S04]  /*41080*/  STL.64 [R1+0x380], R8 ;  /* 0x0003800801007387 */ /* 0x004fe80000100a00 */
[----:B------:R-:W-:Y:S04]  /*41090*/  STL.64 [R1+0x388], R10 ;  /* 0x0003880a01007387 */ /* 0x000fe80000100a00 */
[----:B------:R-:W-:Y:S04]  /*410a0*/  STL [R1+0x378], R6 ;  /* 0x0003780601007387 */ /* 0x000fe80000100800 */
[----:B------:R-:W0:Y:S04]  /*410b0*/  LDS.128 R4, [R29+0x3000] ;  /* 0x003000001d047984 */ /* 0x000e280000000c00 */
[----:B------:R-:W-:Y:S04]  /*410c0*/  STL [R1+0x1628], R27 ;  /* 0x0016281b01007387 */ /* 0x000fe80000100800 */
[----:B------:R-:W2:Y:S04]  /*410d0*/  LDL.LU R20, [R1+0x1120] ;  /* 0x0011200001147983 */ /* 0x000ea80000300800 */
[----:B------:R-:W-:Y:S04]  /*410e0*/  LDS.128 R8, [R3+0x1000] ;  /* 0x0010000003087984 */ /* 0x000fe80000000c00 */
[----:B0-----:R-:W-:Y:S04]  /*410f0*/  STL.64 [R1+0x530], R4 ;  /* 0x0005300401007387 */ /* 0x001fe80000100a00 */
[----:B------:R-:W-:Y:S04]  /*41100*/  STL.64 [R1+0x538], R6 ;  /* 0x0005380601007387 */ /* 0x000fe80000100a00 */
[----:B------:R-:W2:Y:S04]  /*41110*/  LDL.LU R21, [R1+0x1124] ;  /* 0x0011240001157983 */ /* 0x000ea80000300800 */
[----:B------:R-:W3:Y:S04]  /*41120*/  LDL.LU R22, [R1+0x1128] ;  /* 0x0011280001167983 */ /* 0x000ee80000300800 */
[----:B------:R-:W3:Y:S04]  /*41130*/  LDL.LU R23, [R1+0x112c] ;  /* 0x00112c0001177983 */ /* 0x000ee80000300800 */
[----:B------:R-:W0:Y:S04]  /*41140*/  LDS.128 R4, [R3] ;  /* 0x0000000003047984 */ /* 0x000e280000000c00 */
[----:B---3--:R-:W-:Y:S04]  /*41150*/  STL.64 [R1+0x1720], R22 ;  /* 0x0017201601007387 */ /* 0x008fe80000100a00 */
[----:B--2---:R1:W-:Y:S04]  /*41160*/  STL.64 [R1+0x1718], R20 ;  /* 0x0017181401007387 */ /* 0x0043e80000100a00 */
[----:B------:R-:W2:Y:S04]  /*41170*/  LDL.LU R16, [R1+0x1130] ;  /* 0x0011300001107983 */ /* 0x000ea80000300800 */
[----:B------:R-:W2:Y:S04]  /*41180*/  LDL.LU R17, [R1+0x1134] ;  /* 0x0011340001117983 */ /* 0x000ea80000300800 */
[----:B------:R-:W3:Y:S04]  /*41190*/  LDL.LU R18, [R1+0x1138] ;  /* 0x0011380001127983 */ /* 0x000ee80000300800 */
[----:B------:R-:W3:Y:S04]  /*411a0*/  LDL.LU R19, [R1+0x113c] ;  /* 0x00113c0001137983 */ /* 0x000ee80000300800 */
[----:B---3--:R-:W-:Y:S04]  /*411b0*/  STL.64 [R1+0x1730], R18 ;  /* 0x0017301201007387 */ /* 0x008fe80000100a00 */
[----:B--2---:R-:W-:Y:S04]  /*411c0*/  STL.64 [R1+0x1728], R16 ;  /* 0x0017281001007387 */ /* 0x004fe80000100a00 */
[----:B-1----:R-:W2:Y:S04]  /*411d0*/  LDL.LU R20, [R1+0x1100] ;  /* 0x0011000001147983 */ /* 0x002ea80000300800 */
[----:B------:R-:W2:Y:S04]  /*411e0*/  LDL.LU R21, [R1+0x1104] ;  /* 0x0011040001157983 */ /* 0x000ea80000300800 */
[----:B------:R-:W3:Y:S04]  /*411f0*/  LDL.LU R22, [R1+0x1108] ;  /* 0x0011080001167983 */ /* 0x000ee80000300800 */
[----:B------:R-:W3:Y:S04]  /*41200*/  LDL.LU R23, [R1+0x110c] ;  /* 0x00110c0001177983 */ /* 0x000ee80000300800 */
[----:B------:R-:W4:Y:S04]  /*41210*/  LDL.LU R12, [R1+0x10d0] ;  /* 0x0010d000010c7983 */ /* 0x000f280000300800 */
[----:B------:R-:W4:Y:S04]  /*41220*/  LDL.LU R13, [R1+0x10d4] ;  /* 0x0010d400010d7983 */ /* 0x000f280000300800 */
[----:B------:R-:W5:Y:S04]  /*41230*/  LDL.LU R14, [R1+0x10d8] ;  /* 0x0010d800010e7983 */ /* 0x000f680000300800 */
[----:B------:R-:W5:Y:S04]  /*41240*/  LDL.LU R15, [R1+0x10dc] ;  /* 0x0010dc00010f7983 */ /* 0x000f680000300800 */
[----:B-----5:R-:W-:Y:S04]  /*41250*/  STL.64 [R1+0x1750], R14 ;  /* 0x0017500e01007387 */ /* 0x020fe80000100a00 */
[----:B----4-:R1:W-:Y:S04]  /*41260*/  STL.64 [R1+0x1748], R12 ;  /* 0x0017480c01007387 */ /* 0x0103e80000100a00 */
[----:B-1----:R-:W4:Y:S04]  /*41270*/  LDL.LU R12, [R1+0xe10] ;  /* 0x000e1000010c7983 */ /* 0x002f280000300800 */
        /* <DEDUP_REMOVED lines=50> */
[----:B------:R-:W5:Y:S01]  /*415a0*/  LDL.LU R15, [R1+0xb5c] ;  /* 0x000b5c00010f7983 */ /* 0x000f620000300800 */
[----:B0-----:R-:W-:-:S03]  /*415b0*/  IMAD.MOV.U32 R27, RZ, RZ, R7 ;  /* 0x000000ffff1b7224 */ /* 0x001fc600078e0007 */
[----:B-----5:R-:W-:Y:S04]  /*415c0*/  STL.64 [R1+0x17e0], R14 ;  /* 0x0017e00e01007387 */ /* 0x020fe80000100a00 */
[----:B----4-:R-:W-:Y:S04]  /*415d0*/  STL.64 [R1+0x17d8], R12 ;  /* 0x0017d80c01007387 */ /* 0x010fe80000100a00 */
[----:B---3--:R-:W-:Y:S04]  /*415e0*/  STL.64 [R1+0x1740], R22 ;  /* 0x0017401601007387 */ /* 0x008fe80000100a00 */
[----:B--2---:R0:W-:Y:S04]  /*415f0*/  STL.64 [R1+0x1738], R20 ;  /* 0x0017381401007387 */ /* 0x0041e80000100a00 */
[----:B------:R-:W-:Y:S04]  /*41600*/  LDS.128 R12, [R3+0x3000] ;  /* 0x00300000030c7984 */ /* 0x000fe80000000c00 */
        /* <DEDUP_REMOVED lines=8> */
[----:B------:R-:W-:Y:S04]  /*41690*/  STL.64 [R1+0x360], R4 ;  /* 0x0003600401007387 */ /* 0x000fe80000100a00 */
[----:B------:R-:W-:Y:S04]  /*416a0*/  STL [R1+0x368], R6 ;  /* 0x0003680601007387 */ /* 0x000fe80000100800 */
[----:B------:R-:W0:Y:S04]  /*416b0*/  LDS.128 R4, [R3+0x2000] ;  /* 0x0020000003047984 */ /* 0x000e280000000c00 */
[----:B------:R-:W-:Y:S04]  /*416c0*/  STL [R1+0x162c], R27 ;  /* 0x00162c1b01007387 */ /* 0x000fe80000100800 */
[----:B------:R-:W-:Y:S04]  /*416d0*/  STL [R1+0x1634], R10 ;  /* 0x0016340a01007387 */ /* 0x000fe80000100800 */
[----:B------:R-:W-:Y:S04]  /*416e0*/  STL [R1+0x1630], R11 ;  /* 0x0016300b01007387 */ /* 0x000fe80000100800 */
[----:B------:R-:W-:Y:S06]  /*416f0*/  BAR.SYNC.DEFER_BLOCKING 0x0 ;  /* 0x0000000000007b1d */ /* 0x000fec0000010000 */
[----:B0-----:R-:W-:Y:S04]  /*41700*/  STL.64 [R1+0x1648], R6 ;  /* 0x0016480601007387 */ /* 0x001fe80000100a00 */
[----:B------:R0:W-:Y:S04]  /*41710*/  STL.64 [R1+0x1640], R4 ;  /* 0x0016400401007387 */ /* 0x0001e80000100a00 */
[----:B0-----:R-:W4:Y:S04]  /*41720*/  LDL.LU R4, [R1+0x1110] ;  /* 0x0011100001047983 */ /* 0x001f280000300800 */
[----:B------:R-:W4:Y:S04]  /*41730*/  LDL.LU R5, [R1+0x1114] ;  /* 0x0011140001057983 */ /* 0x000f280000300800 */
[----:B------:R-:W4:Y:S04]  /*41740*/  LDL.LU R6, [R1+0x1118] ;  /* 0x0011180001067983 */ /* 0x000f280000300800 */
[----:B------:R-:W4:Y:S04]  /*41750*/  LDL.LU R7, [R1+0x111c] ;  /* 0x00111c0001077983 */ /* 0x000f280000300800 */
[----:B------:R-:W-:Y:S04]  /*41760*/  STL.64 [R1+0x540], R12 ;  /* 0x0005400c01007387 */ /* 0x000fe80000100a00 */
[----:B------:R0:W-:Y:S04]  /*41770*/  STL.64 [R1+0x548], R14 ;  /* 0x0005480e01007387 */ /* 0x0001e80000100a00 */
[----:B0-----:R-:W5:Y:S04]  /*41780*/  LDL.LU.64 R14, [R1+0x17e0] ;  /* 0x0017e000010e7983 */ /* 0x001f680000300a00 */
[----:B------:R-:W5:Y:S04]  /*41790*/  LDL.LU.64 R12, [R1+0x17d8] ;  /* 0x0017d800010c7983 */ /* 0x000f680000300a00 */
[----:B-----5:R0:W-:Y:S04]  /*417a0*/  STS.128 [R2], R12 ;  /* 0x0000000c02007388 */ /* 0x0201e80000000c00 */
[----:B0-----:R-:W5:Y:S04]  /*417b0*/  LDL.LU.64 R14, [R1+0x17d0] ;  /* 0x0017d000010e7983 */ /* 0x001f680000300a00 */
[----:B------:R-:W5:Y:S04]  /*417c0*/  LDL.LU.64 R12, [R1+0x17c8] ;  /* 0x0017c800010c7983 */ /* 0x000f680000300a00 */
[----:B-----5:R0:W-:Y:S04]  /*417d0*/  STS.128 [R2+0x80], R12 ;  /* 0x0000800c02007388 */ /* 0x0201e80000000c00 */
        /* <DEDUP_REMOVED lines=23> */
[----:B--2---:R-:W-:Y:S04]  /*41950*/  STS.128 [R2+0xa00], R20 ;  /* 0x000a001402007388 */ /* 0x004fe80000000c00 */
[----:B-----5:R0:W-:Y:S04]  /*41960*/  STS.128 [R2+0x880], R12 ;  /* 0x0008800c02007388 */ /* 0x0201e80000000c00 */
[----:B0-----:R-:W2:Y:S04]  /*41970*/  LDL.LU R12, [R1+0x1140] ;  /* 0x00114000010c7983 */ /* 0x001ea80000300800 */
[----:B------:R-:W2:Y:S04]  /*41980*/  LDL.LU R13, [R1+0x1144] ;  /* 0x00114400010d7983 */ /* 0x000ea80000300800 */
[----:B------:R-:W2:Y:S04]  /*41990*/  LDL.LU R14, [R1+0x1148] ;  /* 0x00114800010e7983 */ /* 0x000ea80000300800 */
[----:B------:R-:W2:Y:S04]  /*419a0*/  LDL.LU R15, [R1+0x114c] ;  /* 0x00114c00010f7983 */ /* 0x000ea80000300800 */
[----:B------:R-:W5:Y:S04]  /*419b0*/  LDL.LU.64 R22, [R1+0x1740] ;  /* 0x0017400001167983 */ /* 0x000f680000300a00 */
[----:B------:R-:W5:Y:S04]  /*419c0*/  LDL.LU.64 R20, [R1+0x1738] ;  /* 0x0017380001147983 */ /* 0x000f680000300a00 */
[----:B---3--:R0:W-:Y:S04]  /*419d0*/  STS.128 [R2+0xa80], R16 ;  /* 0x000a801002007388 */ /* 0x0081e80000000c00 */
[----:B0-----:R-:W3:Y:S04]  /*419e0*/  LDL.LU.64 R18, [R1+0x1730] ;  /* 0x0017300001127983 */ /* 0x001ee80000300a00 */
[----:B------:R-:W3:Y:S04]  /*419f0*/  LDL.LU.64 R16, [R1+0x1728] ;  /* 0x0017280001107983 */ /* 0x000ee80000300a00 */
[----:B-----5:R0:W-:Y:S04]  /*41a00*/  STS.128 [R2+0xc00], R20 ;  /* 0x000c001402007388 */ /* 0x0201e80000000c00 */
[----:B0-----:R-:W5:Y:S04]  /*41a10*/  LDL.LU.64 R22, [R1+0x1720] ;  /* 0x0017200001167983 */ /* 0x001f680000300a00 */
[----:B------:R-:W5:Y:S04]  /*41a20*/  LDL.LU.64 R20, [R1+0x1718] ;  /* 0x0017180001147983 */ /* 0x000f680000300a00 */
[----:B----4-:R-:W-:Y:S04]  /*41a30*/  STS.128 [R2+0xc80], R4 ;  /* 0x000c800402007388 */ /* 0x010fe80000000c00 */
[----:B---3--:R-:W-:Y:S04]  /*41a40*/  STS.128 [R2+0xe80], R16 ;  /* 0x000e801002007388 */ /* 0x008fe80000000c00 */
[----:B-----5:R-:W-:Y:S04]  /*41a50*/  STS.128 [R2+0xe00], R20 ;  /* 0x000e001402007388 */ /* 0x020fe80000000c00 */
[----:B------:R-:W-:Y:S06]  /*41a60*/  BAR.SYNC.DEFER_BLOCKING 0x0 ;  /* 0x0000000000007b1d */ /* 0x000fec0000010000 */
[----:B------:R-:W0:Y:S04]  /*41a70*/  LDS.128 R16, [R0] ;  /* 0x0000000000107984 */ /* 0x000e280000000c00 */
[----:B------:R-:W1:Y:S04]  /*41a80*/  LDS.128 R4, [R0+0x1000] ;  /* 0x0010000000047984 */ /* 0x000e680000000c00 */
[----:B------:R-:W3:Y:S04]  /*41a90*/  LDS.128 R20, [R0+0x2000] ;  /* 0x0020000000147984 */ /* 0x000ee80000000c00 */
[----:B0-----:R-:W-:Y:S04]  /*41aa0*/  STL.64 [R1+0x5f0], R16 ;  /* 0x0005f01001007387 */ /* 0x001fe80000100a00 */
[----:B------:R-:W-:Y:S04]  /*41ab0*/  STL.64 [R1+0x5f8], R18 ;  /* 0x0005f81201007387 */ /* 0x000fe80000100a00 */
[----:B-1----:R-:W-:Y:S04]  /*41ac0*/  STL.64 [R1+0x630], R4 ;  /* 0x0006300401007387 */ /* 0x002fe80000100a00 */
[----:B------:R-:W-:Y:S04]  /*41ad0*/  STL.64 [R1+0x638], R6 ;  /* 0x0006380601007387 */ /* 0x000fe80000100a00 */
[----:B---3--:R-:W-:Y:S04]  /*41ae0*/  STL.64 [R1+0x670], R20 ;  /* 0x0006701401007387 */ /* 0x008fe80000100a00 */
[----:B------:R-:W-:Y:S04]  /*41af0*/  STL.64 [R1+0x678], R22 ;  /* 0x0006781601007387 */ /* 0x000fe80000100a00 */
[----:B------:R-:W3:Y:S04]  /*41b00*/  LDL R27, [R1+0xc0] ;  /* 0x0000c000011b7983 */ /* 0x000ee80000100800 */
[----:B------:R-:W0:Y:S04]  /*41b10*/  LDS.128 R16, [R0+0x3000] ;  /* 0x0030000000107984 */ /* 0x000e280000000c00 */
[----:B------:R-:W1:Y:S04]  /*41b20*/  LDS.128 R4, [R28] ;  /* 0x000000001c047984 */ /* 0x000e680000000c00 */
[----:B------:R-:W4:Y:S04]  /*41b30*/  LDS.128 R20, [R28+0x1000] ;  /* 0x001000001c147984 */ /* 0x000f280000000c00 */
[----:B0-----:R-:W-:Y:S04]  /*41b40*/  STL.64 [R1+0x6e0], R16 ;  /* 0x0006e01001007387 */ /* 0x001fe80000100a00 */
[----:B------:R-:W-:Y:S04]  /*41b50*/  STL.64 [R1+0x6e8], R18 ;  /* 0x0006e81201007387 */ /* 0x000fe80000100a00 */
[----:B------:R-:W0:Y:S04]  /*41b60*/  LDS.128 R16, [R28+0x2000] ;  /* 0x002000001c107984 */ /* 0x000e280000000c00 */
[----:B---3--:R-:W-:Y:S04]  /*41b70*/  STL [R1+0x16b0], R27 ;  /* 0x0016b01b01007387 */ /* 0x008fe80000100800 */
[----:B-1----:R-:W-:Y:S04]  /*41b80*/  STL.64 [R1+0x600], R4 ;  /* 0x0006000401007387 */ /* 0x002fe80000100a00 */
[----:B------:R-:W-:Y:S04]  /*41b90*/  STL.64 [R1+0x608], R6 ;  /* 0x0006080601007387 */ /* 0x000fe80000100a00 */
[----:B------:R-:W-:Y:S04]  /*41ba0*/  STL.64 [R1+0x16a8], R24 ;  /* 0x0016a81801007387 */ /* 0x000fe80000100a00 */
[----:B------:R-:W1:Y:S04]  /*41bb0*/  LDS.128 R4, [R28+0x3000] ;  /* 0x003000001c047984 */ /* 0x000e680000000c00 */
[----:B----4-:R-:W-:Y:S04]  /*41bc0*/  STL.64 [R1+0x640], R20 ;  /* 0x0006401401007387 */ /* 0x010fe80000100a00 */
[----:B------:R-:W-:Y:S04]  /*41bd0*/  STL.64 [R1+0x648], R22 ;  /* 0x0006481601007387 */ /* 0x000fe80000100a00 */
[----:B------:R-:W3:Y:S04]  /*41be0*/  LDS.128 R20, [R29] ;  /* 0x000000001d147984 */ /* 0x000ee80000000c00 */
[----:B0-----:R-:W-:Y:S04]  /*41bf0*/  STL.64 [R1+0x690], R16 ;  /* 0x0006901001007387 */ /* 0x001fe80000100a00 */
[----:B------:R-:W-:Y:S04]  /*41c00*/  STL.64 [R1+0x698], R18 ;  /* 0x0006981201007387 */ /* 0x000fe80000100a00 */
[----:B------:R-:W0:Y:S04]  /*41c10*/  LDS.128 R16, [R29+0x1000] ;  /* 0x001000001d107984 */ /* 0x000e280000000c00 */
[----:B-1----:R-:W-:Y:S04]  /*41c20*/  STL.64 [R1+0x6d0], R4 ;  /* 0x0006d00401007387 */ /* 0x002fe80000100a00 */
[----:B------:R-:W-:Y:S04]  /*41c30*/  STL.64 [R1+0x6d8], R6 ;  /* 0x0006d80601007387 */ /* 0x000fe80000100a00 */
[----:B------:R-:W1:Y:S04]  /*41c40*/  LDS.128 R4, [R29+0x2000] ;  /* 0x002000001d047984 */ /* 0x000e680000000c00 */
[----:B---3--:R-:W-:Y:S04]  /*41c50*/  STL.64 [R1+0x610], R20 ;  /* 0x0006101401007387 */ /* 0x008fe80000100a00 */
[----:B------:R-:W-:Y:S04]  /*41c60*/  STL.64 [R1+0x618], R22 ;  /* 0x0006181601007387 */ /* 0x000fe80000100a00 */
[----:B------:R-:W3:Y:S04]  /*41c70*/  LDS.128 R20, [R29+0x3000] ;  /* 0x003000001d147984 */ /* 0x000ee80000000c00 */
[----:B0-----:R-:W-:Y:S04]  /*41c80*/  STL.64 [R1+0x650], R16 ;  /* 0x0006501001007387 */ /* 0x001fe80000100a00 */
[----:B------:R-:W-:Y:S04]  /*41c90*/  STL.64 [R1+0x658], R18 ;  /* 0x0006581201007387 */ /* 0x000fe80000100a00 */
[----:B------:R-:W0:Y:S04]  /*41ca0*/  LDS.128 R16, [R3] ;  /* 0x0000000003107984 */ /* 0x000e280000000c00 */
[----:B-1----:R-:W-:Y:S04]  /*41cb0*/  STL.64 [R1+0x6a0], R4 ;  /* 0x0006a00401007387 */ /* 0x002fe80000100a00 */
[----:B------:R-:W-:Y:S04]  /*41cc0*/  STL.64 [R1+0x6a8], R6 ;  /* 0x0006a80601007387 */ /* 0x000fe80000100a00 */
[----:B------:R-:W1:Y:S04]  /*41cd0*/  LDS.128 R4, [R3+0x1000] ;  /* 0x0010000003047984 */ /* 0x000e680000000c00 */
[----:B---3--:R-:W-:Y:S04]  /*41ce0*/  STL.64 [R1+0x6c0], R20 ;  /* 0x0006c01401007387 */ /* 0x008fe80000100a00 */
[----:B------:R-:W-:Y:S04]  /*41cf0*/  STL.64 [R1+0x6c8], R22 ;  /* 0x0006c81601007387 */ /* 0x000fe80000100a00 */
[----:B------:R-:W3:Y:S04]  /*41d00*/  LDL R11, [R1+0xc4] ;  /* 0x0000c400010b7983 */ /* 0x000ee80000100800 */
[----:B0-----:R-:W-:Y:S04]  /*41d10*/  STL.64 [R1+0x620], R16 ;  /* 0x0006201001007387 */ /* 0x001fe80000100a00 */
[----:B------:R-:W-:Y:S04]  /*41d20*/  STL.64 [R1+0x628], R18 ;  /* 0x0006281201007387 */ /* 0x000fe80000100a00 */
[----:B---3--:R-:W-:Y:S04]  /*41d30*/  STL [R1+0x1680], R11 ;  /* 0x0016800b01007387 */ /* 0x008fe80000100800 */
[----:B-1----:R-:W-:Y:S04]  /*41d40*/  STL.64 [R1+0x660], R4 ;  /* 0x0006600401007387 */ /* 0x002fe80000100a00 */
[----:B------:R-:W-:Y:S04]  /*41d50*/  STL.64 [R1+0x668], R6 ;  /* 0x0006680601007387 */ /* 0x000fe80000100a00 */
[----:B------:R-:W-:Y:S04]  /*41d60*/  STL.64 [R1+0x1678], R8 ;  /* 0x0016780801007387 */ /* 0x000fe80000100a00 */
[----:B------:R-:W0:Y:S04]  /*41d70*/  LDS.128 R8, [R3+0x2000] ;  /* 0x0020000003087984 */ /* 0x000e280000000c00 */
[----:B------:R-:W1:Y:S04]  /*41d80*/  LDS.128 R4, [R3+0x3000] ;  /* 0x0030000003047984 */ /* 0x000e680000000c00 */
[----:B------:R-:W-:Y:S06]  /*41d90*/  BAR.SYNC.DEFER_BLOCKING 0x0 ;  /* 0x0000000000007b1d */ /* 0x000fec0000010000 */
[----:B--2---:R2:W-:Y:S04]  /*41da0*/  STS.128 [R2], R12 ;  /* 0x0000000c02007388 */ /* 0x0045e80000000c00 */
[----:B0-----:R0:W-:Y:S04]  /*41db0*/  STL.64 [R1+0x6b0], R8 ;  /* 0x0006b00801007387 */ /* 0x0011e80000100a00 */
[----:B------:R3:W-:Y:S04]  /*41dc0*/  STL.64 [R1+0x6b8], R10 ;  /* 0x0006b80a01007387 */ /* 0x0007e80000100a00 */
[----:B-1----:R-:W-:Y:S04]  /*41dd0*/  STL.64 [R1+0x680], R4 ;  /* 0x0006800401007387 */ /* 0x002fe80000100a00 */
[----:B------:R-:W-:Y:S04]  /*41de0*/  STL.64 [R1+0x688], R6 ;  /* 0x0006880601007387 */ /* 0x000fe80000100a00 */
[----:B--2---:R-:W2:Y:S04]  /*41df0*/  LDL.LU R12, [R1+0x11f0] ;  /* 0x0011f000010c7983 */ /* 0x004ea80000300800 */
[----:B------:R-:W2:Y:S04]  /*41e00*/  LDL.LU R13, [R1+0x11f4] ;  /* 0x0011f400010d7983 */ /* 0x000ea80000300800 */
[----:B------:R-:W4:Y:S04]  /*41e10*/  LDL.LU R14, [R1+0x11f8] ;  /* 0x0011f800010e7983 */ /* 0x000f280000300800 */
[----:B------:R-:W4:Y:S04]  /*41e20*/  LDL.LU R15, [R1+0x11fc] ;  /* 0x0011fc00010f7983 */ /* 0x000f280000300800 */
[----:B----4-:R-:W-:Y:S04]  /*41e30*/  STL.64 [R1+0x1690], R14 ;  /* 0x0016900e01007387 */ /* 0x010fe80000100a00 */
[----:B--2---:R-:W-:Y:S04]  /*41e40*/  STL.64 [R1+0x1688], R12 ;  /* 0x0016880c01007387 */ /* 0x004fe80000100a00 */
[----:B0-----:R-:W2:Y:S04]  /*41e50*/  LDL.LU R8, [R1+0x11e0] ;  /* 0x0011e00001087983 */ /* 0x001ea80000300800 */
[----:B------:R-:W2:Y:S04]  /*41e60*/  LDL.LU R9, [R1+0x11e4] ;  /* 0x0011e40001097983 */ /* 0x000ea80000300800 */
[----:B---3--:R-:W3:Y:S04]  /*41e70*/  LDL.LU R10, [R1+0x11e8] ;  /* 0x0011e800010a7983 */ /* 0x008ee80000300800 */
        /* <DEDUP_REMOVED lines=9> */
[----:B------:R-:W2:Y:S04]  /*41f10*/  LDL.LU R24, [R1+0x11b0] ;  /* 0x0011b00001187983 */ /* 0x000ea80000300800 */
        /* <DEDUP_REMOVED lines=21> */
[----:B------:R-:W4:Y:S04]  /*42070*/  LDL.LU R20, [R1+0x1150] ;  /* 0x0011500001147983 */ /* 0x000f280000300800 */
[----:B------:R-:W4:Y:S04]  /*42080*/  LDL.LU R21, [R1+0x1154] ;  /* 0x0011540001157983 */ /* 0x000f280000300800 */
[----:B------:R-:W4:Y:S04]  /*42090*/  LDL.LU R22, [R1+0x1158] ;  /* 0x0011580001167983 */ /* 0x000f280000300800 */
[----:B------:R-:W4:Y:S04]  /*420a0*/  LDL.LU R23, [R1+0x115c] ;  /* 0x00115c0001177983 */ /* 0x000f280000300800 */
[----:B---3--:R-:W-:Y:S04]  /*420b0*/  STL.64 [R1+0x1700], R26 ;  /* 0x0017001a01007387 */ /* 0x008fe80000100a00 */
[----:B--2---:R0:W-:Y:S04]  /*420c0*/  STL.64 [R1+0x16f8], R24 ;  /* 0x0016f81801007387 */ /* 0x0041e80000100a00 */
        /* <DEDUP_REMOVED lines=20> */
[----:B--2---:R-:W-:Y:S04]  /*42210*/  STL.64 [R1+0x1658], R6 ;  /* 0x0016580601007387 */ /* 0x004fe80000100a00 */
[----:B------:R0:W-:Y:S04]  /*42220*/  STL.64 [R1+0x1650], R4 ;  /* 0x0016500401007387 */ /* 0x0001e80000100a00 */
[----:B0-----:R-:W2:Y:S04]  /*42230*/  LDL.LU R4, [R1+0x1220] ;  /* 0x0012200001047983 */ /* 0x001ea80000300800 */
[----:B------:R-:W2:Y:S04]  /*42240*/  LDL.LU R5, [R1+0x1224] ;  /* 0x0012240001057983 */ /* 0x000ea80000300800 */
[----:B------:R-:W2:Y:S04]  /*42250*/  LDL.LU R6, [R1+0x1228] ;  /* 0x0012280001067983 */ /* 0x000ea80000300800 */
[----:B------:R-:W2:Y:S04]  /*42260*/  LDL.LU R7, [R1+0x122c] ;  /* 0x00122c0001077983 */ /* 0x000ea80000300800 */
[----:B----4-:R-:W-:Y:S04]  /*42270*/  STS.128 [R2+0x80], R20 ;  /* 0x0000801402007388 */ /* 0x010fe80000000c00 */
[----:B------:R-:W-:Y:S04]  /*42280*/  STS.128 [R2+0x200], R24 ;  /* 0x0002001802007388 */ /* 0x000fe80000000c00 */
[----:B--2---:R-:W-:Y:S04]  /*42290*/  STL.64 [R1+0x1668], R6 ;  /* 0x0016680601007387 */ /* 0x004fe80000100a00 */
[----:B------:R0:W-:Y:S04]  /*422a0*/  STL.64 [R1+0x1660], R4 ;  /* 0x0016600401007387 */ /* 0x0001e80000100a00 */
[----:B0-----:R-:W2:Y:S04]  /*422b0*/  LDL.LU R4, [R1+0x1210] ;  /* 0x0012100001047983 */ /* 0x001ea80000300800 */
[----:B------:R-:W2:Y:S04]  /*422c0*/  LDL.LU R5, [R1+0x1214] ;  /* 0x0012140001057983 */ /* 0x000ea80000300800 */
[----:B------:R-:W2:Y:S04]  /*422d0*/  LDL.LU R6, [R1+0x1218] ;  /* 0x0012180001067983 */ /* 0x000ea80000300800 */
[----:B------:R-:W2:Y:S04]  /*422e0*/  LDL.LU R7, [R1+0x121c] ;  /* 0x00121c0001077983 */ /* 0x000ea80000300800 */
[----:B------:R-:W4:Y:S04]  /*422f0*/  LDL.LU R22, [R1+0x1710] ;  /* 0x0017100001167983 */ /* 0x000f280000300800 */
[----:B------:R-:W2:Y:S04]  /*42300*/  LDL.LU.64 R20, [R1+0x1708] ;  /* 0x0017080001147983 */ /* 0x000ea80000300a00 */
[----:B------:R-:W2:Y:S04]  /*42310*/  LDL.LU R23, [R1+0x40] ;  /* 0x0000400001177983 */ /* 0x000ea80000300800 */
[----:B------:R-:W2:Y:S04]  /*42320*/  LDL.LU.64 R26, [R1+0x1700] ;  /* 0x00170000011a7983 */ /* 0x000ea80000300a00 */
[----:B------:R-:W2:Y:S04]  /*42330*/  LDL.LU.64 R24, [R1+0x16f8] ;  /* 0x0016f80001187983 */ /* 0x000ea80000300a00 */
[----:B--2---:R0:W-:Y:S04]  /*42340*/  STS.128 [R2+0x280], R24 ;  /* 0x0002801802007388 */ /* 0x0041e80000000c00 */
[----:B0-----:R-:W2:Y:S04]  /*42350*/  LDL.LU.64 R26, [R1+0x16f0] ;  /* 0x0016f000011a7983 */ /* 0x001ea80000300a00 */
[----:B------:R-:W2:Y:S04]  /*42360*/  LDL.LU.64 R24, [R1+0x16e8] ;  /* 0x0016e80001187983 */ /* 0x000ea80000300a00 */
[----:B--2---:R0:W-:Y:S04]  /*42370*/  STS.128 [R2+0x400], R24 ;  /* 0x0004001802007388 */ /* 0x0041e80000000c00 */
[----:B0-----:R-:W2:Y:S04]  /*42380*/  LDL.LU.64 R26, [R1+0x16e0] ;  /* 0x0016e000011a7983 */ /* 0x001ea80000300a00 */
[----:B------:R-:W2:Y:S04]  /*42390*/  LDL.LU.64 R24, [R1+0x16d8] ;  /* 0x0016d80001187983 */ /* 0x000ea80000300a00 */
[----:B---3--:R-:W-:Y:S04]  /*423a0*/  STS.128 [R2+0x600], R8 ;  /* 0x0006000802007388 */ /* 0x008fe80000000c00 */
[----:B--2---:R0:W-:Y:S04]  /*423b0*/  STS.128 [R2+0x480], R24 ;  /* 0x0004801802007388 */ /* 0x0041e80000000c00 */
[----:B0-----:R-:W2:Y:S04]  /*423c0*/  LDL.LU.64 R26, [R1+0x16d0] ;  /* 0x0016d000011a7983 */ /* 0x001ea80000300a00 */
[----:B------:R-:W2:Y:S04]  /*423d0*/  LDL.LU.64 R24, [R1+0x16c8] ;  /* 0x0016c80001187983 */ /* 0x000ea80000300a00 */
[----:B------:R-:W3:Y:S04]  /*423e0*/  LDL.LU.64 R10, [R1+0x16c0] ;  /* 0x0016c000010a7983 */ /* 0x000ee80000300a00 */
[----:B------:R-:W3:Y:S04]  /*423f0*/  LDL.LU.64 R8, [R1+0x16b8] ;  /* 0x0016b80001087983 */ /* 0x000ee80000300a00 */
[----:B-----5:R-:W-:Y:S04]  /*42400*/  STS.128 [R2+0x880], R12 ;  /* 0x0008800c02007388 */ /* 0x020fe80000000c00 */
[----:B--2---:R0:W-:Y:S04]  /*42410*/  STS.128 [R2+0x680], R24 ;  /* 0x0006801802007388 */ /* 0x0041e80000000c00 */
[----:B---3--:R1:W-:Y:S04]  /*42420*/  STS.128 [R2+0x800], R8 ;  /* 0x0008000802007388 */ /* 0x0083e80000000c00 */
[----:B0-----:R-:W2:Y:S04]  /*42430*/  LDL.LU R27, [R1+0x16b0] ;  /* 0x0016b000011b7983 */ /* 0x001ea80000300800 */
[----:B------:R-:W3:Y:S04]  /*42440*/  LDL.LU.64 R24, [R1+0x16a8] ;  /* 0x0016a80001187983 */ /* 0x000ee80000300a00 */
[----:B------:R-:W5:Y:S04]  /*42450*/  LDL R26, [R1+0xc8] ;  /* 0x0000c800011a7983 */ /* 0x000f680000100800 */
[----:B-1----:R-:W2:Y:S04]  /*42460*/  LDL.LU.64 R10, [R1+0x16a0] ;  /* 0x0016a000010a7983 */ /* 0x002ea80000300a00 */
[----:B------:R-:W2:Y:S04]  /*42470*/  LDL.LU.64 R8, [R1+0x1698] ;  /* 0x0016980001087983 */ /* 0x000ea80000300a00 */
[----:B------:R-:W3:Y:S04]  /*42480*/  LDL.LU.64 R14, [R1+0x1690] ;  /* 0x00169000010e7983 */ /* 0x000ee80000300a00 */
[----:B------:R-:W3:Y:S04]  /*42490*/  LDL.LU.64 R12, [R1+0x1688] ;  /* 0x00168800010c7983 */ /* 0x000ee80000300a00 */
[----:B------:R-:W-:Y:S04]  /*424a0*/  STS.128 [R2+0xc80], R4 ;  /* 0x000c800402007388 */ /* 0x000fe80000000c00 */
[----:B--2---:R0:W-:Y:S04]  /*424b0*/  STS.128 [R2+0xa00], R8 ;  /* 0x000a000802007388 */ /* 0x0041e80000000c00 */
[----:B---3--:R1:W-:Y:S04]  /*424c0*/  STS.128 [R2+0xa80], R12 ;  /* 0x000a800c02007388 */ /* 0x0083e80000000c00 */
[----:B0-----:R-:W2:Y:S04]  /*424d0*/  LDL.LU R11, [R1+0x1680] ;  /* 0x00168000010b7983 */ /* 0x001ea80000300800 */
[----:B------:R-:W3:Y:S04]  /*424e0*/  LDL.LU.64 R8, [R1+0x1678] ;  /* 0x0016780001087983 */ /* 0x000ee80000300a00 */
[----:B-1----:R-:W2:Y:S04]  /*424f0*/  LDL.LU R15, [R1+0x1670] ;  /* 0x00167000010f7983 */ /* 0x002ea80000300800 */
[----:B------:R-:W2:Y:S04]  /*42500*/  LDL.LU.64 R6, [R1+0x1668] ;  /* 0x0016680001067983 */ /* 0x000ea80000300a00 */
[----:B------:R-:W2:Y:S04]  /*42510*/  LDL.LU.64 R4, [R1+0x1660] ;  /* 0x0016600001047983 */ /* 0x000ea80000300a00 */
[----:B------:R-:W3:Y:S04]  /*42520*/  LDL.LU R10, [R1+0x70] ;  /* 0x00007000010a7983 */ /* 0x000ee80000300800 */
[----:B--2---:R0:W-:Y:S04]  /*42530*/  STS.128 [R2+0xe00], R4 ;  /* 0x000e000402007388 */ /* 0x0041e80000000c00 */
[----:B0-----:R-:W2:Y:S04]  /*42540*/  LDL.LU.64 R6, [R1+0x1658] ;  /* 0x0016580001067983 */ /* 0x001ea80000300a00 */
[----:B------:R-:W2:Y:S04]  /*42550*/  LDL.LU.64 R4, [R1+0x1650] ;  /* 0x0016500001047983 */ /* 0x000ea80000300a00 */
[----:B------:R0:W-:Y:S01]  /*42560*/  STS.128 [R2+0xc00], R16 ;  /* 0x000c001002007388 */ /* 0x0001e20000000c00 */
[C---:B------:R-:W-:Y:S01]  /*42570*/  IMAD R3, R11.reuse, c[0x0][0x194], RZ ;  /* 0x000065000b037a24 */ /* 0x040fe200078e02ff */
[----:B------:R-:W-:Y:S01]  /*42580*/  ISETP.GE.AND P1, PT, R11, c[0x0][0x178], PT ;  /* 0x00005e000b007a0c */ /* 0x000fe20003f26270 */
[----:B------:R-:W-:-:S03]  /*42590*/  IMAD.MOV.U32 R14, RZ, RZ, c[0x0][0x194] ;  /* 0x00006500ff0e7624 */ /* 0x000fc600078e00ff */
[----:B------:R-:W-:Y:S01]  /*425a0*/  ISETP.LT.AND P1, PT, R27, c[0x0][0x17c], !P1 ;  /* 0x00005f001b007a0c */ /* 0x000fe20004f21270 */
[----:B------:R-:W-:Y:S01]  /*425b0*/  IMAD R14, R14, 0x100, R3 ;  /* 0x000001000e0e7824 */ /* 0x000fe200078e0203 */
[----:B0-----:R-:W-:-:S04]  /*425c0*/  LEA R16, P3, R3, c[0x0][0x170], 0x1 ;  /* 0x00005c0003107a11 */ /* 0x001fc800078608ff */
[----:B------:R-:W-:Y:S01]  /*425d0*/  LEA.HI.X.SX32 R17, R3, c[0x0][0x174], 0x1, P3 ;  /* 0x00005d0003117a11 */ /* 0x000fe200018f0eff */
[----:B------:R-:W-:-:S04]  /*425e0*/  IMAD R3, R27, c[0x0][0x198], RZ ;  /* 0x000066001b037a24 */ /* 0x000fc800078e02ff */
[----:B------:R-:W-:Y:S01]  /*425f0*/  IMAD.WIDE R12, R3, 0x2, R16 ;  /* 0x00000002030c7825 */ /* 0x000fe200078e0210 */
[----:B------:R-:W-:Y:S01]  /*42600*/  PRMT R15, R23, 0x7632, R15 ;  /* 0x00007632170f7816 */ /* 0x000fe2000000000f */
[----:B--2---:R0:W-:Y:S04]  /*42610*/  STS.128 [R2+0xe80], R4 ;  /* 0x000e800402007388 */ /* 0x0041e80000000c00 */
[----:B------:R-:W-:Y:S06]  /*42620*/  BAR.SYNC.DEFER_BLOCKING 0x0 ;  /* 0x0000000000007b1d */ /* 0x000fec0000010000 */
[----:B0-----:R-:W2:Y:S04]  /*42630*/  LDL.LU.64 R6, [R1+0x1648] ;  /* 0x0016480001067983 */ /* 0x001ea80000300a00 */
[----:B------:R-:W2:Y:S04]  /*42640*/  LDL.LU.64 R4, [R1+0x1640] ;  /* 0x0016400001047983 */ /* 0x000ea80000300a00 */
[----:B------:R0:W-:Y:S04]  /*42650*/  @P1 STG.E.U16 [R12.64], R23 ;  /* 0x000000170c001986 */ /* 0x0001e8000c101504 */
[----:B0-----:R-:W2:Y:S01]  /*42660*/  LDL.LU R23, [R1+0x163c] ;  /* 0x00163c0001177983 */ /* 0x001ea20000300800 */
[----:B------:R-:W-:-:S02]  /*42670*/  ISETP.GE.AND P2, PT, R27, c[0x0][0x17c], PT ;  /* 0x00005f001b007a0c */ /* 0x000fc40003f46270 */
[----:B------:R-:W-:Y:S02]  /*42680*/  LEA R18, P3, R14, c[0x0][0x170], 0x1 ;  /* 0x00005c000e127a11 */ /* 0x000fe400078608ff */
[----:B-----5:R-:W-:Y:S02]  /*42690*/  ISETP.LT.AND P2, PT, R26, c[0x0][0x178], !P2 ;  /* 0x00005e001a007a0c */ /* 0x020fe40005741270 */
[----:B------:R-:W-:Y:S02]  /*426a0*/  LEA.HI.X.SX32 R19, R14, c[0x0][0x174], 0x1, P3 ;  /* 0x00005d000e137a11 */ /* 0x000fe400018f0eff */
[----:B------:R-:W-:Y:S02]  /*426b0*/  ISETP.LT.AND P1, PT, R11, c[0x0][0x178], !P5 ;  /* 0x00005e000b007a0c */ /* 0x000fe40006f21270 */
[----:B------:R-:W-:Y:S01]  /*426c0*/  ISETP.LT.AND P5, PT, R26, c[0x0][0x178], !P5 ;  /* 0x00005e001a007a0c */ /* 0x000fe20006fa1270 */
[C---:B------:R-:W-:Y:S01]  /*426d0*/  IMAD.WIDE R12, R3.reuse, 0x2, R18 ;  /* 0x00000002030c7825 */ /* 0x040fe200078e0212 */
[----:B------:R-:W-:-:S02]  /*426e0*/  IADD3 R14, R3, c[0x0][0x198], RZ ;  /* 0x00006600030e7a10 */ /* 0x000fc40007ffe0ff */
[----:B------:R-:W-:-:S03]  /*426f0*/  IADD3 R2, R27, 0x5, RZ ;  /* 0x000000051b027810 */ /* 0x000fc60007ffe0ff */
[----:B------:R0:W-:Y:S01]  /*42700*/  @P2 STG.E.U16 [R12.64], R21 ;  /* 0x000000150c002986 */ /* 0x0001e2000c101504 */
[----:B------:R-:W-:Y:S02]  /*42710*/  ISETP.LT.AND P2, PT, R11, c[0x0][0x178], !P4 ;  /* 0x00005e000b007a0c */ /* 0x000fe40006741270 */
[----:B------:R-:W-:Y:S01]  /*42720*/  ISETP.GE.AND P3, PT, R2, c[0x0][0x17c], PT ;  /* 0x00005f0002007a0c */ /* 0x000fe20003f66270 */
[----:B------:R-:W-:Y:S01]  /*42730*/  IMAD.WIDE R2, R14, 0x2, R18 ;  /* 0x000000020e027825 */ /* 0x000fe200078e0212 */
[----:B------:R-:W-:Y:S02]  /*42740*/  ISETP.LT.AND P4, PT, R26, c[0x0][0x178], !P4 ;  /* 0x00005e001a007a0c */ /* 0x000fe40006781270 */
[----:B------:R-:W-:Y:S01]  /*42750*/  PRMT R20, R21, 0x7632, R20 ;  /* 0x0000763215147816 */ /* 0x000fe20000000014 */
[C---:B0-----:R-:W-:Y:S01]  /*42760*/  IMAD.WIDE R12, R14.reuse, 0x2, R16 ;  /* 0x000000020e0c7825 */ /* 0x041fe200078e0210 */
[----:B------:R-:W-:-:S04]  /*42770*/  IADD3 R14, R14, c[0x0][0x198], RZ ;  /* 0x000066000e0e7a10 */ /* 0x000fc80007ffe0ff */
[----:B------:R0:W-:Y:S04]  /*42780*/  @P1 STG.E.U16 [R12.64], R15 ;  /* 0x0000000f0c001986 */ /* 0x0001e8000c101504 */
[----:B------:R1:W-:Y:S01]  /*42790*/  @P5 STG.E.U16 [R2.64], R20 ;  /* 0x0000001402005986 */ /* 0x0003e2000c101504 */
[----:B------:R-:W-:Y:S02]  /*427a0*/  ISETP.LT.AND P5, PT, R11, c[0x0][0x178], !P0 ;  /* 0x00005e000b007a0c */ /* 0x000fe400047a1270 */
[----:B------:R-:W-:Y:S01]  /*427b0*/  IADD3 R21, R27, 0x6, RZ ;  /* 0x000000061b157810 */ /* 0x000fe20007ffe0ff */
[----:B0-----:R-:W-:-:S04]  /*427c0*/  IMAD.WIDE R12, R14, 0x2, R18 ;  /* 0x000000020e0c7825 */ /* 0x001fc800078e0212 */
[C---:B-1----:R-:W-:Y:S01]  /*427d0*/  IMAD.WIDE R2, R14.reuse, 0x2, R16 ;  /* 0x000000020e027825 */ /* 0x042fe200078e0210 */
[----:B------:R-:W-:Y:S02]  /*427e0*/  IADD3 R14, R14, c[0x0][0x198], RZ ;  /* 0x000066000e0e7a10 */ /* 0x000fe40007ffe0ff */
[----:B------:R-:W-:Y:S02]  /*427f0*/  IADD3 R15, R27, 0x7, RZ ;  /* 0x000000071b0f7810 */ /* 0x000fe40007ffe0ff */
[----:B------:R-:W-:Y:S01]  /*42800*/  ISETP.LT.AND P0, PT, R26, c[0x0][0x178], !P0 ;  /* 0x00005e001a007a0c */ /* 0x000fe20004701270 */
[----:B---3--:R0:W-:Y:S01]  /*42810*/  @P2 STG.E.U16 [R2.64], R10 ;  /* 0x0000000a02002986 */ /* 0x0081e2000c101504 */
[----:B------:R-:W-:-:S03]  /*42820*/  ISETP.GE.AND P1, PT, R21, c[0x0][0x17c], PT ;  /* 0x00005f0015007a0c */ /* 0x000fc60003f26270 */
[----:B------:R1:W-:Y:S01]  /*42830*/  @P4 STG.E.U16 [R12.64], R24 ;  /* 0x000000180c004986 */ /* 0x0003e2000c101504 */
[----:B------:R-:W-:Y:S02]  /*42840*/  ISETP.LT.AND P4, PT, R11, c[0x0][0x178], !P6 ;  /* 0x00005e000b007a0c */ /* 0x000fe40007781270 */
[----:B------:R-:W-:Y:S02]  /*42850*/  ISETP.GE.AND P2, PT, R15, c[0x0][0x17c], PT ;  /* 0x00005f000f007a0c */ /* 0x000fe40003f46270 */
[----:B------:R-:W-:Y:S02]  /*42860*/  PRMT R21, R10, 0x7632, R21 ;  /* 0x000076320a157816 */ /* 0x000fe40000000015 */
[C---:B------:R-:W-:Y:S01]  /*42870*/  IADD3 R15, R14.reuse, c[0x0][0x198], RZ ;  /* 0x000066000e0f7a10 */ /* 0x040fe20007ffe0ff */
[----:B0-----:R-:W-:Y:S01]  /*42880*/  IMAD.WIDE R2, R14, 0x2, R16 ;  /* 0x000000020e027825 */ /* 0x001fe200078e0210 */
[----:B------:R-:W-:Y:S02]  /*42890*/  PRMT R20, R24, 0x7632, R20 ;  /* 0x0000763218147816 */ /* 0x000fe40000000014 */
[----:B------:R-:W-:Y:S01]  /*428a0*/  ISETP.LT.AND P6, PT, R26, c[0x0][0x178], !P6 ;  /* 0x00005e001a007a0c */ /* 0x000fe200077c1270 */
[----:B-1----:R-:W-:Y:S01]  /*428b0*/  IMAD.WIDE R12, R14, 0x2, R18 ;  /* 0x000000020e0c7825 */ /* 0x002fe200078e0212 */
[----:B------:R0:W-:Y:S01]  /*428c0*/  @P5 STG.E.U16 [R2.64], R21 ;  /* 0x0000001502005986 */ /* 0x0001e2000c101504 */
[----:B------:R-:W-:-:S03]  /*428d0*/  IADD3 R14, R27, 0x8, RZ ;  /* 0x000000081b0e7810 */ /* 0x000fc60007ffe0ff */
[----:B------:R1:W-:Y:S01]  /*428e0*/  @P0 STG.E.U16 [R12.64], R20 ;  /* 0x000000140c000986 */ /* 0x0003e2000c101504 */
[----:B------:R-:W-:-:S03]  /*428f0*/  ISETP.LT.AND P0, PT, R11, c[0x0][0x178], !P3 ;  /* 0x00005e000b007a0c */ /* 0x000fc60005f01270 */
[----:B------:R-:W3:Y:S01]  /*42900*/  LDL.LU R24, [R1+0x1638] ;  /* 0x0016380001187983 */ /* 0x000ee20000300800 */
[C-C-:B0-----:R-:W-:Y:S01]  /*42910*/  IMAD.WIDE R2, R15.reuse, 0x2, R16.reuse ;  /* 0x000000020f027825 */ /* 0x141fe200078e0210 */
[----:B------:R-:W-:Y:S02]  /*42920*/  ISETP.GE.AND P5, PT, R14, c[0x0][0x17c], PT ;  /* 0x00005f000e007a0c */ /* 0x000fe40003fa6270 */
[----:B------:R-:W5:Y:S01]  /*42930*/  LDL.LU R10, [R1+0x60] ;  /* 0x00006000010a7983 */ /* 0x000f620000300800 */
[----:B------:R-:W-:Y:S02]  /*42940*/  IADD3 R14, R15, c[0x0][0x198], RZ ;  /* 0x000066000f0e7a10 */ /* 0x000fe40007ffe0ff */
[----:B-1----:R-:W-:Y:S01]  /*42950*/  IADD3 R12, R27, 0x9, RZ ;  /* 0x000000091b0c7810 */ /* 0x002fe20007ffe0ff */
[----:B--2---:R0:W-:Y:S03]  /*42960*/  @P4 STG.E.U16 [R2.64], R23 ;  /* 0x0000001702004986 */ /* 0x0041e6000c101504 */
[----:B------:R-:W-:Y:S01]  /*42970*/  ISETP.GE.AND P4, PT, R12, c[0x0][0x17c], PT ;  /* 0x00005f000c007a0c */ /* 0x000fe20003f86270 */
[----:B------:R-:W-:-:S04]  /*42980*/  IMAD.WIDE R12, R14, 0x2, R16 ;  /* 0x000000020e0c7825 */ /* 0x000fc800078e0210 */
[----:B0-----:R-:W-:Y:S01]  /*42990*/  IMAD.WIDE R2, R15, 0x2, R18 ;  /* 0x000000020f027825 */ /* 0x001fe200078e0212 */
[----:B------:R-:W-:-:S04]  /*429a0*/  PRMT R15, R23, 0x7632, R15 ;  /* 0x00007632170f7816 */ /* 0x000fc8000000000f */
[----:B----4-:R0:W-:Y:S04]  /*429b0*/  @P6 STG.E.U16 [R2.64], R22 ;  /* 0x0000001602006986 */ /* 0x0101e8000c101504 */
[----:B------:R1:W-:Y:S01]  /*429c0*/  @P0 STG.E.U16 [R12.64], R15 ;  /* 0x0000000f0c000986 */ /* 0x0003e2000c101504 */
[----:B0-----:R-:W-:Y:S02]  /*429d0*/  PRMT R3, R22, 0x7632, R3 ;  /* 0x0000763216037816 */ /* 0x001fe40000000003 */
[----:B------:R-:W-:-:S04]  /*429e0*/  IADD3 R22, R27, 0xa, RZ ;  /* 0x0000000a1b167810 */ /* 0x000fc80007ffe0ff */
[----:B------:R-:W-:Y:S02]  /*429f0*/  ISETP.GE.AND P0, PT, R22, c[0x0][0x17c], PT ;  /* 0x00005f0016007a0c */ /* 0x000fe40003f06270 */
[----:B------:R-:W2:Y:S01]  /*42a00*/  LDL.LU R22, [R1+0x200] ;  /* 0x0002000001167983 */ /* 0x000ea20000300800 */
[C---:B------:R-:W-:Y:S02]  /*42a10*/  ISETP.LT.AND P3, PT, R26.reuse, c[0x0][0x178], !P3 ;  /* 0x00005e001a007a0c */ /* 0x040fe40005f61270 */
[----:B------:R-:W-:Y:S02]  /*42a20*/  ISETP.LT.AND P6, PT, R11, c[0x0][0x178], !P1 ;  /* 0x00005e000b007a0c */ /* 0x000fe40004fc1270 */
[----:B------:R-:W-:Y:S02]  /*42a30*/  ISETP.LT.AND P1, PT, R26, c[0x0][0x178], !P1 ;  /* 0x00005e001a007a0c */ /* 0x000fe40004f21270 */
[C---:B------:R-:W-:Y:S01]  /*42a40*/  IADD3 R2, R14.reuse, c[0x0][0x198], RZ ;  /* 0x000066000e027a10 */ /* 0x040fe20007ffe0ff */
[----:B-1----:R-:W-:-:S04]  /*42a50*/  IMAD.WIDE R12, R14, 0x2, R18 ;  /* 0x000000020e0c7825 */ /* 0x002fc800078e0212 */
[----:B------:R-:W-:-:S04]  /*42a60*/  IMAD.WIDE R14, R2, 0x2, R16 ;  /* 0x00000002020e7825 */ /* 0x000fc800078e0210 */
[----:B------:R-:W-:Y:S01]  /*42a70*/  IMAD.WIDE R20, R2, 0x2, R18 ;  /* 0x0000000202147825 */ /* 0x000fe200078e0212 */
[----:B------:R0:W-:Y:S01]  /*42a80*/  @P3 STG.E.U16 [R12.64], R3 ;  /* 0x000000030c003986 */ /* 0x0001e2000c101504 */
[----:B------:R-:W-:-:S04]  /*42a90*/  IADD3 R23, R27, 0xb, RZ ;  /* 0x0000000b1b177810 */ /* 0x000fc80007ffe0ff */
[----:B------:R-:W-:Y:S02]  /*42aa0*/  ISETP.GE.AND P3, PT, R23, c[0x0][0x17c], PT ;  /* 0x00005f0017007a0c */ /* 0x000fe40003f66270 */
[----:B0-----:R-:W-:-:S05]  /*42ab0*/  IADD3 R12, R2, c[0x0][0x198], RZ ;  /* 0x00006600020c7a10 */ /* 0x001fca0007ffe0ff */
[----:B------:R-:W-:Y:S01]  /*42ac0*/  IMAD.WIDE R2, R12, 0x2, R16 ;  /* 0x000000020c027825 */ /* 0x000fe200078e0210 */
[----:B--2---:R-:W-:Y:S04]  /*42ad0*/  @P6 STG.E.U16 [R14.64], R22 ;  /* 0x000000160e006986 */ /* 0x004fe8000c101504 */
[----:B------:R-:W-:Y:S01]  /*42ae0*/  @P1 STG.E.U16 [R20.64], R25 ;  /* 0x0000001914001986 */ /* 0x000fe2000c101504 */
[----:B------:R-:W-:Y:S02]  /*42af0*/  ISETP.LT.AND P1, PT, R11, c[0x0][0x178], !P2 ;  /* 0x00005e000b007a0c */ /* 0x000fe40005721270 */
[----:B------:R-:W-:-:S11]  /*42b00*/  PRMT R23, R22, 0x7632, R23 ;  /* 0x0000763216177816 */ /* 0x000fd60000000017 */
[----:B------:R0:W-:Y:S04]  /*42b10*/  @P1 STG.E.U16 [R2.64], R23 ;  /* 0x0000001702001986 */ /* 0x0001e8000c101504 */
[----:B0-----:R-:W2:Y:S01]  /*42b20*/  LDL.LU R23, [R1+0x210] ;  /* 0x0002100001177983 */ /* 0x001ea20000300800 */
[----:B------:R-:W-:Y:S02]  /*42b30*/  ISETP.LT.AND P2, PT, R26, c[0x0][0x178], !P2 ;  /* 0x00005e001a007a0c */ /* 0x000fe40005741270 */
[----:B------:R-:W-:Y:S02]  /*42b40*/  ISETP.LT.AND P6, PT, R11, c[0x0][0x178], !P5 ;  /* 0x00005e000b007a0c */ /* 0x000fe40006fc1270 */
[C---:B------:R-:W-:Y:S01]  /*42b50*/  IADD3 R22, R12.reuse, c[0x0][0x198], RZ ;  /* 0x000066000c167a10 */ /* 0x040fe20007ffe0ff */
[----:B------:R-:W-:Y:S01]  /*42b60*/  IMAD.WIDE R12, R12, 0x2, R18 ;  /* 0x000000020c0c7825 */ /* 0x000fe200078e0212 */
[----:B---3--:R-:W-:-:S03]  /*42b70*/  PRMT R24, R25, 0x7632, R24 ;  /* 0x0000763219187816 */ /* 0x008fc60000000018 */
[----:B------:R-:W-:Y:S01]  /*42b80*/  IMAD.WIDE R14, R22, 0x2, R16 ;  /* 0x00000002160e7825 */ /* 0x000fe200078e0210 */
[----:B------:R-:W-:-:S03]  /*42b90*/  ISETP.LT.AND P5, PT, R26, c[0x0][0x178], !P5 ;  /* 0x00005e001a007a0c */ /* 0x000fc60006fa1270 */
[----:B------:R-:W-:Y:S01]  /*42ba0*/  @P2 STG.E.U16 [R12.64], R24 ;  /* 0x000000180c002986 */ /* 0x000fe2000c101504 */
[----:B------:R-:W-:Y:S01]  /*42bb0*/  IADD3 R25, R27, 0xc, RZ ;  /* 0x0000000c1b197810 */ /* 0x000fe20007ffe0ff */
[----:B------:R-:W-:Y:S01]  /*42bc0*/  IMAD.WIDE R20, R22, 0x2, R18 ;  /* 0x0000000216147825 */ /* 0x000fe200078e0212 */
[----:B-----5:R-:W-:Y:S02]  /*42bd0*/  PRMT R3, R10, 0x7632, R3 ;  /* 0x000076320a037816 */ /* 0x020fe40000000003 */
[----:B------:R-:W-:Y:S02]  /*42be0*/  ISETP.GE.AND P1, PT, R25, c[0x0][0x17c], PT ;  /* 0x00005f0019007a0c */ /* 0x000fe40003f26270 */
[----:B------:R-:W3:Y:S04]  /*42bf0*/  LDL.LU R25, [R1+0x230] ;  /* 0x0002300001197983 */ /* 0x000ee80000300800 */
[----:B--2---:R0:W-:Y:S01]  /*42c00*/  @P6 STG.E.U16 [R14.64], R23 ;  /* 0x000000170e006986 */ /* 0x0041e2000c101504 */
[----:B------:R-:W-:-:S02]  /*42c10*/  ISETP.LT.AND P6, PT, R11, c[0x0][0x178], !P4 ;  /* 0x00005e000b007a0c */ /* 0x000fc400067c1270 */
[----:B------:R-:W-:Y:S02]  /*42c20*/  PRMT R2, R23, 0x7632, R2 ;  /* 0x0000763217027816 */ /* 0x000fe40000000002 */
[----:B0-----:R-:W-:Y:S02]  /*42c30*/  IADD3 R14, R22, c[0x0][0x198], RZ ;  /* 0x00006600160e7a10 */ /* 0x001fe40007ffe0ff */
[----:B------:R-:W-:-:S03]  /*42c40*/  IADD3 R22, R27, 0xe, RZ ;  /* 0x0000000e1b167810 */ /* 0x000fc60007ffe0ff */
[----:B------:R-:W-:Y:S01]  /*42c50*/  IMAD.WIDE R12, R14, 0x2, R16 ;  /* 0x000000020e0c7825 */ /* 0x000fe200078e0210 */
[----:B------:R0:W-:Y:S04]  /*42c60*/  @P5 STG.E.U16 [R20.64], R10 ;  /* 0x0000000a14005986 */ /* 0x0001e8000c101504 */
[----:B------:R1:W-:Y:S01]  /*42c70*/  @P6 STG.E.U16 [R12.64], R2 ;  /* 0x000000020c006986 */ /* 0x0003e2000c101504 */
[----:B------:R-:W-:-:S03]  /*42c80*/  ISETP.GE.AND P6, PT, R22, c[0x0][0x17c], PT ;  /* 0x00005f0016007a0c */ /* 0x000fc60003fc6270 */
[----:B0-----:R-:W2:Y:S04]  /*42c90*/  LDL.LU R10, [R1+0x90] ;  /* 0x00009000010a7983 */ /* 0x001ea80000300800 */
[----:B-1----:R-:W4:Y:S04]  /*42ca0*/  LDL.LU R13, [R1+0xa0] ;  /* 0x0000a000010d7983 */ /* 0x002f280000300800 */
[----:B------:R-:W5:Y:S01]  /*42cb0*/  LDL.LU R22, [R1+0x220] ;  /* 0x0002200001167983 */ /* 0x000f620000300800 */
[----:B------:R-:W-:Y:S02]  /*42cc0*/  ISETP.LT.AND P4, PT, R26, c[0x0][0x178], !P4 ;  /* 0x00005e001a007a0c */ /* 0x000fe40006781270 */
[----:B------:R-:W-:-:S02]  /*42cd0*/  ISETP.LT.AND P5, PT, R11, c[0x0][0x178], !P0 ;  /* 0x00005e000b007a0c */ /* 0x000fc400047a1270 */
[C---:B------:R-:W-:Y:S01]  /*42ce0*/  IADD3 R23, R14.reuse, c[0x0][0x198], RZ ;  /* 0x000066000e177a10 */ /* 0x040fe20007ffe0ff */
[----:B------:R-:W-:Y:S01]  /*42cf0*/  IMAD.WIDE R14, R14, 0x2, R18 ;  /* 0x000000020e0e7825 */ /* 0x000fe200078e0212 */
[----:B------:R-:W-:Y:S02]  /*42d00*/  ISETP.LT.AND P0, PT, R26, c[0x0][0x178], !P0 ;  /* 0x00005e001a007a0c */ /* 0x000fe40004701270 */
[----:B------:R-:W-:-:S04]  /*42d10*/  IADD3 R20, R27, 0xd, RZ ;  /* 0x0000000d1b147810 */ /* 0x000fc80007ffe0ff */
[----:B------:R-:W-:Y:S01]  /*42d20*/  ISETP.GE.AND P2, PT, R20, c[0x0][0x17c], PT ;  /* 0x00005f0014007a0c */ /* 0x000fe20003f46270 */
[----:B------:R0:W-:Y:S01]  /*42d30*/  @P4 STG.E.U16 [R14.64], R3 ;  /* 0x000000030e004986 */ /* 0x0001e2000c101504 */
[----:B------:R-:W-:Y:S01]  /*42d40*/  IMAD.WIDE R20, R23, 0x2, R16 ;  /* 0x0000000217147825 */ /* 0x000fe200078e0210 */
[----:B------:R-:W-:Y:S02]  /*42d50*/  ISETP.LT.AND P4, PT, R11, c[0x0][0x178], !P3 ;  /* 0x00005e000b007a0c */ /* 0x000fe40005f81270 */
[----:B------:R-:W-:Y:S02]  /*42d60*/  ISETP.LT.AND P3, PT, R26, c[0x0][0x178], !P3 ;  /* 0x00005e001a007a0c */ /* 0x000fe40005f61270 */
[----:B------:R-:W-:Y:S01]  /*42d70*/  IADD3 R12, R27, 0xf, RZ ;  /* 0x0000000f1b0c7810 */ /* 0x000fe20007ffe0ff */
[C---:B0-----:R-:W-:Y:S01]  /*42d80*/  IMAD.WIDE R2, R23.reuse, 0x2, R18 ;  /* 0x0000000217027825 */ /* 0x041fe200078e0212 */
[----:B------:R-:W-:Y:S02]  /*42d90*/  IADD3 R14, R23, c[0x0][0x198], RZ ;  /* 0x00006600170e7a10 */ /* 0x000fe40007ffe0ff */
[----:B------:R-:W2:Y:S04]  /*42da0*/  LDL.LU R23, [R1+0x2f0] ;  /* 0x0002f00001177983 */ /* 0x000ea80000300800 */
[----:B-----5:R0:W-:Y:S01]  /*42db0*/  @P5 STG.E.U16 [R20.64], R22 ;  /* 0x0000001614005986 */ /* 0x0201e2000c101504 */
[----:B------:R-:W-:-:S02]  /*42dc0*/  PRMT R15, R22, 0x7632, R15 ;  /* 0x00007632160f7816 */ /* 0x000fc4000000000f */
[----:B------:R-:W-:Y:S01]  /*42dd0*/  ISETP.GE.AND P5, PT, R12, c[0x0][0x17c], PT ;  /* 0x00005f000c007a0c */ /* 0x000fe20003fa6270 */
[----:B----4-:R1:W-:Y:S01]  /*42de0*/  @P0 STG.E.U16 [R2.64], R13 ;  /* 0x0000000d02000986 */ /* 0x0103e2000c101504 */
[----:B------:R-:W-:Y:S02]  /*42df0*/  ISETP.LT.AND P0, PT, R11, c[0x0][0x178], !P1 ;  /* 0x00005e000b007a0c */ /* 0x000fe40004f01270 */
[----:B------:R-:W-:Y:S02]  /*42e00*/  ISETP.LT.AND P1, PT, R26, c[0x0][0x178], !P1 ;  /* 0x00005e001a007a0c */ /* 0x000fe40004f21270 */
[----:B0-----:R-:W-:Y:S01]  /*42e10*/  PRMT R20, R13, 0x7632, R20 ;  /* 0x000076320d147816 */ /* 0x001fe20000000014 */
[----:B------:R-:W4:Y:S01]  /*42e20*/  LDL.LU R22, [R1+0xb0] ;  /* 0x0000b00001167983 */ /* 0x000f220000300800 */
[----:B-1----:R-:W-:-:S04]  /*42e30*/  IMAD.WIDE R12, R14, 0x2, R16 ;  /* 0x000000020e0c7825 */ /* 0x002fc800078e0210 */
[C---:B------:R-:W-:Y:S01]  /*42e40*/  IMAD.WIDE R2, R14.reuse, 0x2, R18 ;  /* 0x000000020e027825 */ /* 0x040fe200078e0212 */
[----:B------:R-:W-:Y:S01]  /*42e50*/  IADD3 R14, R14, c[0x0][0x198], RZ ;  /* 0x000066000e0e7a10 */ /* 0x000fe20007ffe0ff */
[----:B------:R0:W-:Y:S01]  /*42e60*/  @P4 STG.E.U16 [R12.64], R15 ;  /* 0x0000000f0c004986 */ /* 0x0001e2000c101504 */
[----:B------:R-:W-:-:S03]  /*42e70*/  IADD3 R21, R27, 0x10, RZ ;  /* 0x000000101b157810 */ /* 0x000fc60007ffe0ff */
[----:B------:R1:W-:Y:S01]  /*42e80*/  @P3 STG.E.U16 [R2.64], R20 ;  /* 0x0000001402003986 */ /* 0x0003e2000c101504 */
[----:B------:R-:W-:Y:S02]  /*42e90*/  ISETP.GE.AND P4, PT, R21, c[0x0][0x17c], PT ;  /* 0x00005f0015007a0c */ /* 0x000fe40003f86270 */
[----:B---3--:R-:W-:Y:S01]  /*42ea0*/  PRMT R21, R25, 0x7632, R21 ;  /* 0x0000763219157816 */ /* 0x008fe20000000015 */
[----:B0-----:R-:W-:-:S04]  /*42eb0*/  IMAD.WIDE R12, R14, 0x2, R18 ;  /* 0x000000020e0c7825 */ /* 0x001fc800078e0212 */
[----:B-1----:R-:W-:Y:S01]  /*42ec0*/  IMAD.WIDE R2, R14, 0x2, R16 ;  /* 0x000000020e027825 */ /* 0x002fe200078e0210 */
[----:B--2---:R-:W-:-:S04]  /*42ed0*/  PRMT R20, R10, 0x7632, R20 ;  /* 0x000076320a147816 */ /* 0x004fc80000000014 */
[----:B------:R0:W-:Y:S04]  /*42ee0*/  @P0 STG.E.U16 [R2.64], R25 ;  /* 0x0000001902000986 */ /* 0x0001e8000c101504 */
[----:B------:R1:W-:Y:S04]  /*42ef0*/  @P1 STG.E.U16 [R12.64], R10 ;  /* 0x0000000a0c001986 */ /* 0x0003e8000c101504 */
[----:B0-----:R-:W2:Y:S04]  /*42f00*/  LDL.LU R25, [R1+0x300] ;  /* 0x0003000001197983 */ /* 0x001ea80000300800 */
[----:B-1----:R-:W3:Y:S01]  /*42f10*/  LDL.LU R10, [R1+0xd0] ;  /* 0x0000d000010a7983 */ /* 0x002ee20000300800 */
[----:B------:R-:W-:-:S02]  /*42f20*/  ISETP.LT.AND P3, PT, R11, c[0x0][0x178], !P2 ;  /* 0x00005e000b007a0c */ /* 0x000fc40005761270 */
[----:B------:R-:W-:Y:S02]  /*42f30*/  IADD3 R14, R14, c[0x0][0x198], RZ ;  /* 0x000066000e0e7a10 */ /* 0x000fe40007ffe0ff */
[----:B------:R-:W-:Y:S02]  /*42f40*/  IADD3 R15, R27, 0x11, RZ ;  /* 0x000000111b0f7810 */ /* 0x000fe40007ffe0ff */
[----:B------:R-:W-:Y:S02]  /*42f50*/  ISETP.LT.AND P2, PT, R26, c[0x0][0x178], !P2 ;  /* 0x00005e001a007a0c */ /* 0x000fe40005741270 */
[----:B------:R-:W-:Y:S01]  /*42f60*/  ISETP.LT.AND P1, PT, R11, c[0x0][0x178], !P6 ;  /* 0x00005e000b007a0c */ /* 0x000fe20007721270 */
[C---:B------:R-:W-:Y:S01]  /*42f70*/  IMAD.WIDE R2, R14.reuse, 0x2, R16 ;  /* 0x000000020e027825 */ /* 0x040fe200078e0210 */
[----:B------:R-:W-:Y:S02]  /*42f80*/  ISETP.GE.AND P0, PT, R15, c[0x0][0x17c], PT ;  /* 0x00005f000f007a0c */ /* 0x000fe40003f06270 */
[C---:B------:R-:W-:Y:S01]  /*42f90*/  IADD3 R15, R14.reuse, c[0x0][0x198], RZ ;  /* 0x000066000e0f7a10 */ /* 0x040fe20007ffe0ff */
[----:B------:R-:W-:Y:S01]  /*42fa0*/  IMAD.WIDE R12, R14, 0x2, R18 ;  /* 0x000000020e0c7825 */ /* 0x000fe200078e0212 */
[----:B------:R-:W-:Y:S01]  /*42fb0*/  ISETP.LT.AND P6, PT, R26, c[0x0][0x178], !P6 ;  /* 0x00005e001a007a0c */ /* 0x000fe200077c1270 */
[----:B------:R0:W-:Y:S01]  /*42fc0*/  @P3 STG.E.U16 [R2.64], R21 ;  /* 0x0000001502003986 */ /* 0x0001e2000c101504 */
[----:B------:R-:W-:-:S03]  /*42fd0*/  IADD3 R14, R27, 0x12, RZ ;  /* 0x000000121b0e7810 */ /* 0x000fc60007ffe0ff */
[----:B------:R1:W-:Y:S01]  /*42fe0*/  @P2 STG.E.U16 [R12.64], R20 ;  /* 0x000000140c002986 */ /* 0x0003e2000c101504 */
[----:B------:R-:W-:Y:S01]  /*42ff0*/  ISETP.LT.AND P2, PT, R11, c[0x0][0x178], !P5 ;  /* 0x00005e000b007a0c */ /* 0x000fe20006f41270 */
[----:B0-----:R-:W-:Y:S01]  /*43000*/  IMAD.WIDE R2, R15, 0x2, R16 ;  /* 0x000000020f027825 */ /* 0x001fe200078e0210 */
[----:B------:R-:W-:-:S04]  /*43010*/  ISETP.GE.AND P3, PT, R14, c[0x0][0x17c], PT ;  /* 0x00005f000e007a0c */ /* 0x000fc80003f66270 */
[----:B------:R0:W-:Y:S01]  /*43020*/  @P1 STG.E.U16 [R2.64], R23 ;  /* 0x0000001702001986 */ /* 0x0001e2000c101504 */
[----:B-1----:R-:W-:Y:S02]  /*43030*/  IADD3 R12, R27, 0x13, RZ ;  /* 0x000000131b0c7810 */ /* 0x002fe40007ffe0ff */
[C---:B------:R-:W-:Y:S02]  /*43040*/  IADD3 R14, R15.reuse, c[0x0][0x198], RZ ;  /* 0x000066000f0e7a10 */ /* 0x040fe40007ffe0ff */
[----:B------:R-:W-:Y:S01]  /*43050*/  ISETP.LT.AND P5, PT, R26, c[0x0][0x178], !P5 ;  /* 0x00005e001a007a0c */ /* 0x000fe20006fa1270 */
[----:B0-----:R-:W-:Y:S01]  /*43060*/  IMAD.WIDE R2, R15, 0x2, R18 ;  /* 0x000000020f027825 */ /* 0x001fe200078e0212 */
[----:B------:R-:W-:Y:S02]  /*43070*/  ISETP.GE.AND P1, PT, R12, c[0x0][0x17c], PT ;  /* 0x00005f000c007a0c */ /* 0x000fe40003f26270 */
[----:B------:R-:W-:Y:S01]  /*43080*/  PRMT R15, R23, 0x7632, R15 ;  /* 0x00007632170f7816 */ /* 0x000fe2000000000f */
[----:B------:R-:W-:Y:S01]  /*43090*/  IMAD.WIDE R12, R14, 0x2, R16 ;  /* 0x000000020e0c7825 */ /* 0x000fe200078e0210 */
[----:B------:R-:W-:Y:S01]  /*430a0*/  IADD3 R23, R27, 0x15, RZ ;  /* 0x000000151b177810 */ /* 0x000fe20007ffe0ff */
[----:B----4-:R0:W-:Y:S01]  /*430b0*/  @P6 STG.E.U16 [R2.64], R22 ;  /* 0x0000001602006986 */ /* 0x0101e2000c101504 */
[----:B------:R-:W-:-:S02]  /*430c0*/  ISETP.LT.AND P6, PT, R11, c[0x0][0x178], !P4 ;  /* 0x00005e000b007a0c */ /* 0x000fc400067c1270 */
[----:B------:R-:W-:Y:S01]  /*430d0*/  ISETP.LT.AND P4, PT, R26, c[0x0][0x178], !P4 ;  /* 0x00005e001a007a0c */ /* 0x000fe20006781270 */
[----:B------:R1:W-:Y:S01]  /*430e0*/  @P2 STG.E.U16 [R12.64], R15 ;  /* 0x0000000f0c002986 */ /* 0x0003e2000c101504 */
[----:B0-----:R-:W-:Y:S02]  /*430f0*/  IADD3 R2, R14, c[0x0][0x198], RZ ;  /* 0x000066000e027a10 */ /* 0x001fe40007ffe0ff */
[----:B------:R-:W-:Y:S01]  /*43100*/  PRMT R3, R22, 0x7632, R3 ;  /* 0x0000763216037816 */ /* 0x000fe20000000003 */
[----:B-1----:R-:W-:-:S04]  /*43110*/  IMAD.WIDE R12, R14, 0x2, R18 ;  /* 0x000000020e0c7825 */ /* 0x002fc800078e0212 */
[C---:B------:R-:W-:Y:S01]  /*43120*/  IMAD.WIDE R14, R2.reuse, 0x2, R16 ;  /* 0x00000002020e7825 */ /* 0x040fe200078e0210 */
[----:B------:R0:W-:Y:S03]  /*43130*/  @P5 STG.E.U16 [R12.64], R3 ;  /* 0x000000030c005986 */ /* 0x0001e6000c101504 */
[C---:B------:R-:W-:Y:S01]  /*43140*/  IMAD.WIDE R20, R2.reuse, 0x2, R18 ;  /* 0x0000000202147825 */ /* 0x040fe200078e0212 */
[----:B------:R-:W-:Y:S02]  /*43150*/  ISETP.GE.AND P5, PT, R23, c[0x0][0x17c], PT ;  /* 0x00005f0017007a0c */ /* 0x000fe40003fa6270 */
[----:B0-----:R-:W-:Y:S01]  /*43160*/  IADD3 R12, R2, c[0x0][0x198], RZ ;  /* 0x00006600020c7a10 */ /* 0x001fe20007ffe0ff */
[----:B--2---:R0:W-:Y:S04]  /*43170*/  @P6 STG.E.U16 [R14.64], R25 ;  /* 0x000000190e006986 */ /* 0x0041e8000c101504 */
[----:B---3--:R1:W-:Y:S01]  /*43180*/  @P4 STG.E.U16 [R20.64], R10 ;  /* 0x0000000a14004986 */ /* 0x0083e2000c101504 */
[----:B------:R-:W-:Y:S01]  /*43190*/  ISETP.LT.AND P4, PT, R11, c[0x0][0x178], !P0 ;  /* 0x00005e000b007a0c */ /* 0x000fe20004781270 */
[----:B------:R-:W-:Y:S01]  /*431a0*/  IMAD.WIDE R2, R12, 0x2, R16 ;  /* 0x000000020c027825 */ /* 0x000fe200078e0210 */
[----:B------:R-:W-:-:S02]  /*431b0*/  PRMT R23, R25, 0x7632, R23 ;  /* 0x0000763219177816 */ /* 0x000fc40000000017 */
[----:B------:R-:W-:Y:S02]  /*431c0*/  PRMT R24, R10, 0x7632, R24 ;  /* 0x000076320a187816 */ /* 0x000fe40000000018 */
[----:B0-----:R-:W-:Y:S01]  /*431d0*/  IADD3 R25, R27, 0x16, RZ ;  /* 0x000000161b197810 */ /* 0x001fe20007ffe0ff */
[----:B-1----:R-:W2:Y:S06]  /*431e0*/  LDL.LU R10, [R1+0xe0] ;  /* 0x0000e000010a7983 */ /* 0x002eac0000300800 */
[----:B------:R0:W-:Y:S01]  /*431f0*/  @P4 STG.E.U16 [R2.64], R23 ;  /* 0x0000001702004986 */ /* 0x0001e2000c101504 */
[----:B------:R-:W-:-:S03]  /*43200*/  ISETP.GE.AND P4, PT, R25, c[0x0][0x17c], PT ;  /* 0x00005f0019007a0c */ /* 0x000fc60003f86270 */
[----:B0-----:R-:W3:Y:S04]  /*43210*/  LDL.LU R23, [R1+0xf0] ;  /* 0x0000f00001177983 */ /* 0x001ee80000300800 */
[----:B------:R-:W4:Y:S01]  /*43220*/  LDL.LU R25, [R1+0x310] ;  /* 0x0003100001197983 */ /* 0x000f220000300800 */
[----:B------:R-:W-:Y:S02]  /*43230*/  IADD3 R22, R27, 0x14, RZ ;  /* 0x000000141b167810 */ /* 0x000fe40007ffe0ff */
[----:B------:R-:W-:Y:S02]  /*43240*/  ISETP.LT.AND P0, PT, R26, c[0x0][0x178], !P0 ;  /* 0x00005e001a007a0c */ /* 0x000fe40004701270 */
[----:B------:R-:W-:Y:S02]  /*43250*/  ISETP.LT.AND P6, PT, R11, c[0x0][0x178], !P3 ;  /* 0x00005e000b007a0c */ /* 0x000fe40005fc1270 */
[----:B------:R-:W-:-:S02]  /*43260*/  ISETP.GE.AND P2, PT, R22, c[0x0][0x17c], PT ;  /* 0x00005f0016007a0c */ /* 0x000fc40003f46270 */
[C---:B------:R-:W-:Y:S01]  /*43270*/  IADD3 R22, R12.reuse, c[0x0][0x198], RZ ;  /* 0x000066000c167a10 */ /* 0x040fe20007ffe0ff */
[----:B------:R-:W-:-:S04]  /*43280*/  IMAD.WIDE R12, R12, 0x2, R18 ;  /* 0x000000020c0c7825 */ /* 0x000fc800078e0212 */
[----:B------:R-:W-:Y:S01]  /*43290*/  IMAD.WIDE R14, R22, 0x2, R16 ;  /* 0x00000002160e7825 */ /* 0x000fe200078e0210 */
[----:B------:R-:W-:Y:S01]  /*432a0*/  ISETP.LT.AND P3, PT, R26, c[0x0][0x178], !P3 ;  /* 0x00005e001a007a0c */ /* 0x000fe20005f61270 */
[----:B------:R-:W-:Y:S02]  /*432b0*/  @P0 STG.E.U16 [R12.64], R24 ;  /* 0x000000180c000986 */ /* 0x000fe4000c101504 */
[C---:B------:R-:W-:Y:S02]  /*432c0*/  IMAD.WIDE R20, R22.reuse, 0x2, R18 ;  /* 0x0000000216147825 */ /* 0x040fe400078e0212 */
[----:B----4-:R0:W-:Y:S01]  /*432d0*/  @P6 STG.E.U16 [R14.64], R25 ;  /* 0x000000190e006986 */ /* 0x0101e2000c101504 */
[----:B------:R-:W-:Y:S02]  /*432e0*/  ISETP.LT.AND P6, PT, R11, c[0x0][0x178], !P1 ;  /* 0x00005e000b007a0c */ /* 0x000fe40004fc1270 */
[----:B------:R-:W-:Y:S02]  /*432f0*/  PRMT R2, R25, 0x7632, R2 ;  /* 0x0000763219027816 */ /* 0x000fe40000000002 */
[----:B0-----:R-:W-:-:S03]  /*43300*/  IADD3 R14, R22, c[0x0][0x198], RZ ;  /* 0x00006600160e7a10 */ /* 0x001fc60007ffe0ff */
[----:B---3--:R-:W-:Y:S02]  /*43310*/  @P3 STG.E.U16 [R20.64], R23 ;  /* 0x0000001714003986 */ /* 0x008fe4000c101504 */
[----:B------:R-:W-:Y:S02]  /*43320*/  IMAD.WIDE R12, R14, 0x2, R16 ;  /* 0x000000020e0c7825 */ /* 0x000fe400078e0210 */
[----:B------:R-:W3:Y:S04]  /*43330*/  LDL.LU R25, [R1+0x100] ;  /* 0x0001000001197983 */ /* 0x000ee80000300800 */
[----:B------:R0:W-:Y:S04]  /*43340*/  @P6 STG.E.U16 [R12.64], R2 ;  /* 0x000000020c006986 */ /* 0x0001e8000c101504 */
[----:B0-----:R-:W4:Y:S01]  /*43350*/  LDL.LU R13, [R1+0x320] ;  /* 0x00032000010d7983 */ /* 0x001f220000300800 */
[----:B------:R-:W-:-:S02]  /*43360*/  ISETP.LT.AND P1, PT, R26, c[0x0][0x178], !P1 ;  /* 0x00005e001a007a0c */ /* 0x000fc40004f21270 */
[----:B------:R-:W-:Y:S02]  /*43370*/  PRMT R3, R23, 0x7632, R3 ;  /* 0x0000763217037816 */ /* 0x000fe40000000003 */
[C---:B------:R-:W-:Y:S01]  /*43380*/  IADD3 R23, R14.reuse, c[0x0][0x198], RZ ;  /* 0x000066000e177a10 */ /* 0x040fe20007ffe0ff */
[----:B------:R-:W-:Y:S01]  /*43390*/  IMAD.WIDE R14, R14, 0x2, R18 ;  /* 0x000000020e0e7825 */ /* 0x000fe200078e0212 */
[----:B------:R-:W-:Y:S02]  /*433a0*/  IADD3 R20, R27, 0x17, RZ ;  /* 0x000000171b147810 */ /* 0x000fe40007ffe0ff */
[----:B------:R-:W-:Y:S02]  /*433b0*/  ISETP.LT.AND P3, PT, R11, c[0x0][0x178], !P2 ;  /* 0x00005e000b007a0c */ /* 0x000fe40005761270 */
[----:B------:R-:W-:Y:S01]  /*433c0*/  ISETP.GE.AND P0, PT, R20, c[0x0][0x17c], PT ;  /* 0x00005f0014007a0c */ /* 0x000fe20003f06270 */
[C---:B------:R-:W-:Y:S02]  /*433d0*/  IMAD.WIDE R20, R23.reuse, 0x2, R16 ;  /* 0x0000000217147825 */ /* 0x040fe400078e0210 */
[----:B------:R0:W-:Y:S01]  /*433e0*/  @P1 STG.E.U16 [R14.64], R3 ;  /* 0x000000030e001986 */ /* 0x0001e2000c101504 */
[----:B------:R-:W-:Y:S01]  /*433f0*/  ISETP.LT.AND P2, PT, R26, c[0x0][0x178], !P2 ;  /* 0x00005e001a007a0c */ /* 0x000fe20005741270 */
[C---:B0-----:R-:W-:Y:S01]  /*43400*/  IMAD.WIDE R2, R23.reuse, 0x2, R18 ;  /* 0x0000000217027825 */ /* 0x041fe200078e0212 */
[----:B------:R-:W-:-:S02]  /*43410*/  IADD3 R14, R23, c[0x0][0x198], RZ ;  /* 0x00006600170e7a10 */ /* 0x000fc40007ffe0ff */
[----:B------:R-:W5:Y:S01]  /*43420*/  LDL.LU R23, [R1+0x3c0] ;  /* 0x0003c00001177983 */ /* 0x000f620000300800 */
[----:B------:R-:W-:-:S04]  /*43430*/  IADD3 R22, R27, 0x18, RZ ;  /* 0x000000181b167810 */ /* 0x000fc80007ffe0ff */
[----:B------:R-:W-:Y:S01]  /*43440*/  ISETP.GE.AND P6, PT, R22, c[0x0][0x17c], PT ;  /* 0x00005f0016007a0c */ /* 0x000fe20003fc6270 */
[----:B----4-:R0:W-:Y:S04]  /*43450*/  @P3 STG.E.U16 [R20.64], R13 ;  /* 0x0000000d14003986 */ /* 0x0101e8000c101504 */
[----:B--2---:R1:W-:Y:S01]  /*43460*/  @P2 STG.E.U16 [R2.64], R10 ;  /* 0x0000000a02002986 */ /* 0x0043e2000c101504 */
[----:B0-----:R-:W-:-:S03]  /*43470*/  PRMT R20, R10, 0x7632, R20 ;  /* 0x000076320a147816 */ /* 0x001fc60000000014 */
[----:B-1----:R-:W2:Y:S04]  /*43480*/  LDL.LU R10, [R1+0x3d0] ;  /* 0x0003d000010a7983 */ /* 0x002ea80000300800 */
[----:B------:R-:W4:Y:S01]  /*43490*/  LDL.LU R22, [R1+0x110] ;  /* 0x0001100001167983 */ /* 0x000f220000300800 */
[----:B------:R-:W-:Y:S02]  /*434a0*/  ISETP.LT.AND P1, PT, R11, c[0x0][0x178], !P5 ;  /* 0x00005e000b007a0c */ /* 0x000fe40006f21270 */
[----:B------:R-:W-:Y:S02]  /*434b0*/  ISETP.LT.AND P5, PT, R26, c[0x0][0x178], !P5 ;  /* 0x00005e001a007a0c */ /* 0x000fe40006fa1270 */
[----:B------:R-:W-:Y:S02]  /*434c0*/  IADD3 R12, R27, 0x19, RZ ;  /* 0x000000191b0c7810 */ /* 0x000fe40007ffe0ff */
[----:B------:R-:W-:-:S02]  /*434d0*/  PRMT R15, R13, 0x7632, R15 ;  /* 0x000076320d0f7816 */ /* 0x000fc4000000000f */
[----:B------:R-:W-:Y:S01]  /*434e0*/  ISETP.GE.AND P3, PT, R12, c[0x0][0x17c], PT ;  /* 0x00005f000c007a0c */ /* 0x000fe20003f66270 */
[----:B------:R-:W-:Y:S01]  /*434f0*/  IMAD.WIDE R12, R14, 0x2, R16 ;  /* 0x000000020e0c7825 */ /* 0x000fe200078e0210 */
[C---:B------:R-:W-:Y:S02]  /*43500*/  ISETP.LT.AND P2, PT, R11.reuse, c[0x0][0x178], !P4 ;  /* 0x00005e000b007a0c */ /* 0x040fe40006741270 */
[----:B------:R-:W-:Y:S01]  /*43510*/  ISETP.LT.AND P4, PT, R26, c[0x0][0x178], !P4 ;  /* 0x00005e001a007a0c */ /* 0x000fe20006781270 */
[C---:B------:R-:W-:Y:S01]  /*43520*/  IMAD.WIDE R2, R14.reuse, 0x2, R18 ;  /* 0x000000020e027825 */ /* 0x040fe200078e0212 */
[----:B------:R-:W-:Y:S01]  /*43530*/  IADD3 R14, R14, c[0x0][0x198], RZ ;  /* 0x000066000e0e7a10 */ /* 0x000fe20007ffe0ff */
[----:B------:R0:W-:Y:S04]  /*43540*/  @P1 STG.E.U16 [R12.64], R15 ;  /* 0x0000000f0c001986 */ /* 0x0001e8000c101504 */
[----:B------:R1:W-:Y:S01]  /*43550*/  @P5 STG.E.U16 [R2.64], R20 ;  /* 0x0000001402005986 */ /* 0x0003e2000c101504 */
[----:B------:R-:W-:-:S02]  /*43560*/  ISETP.LT.AND P5, PT, R11, c[0x0][0x178], !P0 ;  /* 0x00005e000b007a0c */ /* 0x000fc400047a1270 */
[----:B------:R-:W-:Y:S01]  /*43570*/  IADD3 R21, R27, 0x1a, RZ ;  /* 0x0000001a1b157810 */ /* 0x000fe20007ffe0ff */
[----:B0-----:R-:W-:-:S04]  /*43580*/  IMAD.WIDE R12, R14, 0x2, R18 ;  /* 0x000000020e0c7825 */ /* 0x001fc800078e0212 */
[C---:B-1----:R-:W-:Y:S01]  /*43590*/  IMAD.WIDE R2, R14.reuse, 0x2, R16 ;  /* 0x000000020e027825 */ /* 0x042fe200078e0210 */
[----:B------:R-:W-:Y:S02]  /*435a0*/  IADD3 R14, R14, c[0x0][0x198], RZ ;  /* 0x000066000e0e7a10 */ /* 0x000fe40007ffe0ff */
[----:B------:R-:W-:Y:S02]  /*435b0*/  IADD3 R15, R27, 0x1b, RZ ;  /* 0x0000001b1b0f7810 */ /* 0x000fe40007ffe0ff */
[----:B------:R-:W-:Y:S01]  /*435c0*/  ISETP.LT.AND P0, PT, R26, c[0x0][0x178], !P0 ;  /* 0x00005e001a007a0c */ /* 0x000fe20004701270 */
[----:B-----5:R0:W-:Y:S01]  /*435d0*/  @P2 STG.E.U16 [R2.64], R23 ;  /* 0x0000001702002986 */ /* 0x0201e2000c101504 */
[----:B------:R-:W-:-:S03]  /*435e0*/  ISETP.GE.AND P1, PT, R21, c[0x0][0x17c], PT ;  /* 0x00005f0015007a0c */ /* 0x000fc60003f26270 */
[----:B---3--:R1:W-:Y:S01]  /*435f0*/  @P4 STG.E.U16 [R12.64], R25 ;  /* 0x000000190c004986 */ /* 0x0083e2000c101504 */
        /* <DEDUP_REMOVED lines=15> */
[----:B------:R-:W-:Y:S02]  /*436f0*/  IADD3 R14, R15, c[0x0][0x198], RZ ;  /* 0x000066000f0e7a10 */ /* 0x000fe40007ffe0ff */
[----:B-1----:R-:W-:Y:S01]  /*43700*/  IADD3 R12, R27, 0x1d, RZ ;  /* 0x0000001d1b0c7810 */ /* 0x002fe20007ffe0ff */
[----:B--2---:R0:W-:Y:S03]  /*43710*/  @P4 STG.E.U16 [R2.64], R10 ;  /* 0x0000000a02004986 */ /* 0x0041e6000c101504 */
[----:B------:R-:W-:Y:S01]  /*43720*/  ISETP.GE.AND P4, PT, R12, c[0x0][0x17c], PT ;  /* 0x00005f000c007a0c */ /* 0x000fe20003f86270 */
[----:B------:R-:W-:-:S04]  /*43730*/  IMAD.WIDE R12, R14, 0x2, R16 ;  /* 0x000000020e0c7825 */ /* 0x000fc800078e0210 */
[----:B0-----:R-:W-:Y:S01]  /*43740*/  IMAD.WIDE R2, R15, 0x2, R18 ;  /* 0x000000020f027825 */ /* 0x001fe200078e0212 */
[----:B------:R-:W-:Y:S02]  /*43750*/  PRMT R15, R10, 0x7632, R15 ;  /* 0x000076320a0f7816 */ /* 0x000fe4000000000f */
[----:B------:R-:W2:Y:S04]  /*43760*/  LDL.LU R10, [R1+0x120] ;  /* 0x00012000010a7983 */ /* 0x000ea80000300800 */
[----:B----4-:R0:W-:Y:S04]  /*43770*/  @P6 STG.E.U16 [R2.64], R22 ;  /* 0x0000001602006986 */ /* 0x0101e8000c101504 */
[----:B------:R1:W-:Y:S01]  /*43780*/  @P0 STG.E.U16 [R12.64], R15 ;  /* 0x0000000f0c000986 */ /* 0x0003e2000c101504 */
[----:B0-----:R-:W-:-:S02]  /*43790*/  PRMT R3, R22, 0x7632, R3 ;  /* 0x0000763216037816 */ /* 0x001fc40000000003 */
[----:B------:R-:W-:-:S04]  /*437a0*/  IADD3 R22, R27, 0x1e, RZ ;  /* 0x0000001e1b167810 */ /* 0x000fc80007ffe0ff */
[----:B------:R-:W-:Y:S02]  /*437b0*/  ISETP.GE.AND P0, PT, R22, c[0x0][0x17c], PT ;  /* 0x00005f0016007a0c */ /* 0x000fe40003f06270 */
[----:B------:R-:W4:Y:S01]  /*437c0*/  LDL.LU R22, [R1+0x3e0] ;  /* 0x0003e00001167983 */ /* 0x000f220000300800 */
        /* <DEDUP_REMOVED lines=12> */
[----:B----4-:R-:W-:Y:S04]  /*43890*/  @P6 STG.E.U16 [R14.64], R22 ;  /* 0x000000160e006986 */ /* 0x010fe8000c101504 */
[----:B---3--:R-:W-:Y:S01]  /*438a0*/  @P1 STG.E.U16 [R20.64], R25 ;  /* 0x0000001914001986 */ /* 0x008fe2000c101504 */
[----:B------:R-:W-:Y:S02]  /*438b0*/  ISETP.LT.AND P1, PT, R11, c[0x0][0x178], !P2 ;  /* 0x00005e000b007a0c */ /* 0x000fe40005721270 */
[----:B------:R-:W-:-:S11]  /*438c0*/  PRMT R23, R22, 0x7632, R23 ;  /* 0x0000763216177816 */ /* 0x000fd60000000017 */
[----:B------:R0:W-:Y:S04]  /*438d0*/  @P1 STG.E.U16 [R2.64], R23 ;  /* 0x0000001702001986 */ /* 0x0001e8000c101504 */
[----:B0-----:R-:W3:Y:S01]  /*438e0*/  LDL.LU R23, [R1+0x3f0] ;  /* 0x0003f00001177983 */ /* 0x001ee20000300800 */
[----:B------:R-:W-:Y:S02]  /*438f0*/  ISETP.LT.AND P2, PT, R26, c[0x0][0x178], !P2 ;  /* 0x00005e001a007a0c */ /* 0x000fe40005741270 */
[----:B------:R-:W-:Y:S02]  /*43900*/  ISETP.LT.AND P6, PT, R11, c[0x0][0x178], !P5 ;  /* 0x00005e000b007a0c */ /* 0x000fe40006fc1270 */
[C---:B------:R-:W-:Y:S01]  /*43910*/  IADD3 R22, R12.reuse, c[0x0][0x198], RZ ;  /* 0x000066000c167a10 */ /* 0x040fe20007ffe0ff */
[----:B------:R-:W-:Y:S01]  /*43920*/  IMAD.WIDE R12, R12, 0x2, R18 ;  /* 0x000000020c0c7825 */ /* 0x000fe200078e0212 */
[----:B------:R-:W-:-:S03]  /*43930*/  PRMT R24, R25, 0x7632, R24 ;  /* 0x0000763219187816 */ /* 0x000fc60000000018 */
[----:B------:R-:W-:Y:S01]  /*43940*/  IMAD.WIDE R14, R22, 0x2, R16 ;  /* 0x00000002160e7825 */ /* 0x000fe200078e0210 */
[----:B------:R-:W-:-:S03]  /*43950*/  ISETP.LT.AND P5, PT, R26, c[0x0][0x178], !P5 ;  /* 0x00005e001a007a0c */ /* 0x000fc60006fa1270 */
[----:B------:R-:W-:Y:S01]  /*43960*/  @P2 STG.E.U16 [R12.64], R24 ;  /* 0x000000180c002986 */ /* 0x000fe2000c101504 */
[----:B------:R-:W-:Y:S01]  /*43970*/  IADD3 R25, R27, 0x20, RZ ;  /* 0x000000201b197810 */ /* 0x000fe20007ffe0ff */
[----:B------:R-:W-:Y:S01]  /*43980*/  IMAD.WIDE R20, R22, 0x2, R18 ;  /* 0x0000000216147825 */ /* 0x000fe200078e0212 */
[----:B--2---:R-:W-:Y:S02]  /*43990*/  PRMT R3, R10, 0x7632, R3 ;  /* 0x000076320a037816 */ /* 0x004fe40000000003 */
[----:B------:R-:W-:Y:S02]  /*439a0*/  ISETP.GE.AND P1, PT, R25, c[0x0][0x17c], PT ;  /* 0x00005f0019007a0c */ /* 0x000fe40003f26270 */
[----:B------:R-:W2:Y:S04]  /*439b0*/  LDL.LU R25, [R1+0x44] ;  /* 0x0000440001197983 */ /* 0x000ea80000300800 */
[----:B---3--:R0:W-:Y:S01]  /*439c0*/  @P6 STG.E.U16 [R14.64], R23 ;  /* 0x000000170e006986 */ /* 0x0081e2000c101504 */
        /* <DEDUP_REMOVED lines=8> */
[----:B0-----:R-:W3:Y:S04]  /*43a50*/  LDL.LU R10, [R1+0x14] ;  /* 0x00001400010a7983 */ /* 0x001ee80000300800 */
[----:B-1----:R-:W4:Y:S04]  /*43a60*/  LDL.LU R13, [R1] ;  /* 0x00000000010d7983 */ /* 0x002f280000300800 */
        /* <DEDUP_REMOVED lines=31> */
[----:B--2---:R-:W-:Y:S01]  /*43c60*/  PRMT R21, R25, 0x7632, R21 ;  /* 0x0000763219157816 */ /* 0x004fe20000000015 */
[----:B0-----:R-:W-:-:S04]  /*43c70*/  IMAD.WIDE R12, R14, 0x2, R18 ;  /* 0x000000020e0c7825 */ /* 0x001fc800078e0212 */
[----:B-1----:R-:W-:Y:S01]  /*43c80*/  IMAD.WIDE R2, R14, 0x2, R16 ;  /* 0x000000020e027825 */ /* 0x002fe200078e0210 */
[----:B---3--:R-:W-:-:S04]  /*43c90*/  PRMT R20, R10, 0x7632, R20 ;  /* 0x000076320a147816 */ /* 0x008fc80000000014 */
        /* <DEDUP_REMOVED lines=27> */
[C---:B------:R-:W-:Y:S01]  /*43e50*/  IMAD.WIDE R12, R14.reuse, 0x2, R16 ;  /* 0x000000020e0c7825 */ /* 0x040fe200078e0210 */
[----:B------:R-:W-:Y:S01]  /*43e60*/  IADD3 R20, R14, c[0x0][0x198], RZ ;  /* 0x000066000e147a10 */ /* 0x000fe20007ffe0ff */
[----:B----4-:R0:W-:Y:S01]  /*43e70*/  @P6 STG.E.U16 [R2.64], R22 ;  /* 0x0000001602006986 */ /* 0x0101e2000c101504 */
[----:B------:R-:W-:-:S02]  /*43e80*/  ISETP.LT.AND P6, PT, R11, c[0x0][0x178], !P4 ;  /* 0x00005e000b007a0c */ /* 0x000fc400067c1270 */
[----:B------:R-:W-:Y:S01]  /*43e90*/  ISETP.LT.AND P4, PT, R26, c[0x0][0x178], !P4 ;  /* 0x00005e001a007a0c */ /* 0x000fe20006781270 */
[----:B------:R1:W-:Y:S01]  /*43ea0*/  @P2 STG.E.U16 [R12.64], R15 ;  /* 0x0000000f0c002986 */ /* 0x0003e2000c101504 */
[----:B------:R-:W-:Y:S01]  /*43eb0*/  PRMT R21, R22, 0x7632, R21 ;  /* 0x0000763216157816 */ /* 0x000fe20000000015 */
[----:B0-----:R-:W-:-:S04]  /*43ec0*/  IMAD.WIDE R2, R14, 0x2, R18 ;  /* 0x000000020e027825 */ /* 0x001fc800078e0212 */
[C---:B-1----:R-:W-:Y:S01]  /*43ed0*/  IMAD.WIDE R12, R20.reuse, 0x2, R16 ;  /* 0x00000002140c7825 */ /* 0x042fe200078e0210 */
[----:B------:R-:W-:Y:S03]  /*43ee0*/  @P5 STG.E.U16 [R2.64], R21 ;  /* 0x0000001502005986 */ /* 0x000fe6000c101504 */
[----:B------:R-:W-:Y:S01]  /*43ef0*/  IMAD.WIDE R14, R20, 0x2, R18 ;  /* 0x00000002140e7825 */ /* 0x000fe200078e0212 */
[----:B------:R-:W-:-:S04]  /*43f00*/  IADD3 R22, R27, 0x28, RZ ;  /* 0x000000281b167810 */ /* 0x000fc80007ffe0ff */
[----:B------:R-:W-:Y:S01]  /*43f10*/  ISETP.GE.AND P2, PT, R22, c[0x0][0x17c], PT ;  /* 0x00005f0016007a0c */ /* 0x000fe20003f46270 */
[----:B--2---:R0:W-:Y:S04]  /*43f20*/  @P6 STG.E.U16 [R12.64], R25 ;  /* 0x000000190c006986 */ /* 0x0041e8000c101504 */
[----:B---3--:R1:W-:Y:S01]  /*43f30*/  @P4 STG.E.U16 [R14.64], R10 ;  /* 0x0000000a0e004986 */ /* 0x0083e2000c101504 */
[----:B------:R-:W-:Y:S02]  /*43f40*/  ISETP.LT.AND P4, PT, R11, c[0x0][0x178], !P0 ;  /* 0x00005e000b007a0c */ /* 0x000fe40004781270 */
[----:B------:R-:W-:Y:S02]  /*43f50*/  PRMT R22, R25, 0x7632, R22 ;  /* 0x0000763219167816 */ /* 0x000fe40000000016 */
[----:B0-----:R-:W-:-:S05]  /*43f60*/  IADD3 R12, R20, c[0x0][0x198], RZ ;  /* 0x00006600140c7a10 */ /* 0x001fca0007ffe0ff */
[----:B------:R-:W-:Y:S01]  /*43f70*/  IMAD.WIDE R2, R12, 0x2, R16 ;  /* 0x000000020c027825 */ /* 0x000fe200078e0210 */
[----:B------:R-:W-:Y:S02]  /*43f80*/  PRMT R24, R10, 0x7632, R24 ;  /* 0x000076320a187816 */ /* 0x000fe40000000018 */
[----:B-1----:R-:W2:Y:S04]  /*43f90*/  LDL.LU R10, [R1+0x64] ;  /* 0x00006400010a7983 */ /* 0x002ea80000300800 */
[----:B------:R0:W-:Y:S04]  /*43fa0*/  @P4 STG.E.U16 [R2.64], R22 ;  /* 0x0000001602004986 */ /* 0x0001e8000c101504 */
[----:B0-----:R-:W3:Y:S04]  /*43fb0*/  LDL.LU R2, [R1+0x204] ;  /* 0x0002040001027983 */ /* 0x001ee80000300800 */
[----:B------:R-:W4:Y:S01]  /*43fc0*/  LDL.LU R3, [R1+0x54] ;  /* 0x0000540001037983 */ /* 0x000f220000300800 */
[----:B------:R-:W-:-:S02]  /*43fd0*/  IADD3 R23, R27, 0x29, RZ ;  /* 0x000000291b177810 */ /* 0x000fc40007ffe0ff */
[----:B------:R-:W-:Y:S02]  /*43fe0*/  ISETP.LT.AND P0, PT, R26, c[0x0][0x178], !P0 ;  /* 0x00005e001a007a0c */ /* 0x000fe40004701270 */
[----:B------:R-:W-:Y:S02]  /*43ff0*/  ISETP.LT.AND P6, PT, R11, c[0x0][0x178], !P3 ;  /* 0x00005e000b007a0c */ /* 0x000fe40005fc1270 */
[----:B------:R-:W-:Y:S02]  /*44000*/  ISETP.GE.AND P5, PT, R23, c[0x0][0x17c], PT ;  /* 0x00005f0017007a0c */ /* 0x000fe40003fa6270 */
[C---:B------:R-:W-:Y:S01]  /*44010*/  IADD3 R23, R12.reuse, c[0x0][0x198], RZ ;  /* 0x000066000c177a10 */ /* 0x040fe20007ffe0ff */
[----:B------:R-:W-:Y:S01]  /*44020*/  IMAD.WIDE R12, R12, 0x2, R18 ;  /* 0x000000020c0c7825 */ /* 0x000fe200078e0212 */
[----:B------:R-:W-:-:S03]  /*44030*/  ISETP.LT.AND P3, PT, R26, c[0x0][0x178], !P3 ;  /* 0x00005e001a007a0c */ /* 0x000fc60005f61270 */
[C---:B------:R-:W-:Y:S02]  /*44040*/  IMAD.WIDE R14, R23.reuse, 0x2, R16 ;  /* 0x00000002170e7825 */ /* 0x040fe400078e0210 */
[----:B------:R0:W-:Y:S02]  /*44050*/  @P0 STG.E.U16 [R12.64], R24 ;  /* 0x000000180c000986 */ /* 0x0001e4000c101504 */
[----:B------:R-:W-:Y:S01]  /*44060*/  IMAD.WIDE R20, R23, 0x2, R18 ;  /* 0x0000000217147825 */ /* 0x000fe200078e0212 */
[----:B------:R-:W-:Y:S02]  /*44070*/  IADD3 R25, R27, 0x2a, RZ ;  /* 0x0000002a1b197810 */ /* 0x000fe40007ffe0ff */
[----:B0-----:R-:W-:Y:S02]  /*44080*/  IADD3 R12, R23, c[0x0][0x198], RZ ;  /* 0x00006600170c7a10 */ /* 0x001fe40007ffe0ff */
[----:B------:R-:W-:Y:S02]  /*44090*/  ISETP.GE.AND P4, PT, R25, c[0x0][0x17c], PT ;  /* 0x00005f0019007a0c */ /* 0x000fe40003f86270 */
[----:B------:R-:W5:Y:S04]  /*440a0*/  LDL.LU R25, [R1+0xa4] ;  /* 0x0000a40001197983 */ /* 0x000f680000300800 */
[----:B---3--:R-:W-:Y:S01]  /*440b0*/  @P6 STG.E.U16 [R14.64], R2 ;  /* 0x000000020e006986 */ /* 0x008fe2000c101504 */
[----:B------:R-:W-:-:S03]  /*440c0*/  ISETP.LT.AND P6, PT, R11, c[0x0][0x178], !P1 ;  /* 0x00005e000b007a0c */ /* 0x000fc60004fc1270 */
[----:B----4-:R0:W-:Y:S02]  /*440d0*/  @P3 STG.E.U16 [R20.64], R3 ;  /* 0x0000000314003986 */ /* 0x0101e4000c101504 */
[----:B0-----:R-:W-:Y:S02]  /*440e0*/  PRMT R21, R2, 0x7632, R21 ;  /* 0x0000763202157816 */ /* 0x001fe40000000015 */
[----:B------:R-:W-:Y:S01]  /*440f0*/  PRMT R20, R3, 0x7632, R20 ;  /* 0x0000763203147816 */ /* 0x000fe20000000014 */
[----:B------:R-:W-:-:S05]  /*44100*/  IMAD.WIDE R2, R12, 0x2, R16 ;  /* 0x000000020c027825 */ /* 0x000fca00078e0210 */
[----:B------:R0:W-:Y:S04]  /*44110*/  @P6 STG.E.U16 [R2.64], R21 ;  /* 0x0000001502006986 */ /* 0x0001e8000c101504 */
[----:B0-----:R-:W3:Y:S01]  /*44120*/  LDL.LU R21, [R1+0x214] ;  /* 0x0002140001157983 */ /* 0x001ee20000300800 */
[----:B------:R-:W-:Y:S02]  /*44130*/  ISETP.LT.AND P1, PT, R26, c[0x0][0x178], !P1 ;  /* 0x00005e001a007a0c */ /* 0x000fe40004f21270 */
[----:B------:R-:W-:Y:S02]  /*44140*/  ISETP.LT.AND P3, PT, R11, c[0x0][0x178], !P2 ;  /* 0x00005e000b007a0c */ /* 0x000fe40005761270 */
[----:B------:R-:W-:Y:S02]  /*44150*/  IADD3 R14, R27, 0x2b, RZ ;  /* 0x0000002b1b0e7810 */ /* 0x000fe40007ffe0ff */
[C---:B------:R-:W-:Y:S01]  /*44160*/  IADD3 R23, R12.reuse, c[0x0][0x198], RZ ;  /* 0x000066000c177a10 */ /* 0x040fe20007ffe0ff */
[----:B------:R-:W-:Y:S01]  /*44170*/  IMAD.WIDE R12, R12, 0x2, R18 ;  /* 0x000000020c0c7825 */ /* 0x000fe200078e0212 */
[----:B------:R-:W-:-:S03]  /*44180*/  ISETP.GE.AND P0, PT, R14, c[0x0][0x17c], PT ;  /* 0x00005f000e007a0c */ /* 0x000fc60003f06270 */
[C---:B------:R-:W-:Y:S02]  /*44190*/  IMAD.WIDE R14, R23.reuse, 0x2, R16 ;  /* 0x00000002170e7825 */ /* 0x040fe400078e0210 */
[----:B------:R2:W-:Y:S02]  /*441a0*/  @P1 STG.E.U16 [R12.64], R20 ;  /* 0x000000140c001986 */ /* 0x0005e4000c101504 */
[----:B------:R-:W-:Y:S01]  /*441b0*/  IMAD.WIDE R2, R23, 0x2, R18 ;  /* 0x0000000217027825 */ /* 0x000fe200078e0212 */
[----:B------:R-:W-:Y:S02]  /*441c0*/  ISETP.LT.AND P2, PT, R26, c[0x0][0x178], !P2 ;  /* 0x00005e001a007a0c */ /* 0x000fe40005741270 */
[----:B------:R-:W-:Y:S02]  /*441d0*/  IADD3 R22, R27, 0x2c, RZ ;  /* 0x0000002c1b167810 */ /* 0x000fe40007ffe0ff */
[----:B--2---:R-:W-:Y:S02]  /*441e0*/  PRMT R20, R10, 0x7632, R20 ;  /* 0x000076320a147816 */ /* 0x004fe40000000014 */
[----:B------:R-:W-:Y:S01]  /*441f0*/  ISETP.GE.AND P6, PT, R22, c[0x0][0x17c], PT ;  /* 0x00005f0016007a0c */ /* 0x000fe20003fc6270 */
[----:B---3--:R0:W-:Y:S02]  /*44200*/  @P3 STG.E.U16 [R14.64], R21 ;  /* 0x000000150e003986 */ /* 0x0081e4000c101504 */
[----:B0-----:R-:W-:-:S02]  /*44210*/  IADD3 R14, R23, c[0x0][0x198], RZ ;  /* 0x00006600170e7a10 */ /* 0x001fc40007ffe0ff */
[----:B------:R-:W2:Y:S04]  /*44220*/  LDL.LU R23, [R1+0x224] ;  /* 0x0002240001177983 */ /* 0x000ea80000300800 */
[----:B------:R0:W-:Y:S04]  /*44230*/  @P2 STG.E.U16 [R2.64], R10 ;  /* 0x0000000a02002986 */ /* 0x0001e8000c101504 */
[----:B0-----:R-:W3:Y:S04]  /*44240*/  LDL.LU R10, [R1+0x234] ;  /* 0x00023400010a7983 */ /* 0x001ee80000300800 */
[----:B------:R-:W4:Y:S01]  /*44250*/  LDL.LU R22, [R1+0x94] ;  /* 0x0000940001167983 */ /* 0x000f220000300800 */
[----:B------:R-:W-:-:S02]  /*44260*/  ISETP.LT.AND P1, PT, R11, c[0x0][0x178], !P5 ;  /* 0x00005e000b007a0c */ /* 0x000fc40006f21270 */
[----:B------:R-:W-:Y:S02]  /*44270*/  ISETP.LT.AND P5, PT, R26, c[0x0][0x178], !P5 ;  /* 0x00005e001a007a0c */ /* 0x000fe40006fa1270 */
[----:B------:R-:W-:Y:S02]  /*44280*/  IADD3 R12, R27, 0x2d, RZ ;  /* 0x0000002d1b0c7810 */ /* 0x000fe40007ffe0ff */
[----:B------:R-:W-:Y:S02]  /*44290*/  ISETP.LT.AND P2, PT, R11, c[0x0][0x178], !P4 ;  /* 0x00005e000b007a0c */ /* 0x000fe40006741270 */
[----:B------:R-:W-:Y:S01]  /*442a0*/  ISETP.GE.AND P3, PT, R12, c[0x0][0x17c], PT ;  /* 0x00005f000c007a0c */ /* 0x000fe20003f66270 */
[----:B------:R-:W-:Y:S01]  /*442b0*/  IMAD.WIDE R12, R14, 0x2, R16 ;  /* 0x000000020e0c7825 */ /* 0x000fe200078e0210 */
[----:B------:R-:W-:Y:S02]  /*442c0*/  PRMT R15, R21, 0x7632, R15 ;  /* 0x00007632150f7816 */ /* 0x000fe4000000000f */
[----:B------:R-:W-:Y:S01]  /*442d0*/  ISETP.LT.AND P4, PT, R26, c[0x0][0x178], !P4 ;  /* 0x00005e001a007a0c */ /* 0x000fe20006781270 */
[C---:B------:R-:W-:Y:S01]  /*442e0*/  IMAD.WIDE R2, R14.reuse, 0x2, R18 ;  /* 0x000000020e027825 */ /* 0x040fe200078e0212 */
[----:B------:R-:W-:Y:S01]  /*442f0*/  IADD3 R14, R14, c[0x0][0x198], RZ ;  /* 0x000066000e0e7a10 */ /* 0x000fe20007ffe0ff */
[----:B------:R0:W-:Y:S04]  /*44300*/  @P1 STG.E.U16 [R12.64], R15 ;  /* 0x0000000f0c001986 */ /* 0x0001e8000c101504 */
[----:B------:R1:W-:Y:S01]  /*44310*/  @P5 STG.E.U16 [R2.64], R20 ;  /* 0x0000001402005986 */ /* 0x0003e2000c101504 */
[----:B------:R-:W-:-:S02]  /*44320*/  ISETP.LT.AND P5, PT, R11, c[0x0][0x178], !P0 ;  /* 0x00005e000b007a0c */ /* 0x000fc400047a1270 */
[----:B------:R-:W-:Y:S02]  /*44330*/  IADD3 R21, R27, 0x2e, RZ ;  /* 0x0000002e1b157810 */ /* 0x000fe40007ffe0ff */
[----:B------:R-:W-:Y:S01]  /*44340*/  ISETP.LT.AND P0, PT, R26, c[0x0][0x178], !P0 ;  /* 0x00005e001a007a0c */ /* 0x000fe20004701270 */
[----:B0-----:R-:W-:-:S04]  /*44350*/  IMAD.WIDE R12, R14, 0x2, R18 ;  /* 0x000000020e0c7825 */ /* 0x001fc800078e0212 */
[C---:B-1----:R-:W-:Y:S01]  /*44360*/  IMAD.WIDE R2, R14.reuse, 0x2, R16 ;  /* 0x000000020e027825 */ /* 0x042fe200078e0210 */
[----:B------:R-:W-:Y:S02]  /*44370*/  IADD3 R14, R14, c[0x0][0x198], RZ ;  /* 0x000066000e0e7a10 */ /* 0x000fe40007ffe0ff */
[----:B------:R-:W-:Y:S02]  /*44380*/  IADD3 R15, R27, 0x2f, RZ ;  /* 0x0000002f1b0f7810 */ /* 0x000fe40007ffe0ff */
[----:B------:R-:W-:Y:S02]  /*44390*/  ISETP.GE.AND P1, PT, R21, c[0x0][0x17c], PT ;  /* 0x00005f0015007a0c */ /* 0x000fe40003f26270 */
[----:B-----5:R-:W-:Y:S01]  /*443a0*/  PRMT R20, R25, 0x7632, R20 ;  /* 0x0000763219147816 */ /* 0x020fe20000000014 */
[----:B--2---:R0:W-:Y:S01]  /*443b0*/  @P2 STG.E.U16 [R2.64], R23 ;  /* 0x0000001702002986 */ /* 0x0041e2000c101504 */
[----:B------:R-:W-:-:S03]  /*443c0*/  ISETP.GE.AND P2, PT, R15, c[0x0][0x17c], PT ;  /* 0x00005f000f007a0c */ /* 0x000fc60003f46270 */
[----:B------:R1:W-:Y:S01]  /*443d0*/  @P4 STG.E.U16 [R12.64], R25 ;  /* 0x000000190c004986 */ /* 0x0003e2000c101504 */
[----:B------:R-:W-:Y:S02]  /*443e0*/  ISETP.LT.AND P4, PT, R11, c[0x0][0x178], !P6 ;  /* 0x00005e000b007a0c */ /* 0x000fe40007781270 */
[----:B------:R-:W-:Y:S02]  /*443f0*/  PRMT R21, R23, 0x7632, R21 ;  /* 0x0000763217157816 */ /* 0x000fe40000000015 */
[C---:B------:R-:W-:Y:S01]  /*44400*/  IADD3 R15, R14.reuse, c[0x0][0x198], RZ ;  /* 0x000066000e0f7a10 */ /* 0x040fe20007ffe0ff */
[----:B0-----:R-:W-:Y:S01]  /*44410*/  IMAD.WIDE R2, R14, 0x2, R16 ;  /* 0x000000020e027825 */ /* 0x001fe200078e0210 */
[----:B------:R-:W-:-:S03]  /*44420*/  ISETP.LT.AND P6, PT, R26, c[0x0][0x178], !P6 ;  /* 0x00005e001a007a0c */ /* 0x000fc600077c1270 */
[----:B-1----:R-:W-:Y:S01]  /*44430*/  IMAD.WIDE R12, R14, 0x2, R18 ;  /* 0x000000020e0c7825 */ /* 0x002fe200078e0212 */
[----:B------:R0:W-:Y:S01]  /*44440*/  @P5 STG.E.U16 [R2.64], R21 ;  /* 0x0000001502005986 */ /* 0x0001e2000c101504 */
[----:B------:R-:W-:-:S03]  /*44450*/  IADD3 R14, R27, 0x30, RZ ;  /* 0x000000301b0e7810 */ /* 0x000fc60007ffe0ff */
[----:B------:R1:W-:Y:S01]  /*44460*/  @P0 STG.E.U16 [R12.64], R20 ;  /* 0x000000140c000986 */ /* 0x0003e2000c101504 */
[----:B------:R-:W-:Y:S02]  /*44470*/  ISETP.LT.AND P0, PT, R11, c[0x0][0x178], !P3 ;  /* 0x00005e000b007a0c */ /* 0x000fe40005f01270 */
[----:B------:R-:W-:Y:S01]  /*44480*/  ISETP.LT.AND P3, PT, R26, c[0x0][0x178], !P3 ;  /* 0x00005e001a007a0c */ /* 0x000fe20005f61270 */
[----:B------:R-:W2:Y:S01]  /*44490*/  LDL.LU R25, [R1+0xb4] ;  /* 0x0000b40001197983 */ /* 0x000ea20000300800 */
[C---:B0-----:R-:W-:Y:S01]  /*444a0*/  IMAD.WIDE R2, R15.reuse, 0x2, R16 ;  /* 0x000000020f027825 */ /* 0x041fe200078e0210 */
[----:B------:R-:W-:Y:S02]  /*444b0*/  ISETP.GE.AND P5, PT, R14, c[0x0][0x17c], PT ;  /* 0x00005f000e007a0c */ /* 0x000fe40003fa6270 */
[----:B------:R-:W-:Y:S02]  /*444c0*/  IADD3 R14, R15, c[0x0][0x198], RZ ;  /* 0x000066000f0e7a10 */ /* 0x000fe40007ffe0ff */
[----:B---3--:R0:W-:Y:S01]  /*444d0*/  @P4 STG.E.U16 [R2.64], R10 ;  /* 0x0000000a02004986 */ /* 0x0081e2000c101504 */
[----:B-1----:R-:W-:-:S02]  /*444e0*/  IADD3 R12, R27, 0x31, RZ ;  /* 0x000000311b0c7810 */ /* 0x002fc40007ffe0ff */
[----:B----4-:R-:W-:Y:S02]  /*444f0*/  PRMT R21, R22, 0x7632, R21 ;  /* 0x0000763216157816 */ /* 0x010fe40000000015 */
[----:B------:R-:W-:Y:S01]  /*44500*/  ISETP.GE.AND P4, PT, R12, c[0x0][0x17c], PT ;  /* 0x00005f000c007a0c */ /* 0x000fe20003f86270 */
[----:B------:R-:W-:-:S04]  /*44510*/  IMAD.WIDE R12, R14, 0x2, R16 ;  /* 0x000000020e0c7825 */ /* 0x000fc800078e0210 */
[----:B0-----:R-:W-:Y:S01]  /*44520*/  IMAD.WIDE R2, R15, 0x2, R18 ;  /* 0x000000020f027825 */ /* 0x001fe200078e0212 */
[----:B------:R-:W-:Y:S02]  /*44530*/  PRMT R15, R10, 0x7632, R15 ;  /* 0x000076320a0f7816 */ /* 0x000fe4000000000f */
[----:B------:R-:W3:Y:S04]  /*44540*/  LDL.LU R10, [R1+0xd4] ;  /* 0x0000d400010a7983 */ /* 0x000ee80000300800 */
[----:B------:R0:W-:Y:S04]  /*44550*/  @P6 STG.E.U16 [R2.64], R22 ;  /* 0x0000001602006986 */ /* 0x0001e8000c101504 */
[----:B------:R-:W-:Y:S01]  /*44560*/  @P0 STG.E.U16 [R12.64], R15 ;  /* 0x0000000f0c000986 */ /* 0x000fe2000c101504 */
[----:B0-----:R-:W-:-:S05]  /*44570*/  IMAD.WIDE R2, R14, 0x2, R18 ;  /* 0x000000020e027825 */ /* 0x001fca00078e0212 */
[----:B------:R0:W-:Y:S04]  /*44580*/  @P3 STG.E.U16 [R2.64], R21 ;  /* 0x0000001502003986 */ /* 0x0001e8000c101504 */
[----:B0-----:R-:W4:Y:S01]  /*44590*/  LDL.LU R3, [R1+0x2f4] ;  /* 0x0002f40001037983 */ /* 0x001f220000300800 */
[----:B------:R-:W-:Y:S02]  /*445a0*/  ISETP.LT.AND P6, PT, R11, c[0x0][0x178], !P1 ;  /* 0x00005e000b007a0c */ /* 0x000fe40004fc1270 */
[----:B------:R-:W-:Y:S02]  /*445b0*/  ISETP.LT.AND P1, PT, R26, c[0x0][0x178], !P1 ;  /* 0x00005e001a007a0c */ /* 0x000fe40004f21270 */
[----:B------:R-:W-:-:S05]  /*445c0*/  IADD3 R20, R14, c[0x0][0x198], RZ ;  /* 0x000066000e147a10 */ /* 0x000fca0007ffe0ff */
[----:B------:R-:W-:-:S04]  /*445d0*/  IMAD.WIDE R12, R20, 0x2, R16 ;  /* 0x00000002140c7825 */ /* 0x000fc800078e0210 */
[----:B------:R-:W-:Y:S01]  /*445e0*/  IMAD.WIDE R14, R20, 0x2, R18 ;  /* 0x00000002140e7825 */ /* 0x000fe200078e0212 */
[----:B------:R-:W-:-:S04]  /*445f0*/  IADD3 R22, R27, 0x32, RZ ;  /* 0x000000321b167810 */ /* 0x000fc80007ffe0ff */
[----:B------:R-:W-:Y:S01]  /*44600*/  ISETP.GE.AND P0, PT, R22, c[0x0][0x17c], PT ;  /* 0x00005f0016007a0c */ /* 0x000fe20003f06270 */
[----:B----4-:R0:W-:Y:S04]  /*44610*/  @P6 STG.E.U16 [R12.64], R3 ;  /* 0x000000030c006986 */ /* 0x0101e8000c101504 */
[----:B--2---:R-:W-:Y:S01]  /*44620*/  @P1 STG.E.U16 [R14.64], R25 ;  /* 0x000000190e001986 */ /* 0x004fe2000c101504 */
[----:B------:R-:W-:Y:S02]  /*44630*/  ISETP.LT.AND P1, PT, R11, c[0x0][0x178], !P2 ;  /* 0x00005e000b007a0c */ /* 0x000fe40005721270 */
[----:B------:R-:W-:Y:S02]  /*44640*/  PRMT R22, R3, 0x7632, R22 ;  /* 0x0000763203167816 */ /* 0x000fe40000000016 */
[----:B0-----:R-:W-:-:S05]  /*44650*/  IADD3 R12, R20, c[0x0][0x198], RZ ;  /* 0x00006600140c7a10 */ /* 0x001fca0007ffe0ff */
[----:B------:R-:W-:-:S05]  /*44660*/  IMAD.WIDE R2, R12, 0x2, R16 ;  /* 0x000000020c027825 */ /* 0x000fca00078e0210 */
[----:B------:R0:W-:Y:S04]  /*44670*/  @P1 STG.E.U16 [R2.64], R22 ;  /* 0x0000001602001986 */ /* 0x0001e8000c101504 */
[----:B0-----:R-:W2:Y:S01]  /*44680*/  LDL.LU R3, [R1+0x304] ;  /* 0x0003040001037983 */ /* 0x001ea20000300800 */
[----:B------:R-:W-:Y:S02]  /*44690*/  IADD3 R23, R27, 0x33, RZ ;  /* 0x000000331b177810 */ /* 0x000fe40007ffe0ff */
[----:B------:R-:W-:Y:S02]  /*446a0*/  ISETP.LT.AND P2, PT, R26, c[0x0][0x178], !P2 ;  /* 0x00005e001a007a0c */ /* 0x000fe40005741270 */
[----:B------:R-:W-:Y:S02]  /*446b0*/  ISETP.LT.AND P6, PT, R11, c[0x0][0x178], !P5 ;  /* 0x00005e000b007a0c */ /* 0x000fe40006fc1270 */
[----:B------:R-:W-:-:S02]  /*446c0*/  ISETP.GE.AND P3, PT, R23, c[0x0][0x17c], PT ;  /* 0x00005f0017007a0c */ /* 0x000fc40003f66270 */
[C---:B------:R-:W-:Y:S01]  /*446d0*/  IADD3 R23, R12.reuse, c[0x0][0x198], RZ ;  /* 0x000066000c177a10 */ /* 0x040fe20007ffe0ff */
[----:B------:R-:W-:Y:S01]  /*446e0*/  IMAD.WIDE R12, R12, 0x2, R18 ;  /* 0x000000020c0c7825 */ /* 0x000fe200078e0212 */
[----:B------:R-:W-:Y:S02]  /*446f0*/  ISETP.LT.AND P5, PT, R26, c[0x0][0x178], !P5 ;  /* 0x00005e001a007a0c */ /* 0x000fe40006fa1270 */
[----:B------:R-:W-:Y:S01]  /*44700*/  PRMT R24, R25, 0x7632, R24 ;  /* 0x0000763219187816 */ /* 0x000fe20000000018 */
[----:B------:R-:W-:-:S04]  /*44710*/  IMAD.WIDE R14, R23, 0x2, R16 ;  /* 0x00000002170e7825 */ /* 0x000fc800078e0210 */
[----:B------:R0:W-:Y:S01]  /*44720*/  @P2 STG.E.U16 [R12.64], R24 ;  /* 0x000000180c002986 */ /* 0x0001e2000c101504 */
[----:B------:R-:W-:Y:S01]  /*44730*/  IMAD.WIDE R20, R23, 0x2, R18 ;  /* 0x0000000217147825 */ /* 0x000fe200078e0212 */
[C---:B------:R-:W-:Y:S02]  /*44740*/  IADD3 R25, R27.reuse, 0x34, RZ ;  /* 0x000000341b197810 */ /* 0x040fe40007ffe0ff */
[----:B------:R-:W-:Y:S02]  /*44750*/  IADD3 R22, R27, 0x36, RZ ;  /* 0x000000361b167810 */ /* 0x000fe40007ffe0ff */
[----:B0-----:R-:W-:Y:S02]  /*44760*/  IADD3 R12, R23, c[0x0][0x198], RZ ;  /* 0x00006600170c7a10 */ /* 0x001fe40007ffe0ff */
[----:B------:R-:W-:Y:S02]  /*44770*/  ISETP.GE.AND P1, PT, R25, c[0x0][0x17c], PT ;  /* 0x00005f0019007a0c */ /* 0x000fe40003f26270 */
[----:B------:R-:W4:Y:S04]  /*44780*/  LDL.LU R25, [R1+0x324] ;  /* 0x0003240001197983 */ /* 0x000f280000300800 */
[----:B--2---:R-:W-:Y:S01]  /*44790*/  @P6 STG.E.U16 [R14.64], R3 ;  /* 0x000000030e006986 */ /* 0x004fe2000c101504 */
[----:B------:R-:W-:-:S03]  /*447a0*/  ISETP.LT.AND P6, PT, R11, c[0x0][0x178], !P4 ;  /* 0x00005e000b007a0c */ /* 0x000fc600067c1270 */
[----:B---3--:R0:W-:Y:S02]  /*447b0*/  @P5 STG.E.U16 [R20.64], R10 ;  /* 0x0000000a14005986 */ /* 0x0081e4000c101504 */
[----:B0-----:R-:W-:Y:S01]  /*447c0*/  PRMT R21, R3, 0x7632, R21 ;  /* 0x0000763203157816 */ /* 0x001fe20000000015 */
[----:B------:R-:W-:Y:S01]  /*447d0*/  IMAD.WIDE R2, R12, 0x2, R16 ;  /* 0x000000020c027825 */ /* 0x000fe200078e0210 */
[----:B------:R-:W-:Y:S02]  /*447e0*/  PRMT R20, R10, 0x7632, R20 ;  /* 0x000076320a147816 */ /* 0x000fe40000000014 */
[----:B------:R-:W2:Y:S04]  /*447f0*/  LDL.LU R10, [R1+0xe4] ;  /* 0x0000e400010a7983 */ /* 0x000ea80000300800 */
[----:B------:R0:W-:Y:S01]  /*44800*/  @P6 STG.E.U16 [R2.64], R21 ;  /* 0x0000001502006986 */ /* 0x0001e2000c101504 */
[----:B------:R-:W-:-:S03]  /*44810*/  ISETP.GE.AND P6, PT, R22, c[0x0][0x17c], PT ;  /* 0x00005f0016007a0c */ /* 0x000fc60003fc6270 */
[----:B0-----:R-:W3:Y:S04]  /*44820*/  LDL.LU R21, [R1+0xf4] ;  /* 0x0000f40001157983 */ /* 0x001ee80000300800 */
[----:B------:R-:W5:Y:S01]  /*44830*/  LDL.LU R22, [R1+0x314] ;  /* 0x0003140001167983 */ /* 0x000f620000300800 */
[----:B------:R-:W-:Y:S02]  /*44840*/  ISETP.LT.AND P4, PT, R26, c[0x0][0x178], !P4 ;  /* 0x00005e001a007a0c */ /* 0x000fe40006781270 */
[----:B------:R-:W-:Y:S02]  /*44850*/  ISETP.LT.AND P5, PT, R11, c[0x0][0x178], !P0 ;  /* 0x00005e000b007a0c */ /* 0x000fe400047a1270 */
[----:B------:R-:W-:Y:S02]  /*44860*/  IADD3 R14, R27, 0x35, RZ ;  /* 0x000000351b0e7810 */ /* 0x000fe40007ffe0ff */
[C---:B------:R-:W-:Y:S01]  /*44870*/  IADD3 R23, R12.reuse, c[0x0][0x198], RZ ;  /* 0x000066000c177a10 */ /* 0x040fe20007ffe0ff */
[----:B------:R-:W-:Y:S01]  /*44880*/  IMAD.WIDE R12, R12, 0x2, R18 ;  /* 0x000000020c0c7825 */ /* 0x000fe200078e0212 */
[----:B------:R-:W-:-:S02]  /*44890*/  ISETP.LT.AND P0, PT, R26, c[0x0][0x178], !P0 ;  /* 0x00005e001a007a0c */ /* 0x000fc40004701270 */
[----:B------:R-:W-:Y:S01]  /*448a0*/  ISETP.GE.AND P2, PT, R14, c[0x0][0x17c], PT ;  /* 0x00005f000e007a0c */ /* 0x000fe20003f46270 */
[----:B------:R-:W-:Y:S02]  /*448b0*/  IMAD.WIDE R14, R23, 0x2, R16 ;  /* 0x00000002170e7825 */ /* 0x000fe400078e0210 */
[----:B------:R0:W-:Y:S01]  /*448c0*/  @P4 STG.E.U16 [R12.64], R20 ;  /* 0x000000140c004986 */ /* 0x0001e2000c101504 */
[----:B------:R-:W-:Y:S01]  /*448d0*/  ISETP.LT.AND P4, PT, R11, c[0x0][0x178], !P3 ;  /* 0x00005e000b007a0c */ /* 0x000fe20005f81270 */
[----:B------:R-:W-:Y:S01]  /*448e0*/  IMAD.WIDE R2, R23, 0x2, R18 ;  /* 0x0000000217027825 */ /* 0x000fe200078e0212 */
[----:B------:R-:W-:Y:S02]  /*448f0*/  ISETP.LT.AND P3, PT, R26, c[0x0][0x178], !P3 ;  /* 0x00005e001a007a0c */ /* 0x000fe40005f61270 */
[----:B0-----:R-:W-:Y:S01]  /*44900*/  IADD3 R12, R27, 0x37, RZ ;  /* 0x000000371b0c7810 */ /* 0x001fe20007ffe0ff */
[----:B-----5:R0:W-:Y:S03]  /*44910*/  @P5 STG.E.U16 [R14.64], R22 ;  /* 0x000000160e005986 */ /* 0x0201e6000c101504 */
[----:B------:R-:W-:Y:S01]  /*44920*/  ISETP.GE.AND P5, PT, R12, c[0x0][0x17c], PT ;  /* 0x00005f000c007a0c */ /* 0x000fe20003fa6270 */
[----:B---3--:R1:W-:Y:S01]  /*44930*/  @P0 STG.E.U16 [R2.64], R21 ;  /* 0x0000001502000986 */ /* 0x0083e2000c101504 */
[----:B------:R-:W-:-:S02]  /*44940*/  ISETP.LT.AND P0, PT, R11, c[0x0][0x178], !P1 ;  /* 0x00005e000b007a0c */ /* 0x000fc40004f01270 */
[----:B0-----:R-:W-:Y:S02]  /*44950*/  IADD3 R14, R23, c[0x0][0x198], RZ ;  /* 0x00006600170e7a10 */ /* 0x001fe40007ffe0ff */
[----:B------:R-:W3:Y:S01]  /*44960*/  LDL.LU R23, [R1+0x3c4] ;  /* 0x0003c40001177983 */ /* 0x000ee20000300800 */
[----:B------:R-:W-:Y:S02]  /*44970*/  PRMT R15, R22, 0x7632, R15 ;  /* 0x00007632160f7816 */ /* 0x000fe4000000000f */
[----:B------:R-:W-:Y:S01]  /*44980*/  IMAD.WIDE R12, R14, 0x2, R16 ;  /* 0x000000020e0c7825 */ /* 0x000fe200078e0210 */
[----:B------:R-:W5:Y:S01]  /*44990*/  LDL.LU R22, [R1+0x104] ;  /* 0x0001040001167983 */ /* 0x000f620000300800 */
[----:B------:R-:W-:Y:S02]  /*449a0*/  ISETP.LT.AND P1, PT, R26, c[0x0][0x178], !P1 ;  /* 0x00005e001a007a0c */ /* 0x000fe40004f21270 */
[----:B------:R-:W-:Y:S01]  /*449b0*/  PRMT R20, R21, 0x7632, R20 ;  /* 0x0000763215147816 */ /* 0x000fe20000000014 */
[C---:B-1----:R-:W-:Y:S01]  /*449c0*/  IMAD.WIDE R2, R14.reuse, 0x2, R18 ;  /* 0x000000020e027825 */ /* 0x042fe200078e0212 */
[----:B------:R-:W-:Y:S01]  /*449d0*/  IADD3 R14, R14, c[0x0][0x198], RZ ;  /* 0x000066000e0e7a10 */ /* 0x000fe20007ffe0ff */
[----:B------:R0:W-:Y:S01]  /*449e0*/  @P4 STG.E.U16 [R12.64], R15 ;  /* 0x0000000f0c004986 */ /* 0x0001e2000c101504 */
[----:B------:R-:W-:-:S03]  /*449f0*/  IADD3 R21, R27, 0x38, RZ ;  /* 0x000000381b157810 */ /* 0x000fc60007ffe0ff */
[----:B------:R1:W-:Y:S01]  /*44a00*/  @P3 STG.E.U16 [R2.64], R20 ;  /* 0x0000001402003986 */ /* 0x0003e2000c101504 */
[----:B------:R-:W-:Y:S02]  /*44a10*/  ISETP.GE.AND P4, PT, R21, c[0x0][0x17c], PT ;  /* 0x00005f0015007a0c */ /* 0x000fe40003f86270 */
[----:B----4-:R-:W-:Y:S01]  /*44a20*/  PRMT R21, R25, 0x7632, R21 ;  /* 0x0000763219157816 */ /* 0x010fe20000000015 */
[----:B0-----:R-:W-:-:S04]  /*44a30*/  IMAD.WIDE R12, R14, 0x2, R18 ;  /* 0x000000020e0c7825 */ /* 0x001fc800078e0212 */
[----:B-1----:R-:W-:Y:S01]  /*44a40*/  IMAD.WIDE R2, R14, 0x2, R16 ;  /* 0x000000020e027825 */ /* 0x002fe200078e0210 */
[----:B--2---:R-:W-:-:S04]  /*44a50*/  PRMT R20, R10, 0x7632, R20 ;  /* 0x000076320a147816 */ /* 0x004fc80000000014 */
[----:B------:R0:W-:Y:S04]  /*44a60*/  @P0 STG.E.U16 [R2.64], R25 ;  /* 0x0000001902000986 */ /* 0x0001e8000c101504 */
[----:B------:R1:W-:Y:S04]  /*44a70*/  @P1 STG.E.U16 [R12.64], R10 ;  /* 0x0000000a0c001986 */ /* 0x0003e8000c101504 */
[----:B0-----:R-:W2:Y:S04]  /*44a80*/  LDL.LU R25, [R1+0x3d4] ;  /* 0x0003d40001197983 */ /* 0x001ea80000300800 */
[----:B-1----:R-:W4:Y:S01]  /*44a90*/  LDL.LU R10, [R1+0x114] ;  /* 0x00011400010a7983 */ /* 0x002f220000300800 */
        /* <DEDUP_REMOVED lines=14> */
[C-C-:B0-----:R-:W-:Y:S01]  /*44b80*/  IMAD.WIDE R2, R15.reuse, 0x2, R16.reuse ;  /* 0x000000020f027825 */ /* 0x141fe200078e0210 */
[----:B------:R-:W-:Y:S02]  /*44b90*/  ISETP.GE.AND P3, PT, R14, c[0x0][0x17c], PT ;  /* 0x00005f000e007a0c */ /* 0x000fe40003f66270 */
[----:B------:R-:W-:Y:S02]  /*44ba0*/  IADD3 R14, R15, c[0x0][0x198], RZ ;  /* 0x000066000f0e7a10 */ /* 0x000fe40007ffe0ff */
[----:B-1----:R-:W-:Y:S02]  /*44bb0*/  IADD3 R12, R27, 0x3b, RZ ;  /* 0x0000003b1b0c7810 */ /* 0x002fe40007ffe0ff */
[----:B------:R-:W-:Y:S02]  /*44bc0*/  ISETP.LT.AND P5, PT, R26, c[0x0][0x178], !P5 ;  /* 0x00005e001a007a0c */ /* 0x000fe40006fa1270 */
[----:B------:R-:W-:Y:S01]  /*44bd0*/  IADD3 R20, R14, c[0x0][0x198], RZ ;  /* 0x000066000e147a10 */ /* 0x000fe20007ffe0ff */
[----:B---3--:R0:W-:Y:S01]  /*44be0*/  @P1 STG.E.U16 [R2.64], R23 ;  /* 0x0000001702001986 */ /* 0x0081e2000c101504 */
[----:B------:R-:W-:Y:S01]  /*44bf0*/  ISETP.GE.AND P1, PT, R12, c[0x0][0x17c], PT ;  /* 0x00005f000c007a0c */ /* 0x000fe20003f26270 */
[----:B------:R-:W-:-:S04]  /*44c00*/  IMAD.WIDE R12, R14, 0x2, R16 ;  /* 0x000000020e0c7825 */ /* 0x000fc800078e0210 */
[----:B0-----:R-:W-:Y:S01]  /*44c10*/  IMAD.WIDE R2, R15, 0x2, R18 ;  /* 0x000000020f027825 */ /* 0x001fe200078e0212 */
[----:B------:R-:W-:-:S04]  /*44c20*/  PRMT R15, R23, 0x7632, R15 ;  /* 0x00007632170f7816 */ /* 0x000fc8000000000f */
[----:B-----5:R0:W-:Y:S01]  /*44c30*/  @P6 STG.E.U16 [R2.64], R22 ;  /* 0x0000001602006986 */ /* 0x0201e2000c101504 */
[----:B------:R-:W-:Y:S02]  /*44c40*/  ISETP.LT.AND P6, PT, R11, c[0x0][0x178], !P4 ;  /* 0x00005e000b007a0c */ /* 0x000fe400067c1270 */
[----:B------:R-:W-:Y:S01]  /*44c50*/  ISETP.LT.AND P4, PT, R26, c[0x0][0x178], !P4 ;  /* 0x00005e001a007a0c */ /* 0x000fe20006781270 */
[----:B------:R1:W-:Y:S01]  /*44c60*/  @P2 STG.E.U16 [R12.64], R15 ;  /* 0x0000000f0c002986 */ /* 0x0003e2000c101504 */
[----:B------:R-:W-:Y:S01]  /*44c70*/  PRMT R21, R22, 0x7632, R21 ;  /* 0x0000763216157816 */ /* 0x000fe20000000015 */
[----:B0-----:R-:W-:-:S04]  /*44c80*/  IMAD.WIDE R2, R14, 0x2, R18 ;  /* 0x000000020e027825 */ /* 0x001fc800078e0212 */
[C---:B-1----:R-:W-:Y:S01]  /*44c90*/  IMAD.WIDE R12, R20.reuse, 0x2, R16 ;  /* 0x00000002140c7825 */ /* 0x042fe200078e0210 */
[----:B------:R-:W-:Y:S03]  /*44ca0*/  @P5 STG.E.U16 [R2.64], R21 ;  /* 0x0000001502005986 */ /* 0x000fe6000c101504 */
[----:B------:R-:W-:Y:S01]  /*44cb0*/  IMAD.WIDE R14, R20, 0x2, R18 ;  /* 0x00000002140e7825 */ /* 0x000fe200078e0212 */
[----:B------:R-:W-:Y:S01]  /*44cc0*/  IADD3 R22, R27, 0x3c, RZ ;  /* 0x0000003c1b167810 */ /* 0x000fe20007ffe0ff */
[----:B--2---:R0:W-:Y:S04]  /*44cd0*/  @P6 STG.E.U16 [R12.64], R25 ;  /* 0x000000190c006986 */ /* 0x0041e8000c101504 */
[----:B----4-:R1:W-:Y:S01]  /*44ce0*/  @P4 STG.E.U16 [R14.64], R10 ;  /* 0x0000000a0e004986 */ /* 0x0103e2000c101504 */
[----:B------:R-:W-:-:S02]  /*44cf0*/  ISETP.LT.AND P4, PT, R11, c[0x0][0x178], !P0 ;  /* 0x00005e000b007a0c */ /* 0x000fc40004781270 */
[----:B------:R-:W-:Y:S02]  /*44d00*/  ISETP.GE.AND P2, PT, R22, c[0x0][0x17c], PT ;  /* 0x00005f0016007a0c */ /* 0x000fe40003f46270 */
[----:B0-----:R-:W-:Y:S02]  /*44d10*/  IADD3 R12, R20, c[0x0][0x198], RZ ;  /* 0x00006600140c7a10 */ /* 0x001fe40007ffe0ff */
[----:B------:R-:W-:-:S03]  /*44d20*/  PRMT R22, R25, 0x7632, R22 ;  /* 0x0000763219167816 */ /* 0x000fc60000000016 */
        /* <DEDUP_REMOVED lines=60> */
[----:B------:R-:W-:Y:S01]  /*450f0*/  ISETP.LT.AND P0, PT, R26, c[0x0][0x178], !P0 ;  /* 0x00005e001a007a0c */ /* 0x000fe20004701270 */
[----:B0-----:R-:W-:-:S04]  /*45100*/  IMAD.WIDE R12, R14, 0x2, R18 ;  /* 0x000000020e0c7825 */ /* 0x001fc800078e0212 */
[C---:B-1----:R-:W-:Y:S01]  /*45110*/  IMAD.WIDE R2, R14.reuse, 0x2, R16 ;  /* 0x000000020e027825 */ /* 0x042fe200078e0210 */
[----:B------:R-:W-:Y:S02]  /*45120*/  IADD3 R14, R14, c[0x0][0x198], RZ ;  /* 0x000066000e0e7a10 */ /* 0x000fe40007ffe0ff */
[C---:B------:R-:W-:Y:S02]  /*45130*/  IADD3 R15, R27.reuse, 0x43, RZ ;  /* 0x000000431b0f7810 */ /* 0x040fe40007ffe0ff */
[----:B------:R-:W-:-:S04]  /*45140*/  IADD3 R21, R27, 0x42, RZ ;  /* 0x000000421b157810 */ /* 0x000fc80007ffe0ff */
        /* <DEDUP_REMOVED lines=49> */
[C---:B------:R-:W-:Y:S02]  /*45460*/  ISETP.LT.AND P2, PT, R26.reuse, c[0x0][0x178], !P2 ;  /* 0x00005e001a007a0c */ /* 0x040fe40005741270 */
[----:B------:R-:W-:Y:S02]  /*45470*/  ISETP.LT.AND P6, PT, R11, c[0x0][0x178], !P5 ;  /* 0x00005e000b007a0c */ /* 0x000fe40006fc1270 */
[----:B------:R-:W-:-:S02]  /*45480*/  ISETP.LT.AND P5, PT, R26, c[0x0][0x178], !P5 ;  /* 0x00005e001a007a0c */ /* 0x000fc40006fa1270 */
[----:B------:R-:W-:Y:S02]  /*45490*/  ISETP.GE.AND P3, PT, R23, c[0x0][0x17c], PT ;  /* 0x00005f0017007a0c */ /* 0x000fe40003f66270 */
[C---:B------:R-:W-:Y:S01]  /*454a0*/  IADD3 R23, R12.reuse, c[0x0][0x198], RZ ;  /* 0x000066000c177a10 */ /* 0x040fe20007ffe0ff */
[----:B------:R-:W-:Y:S01]  /*454b0*/  IMAD.WIDE R12, R12, 0x2, R18 ;  /* 0x000000020c0c7825 */ /* 0x000fe200078e0212 */
[----:B------:R-:W-:-:S03]  /*454c0*/  PRMT R24, R25, 0x7632, R24 ;  /* 0x0000763219187816 */ /* 0x000fc60000000018 */
[----:B------:R-:W-:-:S04]  /*454d0*/  IMAD.WIDE R14, R23, 0x2, R16 ;  /* 0x00000002170e7825 */ /* 0x000fc800078e0210 */
[----:B------:R-:W-:Y:S01]  /*454e0*/  IMAD.WIDE R20, R23, 0x2, R18 ;  /* 0x0000000217147825 */ /* 0x000fe200078e0212 */
[----:B------:R0:W-:Y:S01]  /*454f0*/  @P2 STG.E.U16 [R12.64], R24 ;  /* 0x000000180c002986 */ /* 0x0001e2000c101504 */
[----:B------:R-:W-:Y:S02]  /*45500*/  IADD3 R25, R27, 0x48, RZ ;  /* 0x000000481b197810 */ /* 0x000fe40007ffe0ff */
[----:B0-----:R-:W-:Y:S02]  /*45510*/  IADD3 R12, R23, c[0x0][0x198], RZ ;  /* 0x00006600170c7a10 */ /* 0x001fe40007ffe0ff */
[----:B------:R-:W-:Y:S02]  /*45520*/  IADD3 R23, R27, 0x4a, RZ ;  /* 0x0000004a1b177810 */ /* 0x000fe40007ffe0ff */
[----:B------:R-:W-:Y:S02]  /*45530*/  IADD3 R22, R12, c[0x0][0x198], RZ ;  /* 0x000066000c167a10 */ /* 0x000fe40007ffe0ff */
[----:B------:R-:W-:-:S02]  /*45540*/  ISETP.GE.AND P1, PT, R25, c[0x0][0x17c], PT ;  /* 0x00005f0019007a0c */ /* 0x000fc40003f26270 */
[----:B------:R-:W4:Y:S04]  /*45550*/  LDL.LU R25, [R1+0x218] ;  /* 0x0002180001197983 */ /* 0x000f280000300800 */
[----:B--2---:R-:W-:Y:S04]  /*45560*/  @P6 STG.E.U16 [R14.64], R3 ;  /* 0x000000030e006986 */ /* 0x004fe8000c101504 */
[----:B---3--:R0:W-:Y:S01]  /*45570*/  @P5 STG.E.U16 [R20.64], R10 ;  /* 0x0000000a14005986 */ /* 0x0081e2000c101504 */
[----:B------:R-:W-:Y:S02]  /*45580*/  ISETP.LT.AND P5, PT, R11, c[0x0][0x178], !P4 ;  /* 0x00005e000b007a0c */ /* 0x000fe400067a1270 */
[----:B------:R-:W-:-:S02]  /*45590*/  ISETP.LT.AND P4, PT, R26, c[0x0][0x178], !P4 ;  /* 0x00005e001a007a0c */ /* 0x000fc40006781270 */
[----:B0-----:R-:W-:Y:S01]  /*455a0*/  PRMT R20, R3, 0x7632, R20 ;  /* 0x0000763203147816 */ /* 0x001fe20000000014 */
[----:B------:R-:W-:Y:S01]  /*455b0*/  IMAD.WIDE R2, R12, 0x2, R16 ;  /* 0x000000020c027825 */ /* 0x000fe200078e0210 */
[----:B------:R-:W-:Y:S02]  /*455c0*/  PRMT R21, R10, 0x7632, R21 ;  /* 0x000076320a157816 */ /* 0x000fe40000000015 */
[----:B------:R-:W2:Y:S01]  /*455d0*/  LDL.LU R10, [R1+0x68] ;  /* 0x00006800010a7983 */ /* 0x000ea20000300800 */
[----:B------:R-:W-:-:S04]  /*455e0*/  IMAD.WIDE R12, R12, 0x2, R18 ;  /* 0x000000020c0c7825 */ /* 0x000fc800078e0212 */
[----:B------:R-:W-:Y:S01]  /*455f0*/  @P5 STG.E.U16 [R2.64], R20 ;  /* 0x0000001402005986 */ /* 0x000fe2000c101504 */
[----:B------:R-:W-:-:S03]  /*45600*/  ISETP.GE.AND P5, PT, R23, c[0x0][0x17c], PT ;  /* 0x00005f0017007a0c */ /* 0x000fc60003fa6270 */
[----:B------:R-:W3:Y:S04]  /*45610*/  LDL.LU R23, [R1+0x58] ;  /* 0x0000580001177983 */ /* 0x000ee80000300800 */
[----:B------:R0:W-:Y:S04]  /*45620*/  @P4 STG.E.U16 [R12.64], R21 ;  /* 0x000000150c004986 */ /* 0x0001e8000c101504 */
[----:B0-----:R-:W5:Y:S01]  /*45630*/  LDL.LU R13, [R1+0x208] ;  /* 0x00020800010d7983 */ /* 0x001f620000300800 */
[----:B------:R-:W-:Y:S02]  /*45640*/  ISETP.LT.AND P6, PT, R11, c[0x0][0x178], !P0 ;  /* 0x00005e000b007a0c */ /* 0x000fe400047c1270 */
[----:B------:R-:W-:-:S02]  /*45650*/  IADD3 R14, R27, 0x49, RZ ;  /* 0x000000491b0e7810 */ /* 0x000fc40007ffe0ff */
[----:B------:R-:W-:Y:S02]  /*45660*/  ISETP.LT.AND P0, PT, R26, c[0x0][0x178], !P0 ;  /* 0x00005e001a007a0c */ /* 0x000fe40004701270 */
[----:B------:R-:W-:Y:S01]  /*45670*/  ISETP.GE.AND P2, PT, R14, c[0x0][0x17c], PT ;  /* 0x00005f000e007a0c */ /* 0x000fe20003f46270 */
[----:B------:R-:W-:Y:S01]  /*45680*/  IMAD.WIDE R14, R22, 0x2, R16 ;  /* 0x00000002160e7825 */ /* 0x000fe200078e0210 */
[----:B------:R-:W-:-:S03]  /*45690*/  ISETP.LT.AND P4, PT, R11, c[0x0][0x178], !P3 ;  /* 0x00005e000b007a0c */ /* 0x000fc60005f81270 */
[----:B------:R-:W-:Y:S01]  /*456a0*/  IMAD.WIDE R2, R22, 0x2, R18 ;  /* 0x0000000216027825 */ /* 0x000fe200078e0212 */
[C---:B------:R-:W-:Y:S02]  /*456b0*/  IADD3 R12, R27.reuse, 0x4b, RZ ;  /* 0x0000004b1b0c7810 */ /* 0x040fe40007ffe0ff */
[----:B------:R-:W-:Y:S02]  /*456c0*/  ISETP.LT.AND P3, PT, R26, c[0x0][0x178], !P3 ;  /* 0x00005e001a007a0c */ /* 0x000fe40005f61270 */
[----:B------:R-:W-:Y:S02]  /*456d0*/  IADD3 R21, R27, 0x4c, RZ ;  /* 0x0000004c1b157810 */ /* 0x000fe40007ffe0ff */
[----:B---3--:R-:W-:Y:S01]  /*456e0*/  PRMT R20, R23, 0x7632, R20 ;  /* 0x0000763217147816 */ /* 0x008fe20000000014 */
[----:B-----5:R0:W-:Y:S01]  /*456f0*/  @P6 STG.E.U16 [R14.64], R13 ;  /* 0x0000000d0e006986 */ /* 0x0201e2000c101504 */
[----:B------:R-:W-:-:S03]  /*45700*/  ISETP.GE.AND P6, PT, R12, c[0x0][0x17c], PT ;  /* 0x00005f000c007a0c */ /* 0x000fc60003fc6270 */
[----:B------:R1:W-:Y:S01]  /*45710*/  @P0 STG.E.U16 [R2.64], R23 ;  /* 0x0000001702000986 */ /* 0x0003e2000c101504 */
[----:B------:R-:W-:Y:S02]  /*45720*/  ISETP.LT.AND P0, PT, R11, c[0x0][0x178], !P1 ;  /* 0x00005e000b007a0c */ /* 0x000fe40004f01270 */
[----:B0-----:R-:W-:Y:S02]  /*45730*/  IADD3 R14, R22, c[0x0][0x198], RZ ;  /* 0x00006600160e7a10 */ /* 0x001fe40007ffe0ff */
[----:B------:R-:W3:Y:S01]  /*45740*/  LDL.LU R22, [R1+0x228] ;  /* 0x0002280001167983 */ /* 0x000ee20000300800 */
[----:B------:R-:W-:-:S03]  /*45750*/  PRMT R15, R13, 0x7632, R15 ;  /* 0x000076320d0f7816 */ /* 0x000fc6000000000f */
[----:B-1----:R-:W5:Y:S01]  /*45760*/  LDL.LU R23, [R1+0xa8] ;  /* 0x0000a80001177983 */ /* 0x002f620000300800 */
[----:B------:R-:W-:-:S04]  /*45770*/  IMAD.WIDE R2, R14, 0x2, R16 ;  /* 0x000000020e027825 */ /* 0x000fc800078e0210 */
[C---:B------:R-:W-:Y:S01]  /*45780*/  IMAD.WIDE R12, R14.reuse, 0x2, R18 ;  /* 0x000000020e0c7825 */ /* 0x040fe200078e0212 */
[----:B------:R-:W-:Y:S01]  /*45790*/  IADD3 R14, R14, c[0x0][0x198], RZ ;  /* 0x000066000e0e7a10 */ /* 0x000fe20007ffe0ff */
[----:B------:R0:W-:Y:S01]  /*457a0*/  @P4 STG.E.U16 [R2.64], R15 ;  /* 0x0000000f02004986 */ /* 0x0001e2000c101504 */
[----:B------:R-:W-:-:S03]  /*457b0*/  ISETP.LT.AND P1, PT, R26, c[0x0][0x178], !P1 ;  /* 0x00005e001a007a0c */ /* 0x000fc60004f21270 */
[----:B------:R4:W-:Y:S01]  /*457c0*/  @P3 STG.E.U16 [R12.64], R20 ;  /* 0x000000140c003986 */ /* 0x0009e2000c101504 */
[----:B0-----:R-:W-:Y:S01]  /*457d0*/  IMAD.WIDE R2, R14, 0x2, R16 ;  /* 0x000000020e027825 */ /* 0x001fe200078e0210 */
[----:B----4-:R-:W-:-:S04]  /*457e0*/  PRMT R20, R25, 0x7632, R20 ;  /* 0x0000763219147816 */ /* 0x010fc80000000014 */
[----:B------:R0:W-:Y:S01]  /*457f0*/  @P0 STG.E.U16 [R2.64], R25 ;  /* 0x0000001902000986 */ /* 0x0001e2000c101504 */
[----:B------:R-:W-:-:S03]  /*45800*/  IMAD.WIDE R12, R14, 0x2, R18 ;  /* 0x000000020e0c7825 */ /* 0x000fc600078e0212 */
[----:B0-----:R-:W4:Y:S01]  /*45810*/  LDL.LU R25, [R1+0x238] ;  /* 0x0002380001197983 */ /* 0x001f220000300800 */
[----:B------:R-:W-:Y:S02]  /*45820*/  ISETP.GE.AND P4, PT, R21, c[0x0][0x17c], PT ;  /* 0x00005f0015007a0c */ /* 0x000fe40003f86270 */
[----:B--2---:R-:W-:Y:S01]  /*45830*/  PRMT R21, R10, 0x7632, R21 ;  /* 0x000076320a157816 */ /* 0x004fe20000000015 */
[----:B------:R0:W-:Y:S04]  /*45840*/  @P1 STG.E.U16 [R12.64], R10 ;  /* 0x0000000a0c001986 */ /* 0x0001e8000c101504 */
[----:B0-----:R-:W2:Y:S01]  /*45850*/  LDL.LU R10, [R1+0x98] ;  /* 0x00009800010a7983 */ /* 0x001ea20000300800 */
[----:B------:R-:W-:Y:S02]  /*45860*/  ISETP.LT.AND P3, PT, R11, c[0x0][0x178], !P2 ;  /* 0x00005e000b007a0c */ /* 0x000fe40005761270 */
[----:B------:R-:W-:-:S02]  /*45870*/  IADD3 R14, R14, c[0x0][0x198], RZ ;  /* 0x000066000e0e7a10 */ /* 0x000fc40007ffe0ff */
        /* <DEDUP_REMOVED lines=25> */
[----:B------:R-:W-:Y:S01]  /*45a10*/  PRMT R21, R23, 0x7632, R21 ;  /* 0x0000763217157816 */ /* 0x000fe20000000015 */
[----:B------:R1:W-:Y:S01]  /*45a20*/  @P2 STG.E.U16 [R12.64], R15 ;  /* 0x0000000f0c002986 */ /* 0x0003e2000c101504 */
[----:B------:R-:W-:Y:S01]  /*45a30*/  ISETP.LT.AND P4, PT, R26, c[0x0][0x178], !P4 ;  /* 0x00005e001a007a0c */ /* 0x000fe20006781270 */
[----:B0-----:R-:W-:-:S04]  /*45a40*/  IMAD.WIDE R2, R14, 0x2, R18 ;  /* 0x000000020e027825 */ /* 0x001fc800078e0212 */
[----:B-1----:R-:W-:Y:S01]  /*45a50*/  IMAD.WIDE R12, R20, 0x2, R16 ;  /* 0x00000002140c7825 */ /* 0x002fe200078e0210 */
[----:B------:R-:W-:Y:S01]  /*45a60*/  @P6 STG.E.U16 [R2.64], R21 ;  /* 0x0000001502006986 */ /* 0x000fe2000c101504 */
[----:B------:R-:W-:-:S03]  /*45a70*/  IADD3 R22, R27, 0x50, RZ ;  /* 0x000000501b167810 */ /* 0x000fc60007ffe0ff */
[----:B----4-:R0:W-:Y:S01]  /*45a80*/  @P5 STG.E.U16 [R12.64], R25 ;  /* 0x000000190c005986 */ /* 0x0101e2000c101504 */
[----:B------:R-:W-:Y:S01]  /*45a90*/  ISETP.LT.AND P5, PT, R11, c[0x0][0x178], !P0 ;  /* 0x00005e000b007a0c */ /* 0x000fe200047a1270 */
[----:B------:R-:W-:Y:S01]  /*45aa0*/  IMAD.WIDE R14, R20, 0x2, R18 ;  /* 0x00000002140e7825 */ /* 0x000fe200078e0212 */
[----:B------:R-:W-:Y:S02]  /*45ab0*/  ISETP.GE.AND P2, PT, R22, c[0x0][0x17c], PT ;  /* 0x00005f0016007a0c */ /* 0x000fe40003f46270 */
[----:B------:R-:W-:Y:S02]  /*45ac0*/  PRMT R22, R25, 0x7632, R22 ;  /* 0x0000763219167816 */ /* 0x000fe40000000016 */
[----:B0-----:R-:W-:-:S05]  /*45ad0*/  IADD3 R12, R20, c[0x0][0x198], RZ ;  /* 0x00006600140c7a10 */ /* 0x001fca0007ffe0ff */
[----:B------:R-:W-:Y:S01]  /*45ae0*/  IMAD.WIDE R2, R12, 0x2, R16 ;  /* 0x000000020c027825 */ /* 0x000fe200078e0210 */
[----:B--2---:R0:W-:Y:S01]  /*45af0*/  @P4 STG.E.U16 [R14.64], R10 ;  /* 0x0000000a0e004986 */ /* 0x0041e2000c101504 */
[----:B------:R-:W-:-:S03]  /*45b00*/  PRMT R24, R10, 0x7632, R24 ;  /* 0x000076320a187816 */ /* 0x000fc60000000018 */
[----:B------:R1:W-:Y:S04]  /*45b10*/  @P5 STG.E.U16 [R2.64], R22 ;  /* 0x0000001602005986 */ /* 0x0003e8000c101504 */
[----:B0-----:R-:W2:Y:S04]  /*45b20*/  LDL.LU R10, [R1+0xd8] ;  /* 0x0000d800010a7983 */ /* 0x001ea80000300800 */
[----:B-1----:R-:W3:Y:S04]  /*45b30*/  LDL.LU R2, [R1+0x2f8] ;  /* 0x0002f80001027983 */ /* 0x002ee80000300800 */
[----:B------:R-:W4:Y:S01]  /*45b40*/  LDL.LU R3, [R1+0xb8] ;  /* 0x0000b80001037983 */ /* 0x000f220000300800 */
[----:B------:R-:W-:-:S04]  /*45b50*/  IADD3 R25, R27, 0x52, RZ ;  /* 0x000000521b197810 */ /* 0x000fc80007ffe0ff */
[----:B------:R-:W-:Y:S02]  /*45b60*/  ISETP.GE.AND P5, PT, R25, c[0x0][0x17c], PT ;  /* 0x00005f0019007a0c */ /* 0x000fe40003fa6270 */
[----:B------:R-:W5:Y:S01]  /*45b70*/  LDL.LU R25, [R1+0x308] ;  /* 0x0003080001197983 */ /* 0x000f620000300800 */
[----:B------:R-:W-:Y:S02]  /*45b80*/  IADD3 R23, R27, 0x51, RZ ;  /* 0x000000511b177810 */ /* 0x000fe40007ffe0ff */
[C---:B------:R-:W-:Y:S02]  /*45b90*/  ISETP.LT.AND P0, PT, R26.reuse, c[0x0][0x178], !P0 ;  /* 0x00005e001a007a0c */ /* 0x040fe40004701270 */
[----:B------:R-:W-:Y:S02]  /*45ba0*/  ISETP.LT.AND P4, PT, R11, c[0x0][0x178], !P3 ;  /* 0x00005e000b007a0c */ /* 0x000fe40005f81270 */
[----:B------:R-:W-:Y:S02]  /*45bb0*/  ISETP.LT.AND P3, PT, R26, c[0x0][0x178], !P3 ;  /* 0x00005e001a007a0c */ /* 0x000fe40005f61270 */
[----:B------:R-:W-:-:S02]  /*45bc0*/  ISETP.GE.AND P6, PT, R23, c[0x0][0x17c], PT ;  /* 0x00005f0017007a0c */ /* 0x000fc40003fc6270 */
[C---:B------:R-:W-:Y:S01]  /*45bd0*/  IADD3 R23, R12.reuse, c[0x0][0x198], RZ ;  /* 0x000066000c177a10 */ /* 0x040fe20007ffe0ff */
[----:B------:R-:W-:-:S04]  /*45be0*/  IMAD.WIDE R12, R12, 0x2, R18 ;  /* 0x000000020c0c7825 */ /* 0x000fc800078e0212 */
[C---:B------:R-:W-:Y:S01]  /*45bf0*/  IMAD.WIDE R14, R23.reuse, 0x2, R16 ;  /* 0x00000002170e7825 */ /* 0x040fe200078e0210 */
[----:B------:R0:W-:Y:S03]  /*45c00*/  @P0 STG.E.U16 [R12.64], R24 ;  /* 0x000000180c000986 */ /* 0x0001e6000c101504 */
[----:B------:R-:W-:Y:S01]  /*45c10*/  IMAD.WIDE R20, R23, 0x2, R18 ;  /* 0x0000000217147825 */ /* 0x000fe200078e0212 */
[C---:B------:R-:W-:Y:S02]  /*45c20*/  ISETP.LT.AND P0, PT, R11.reuse, c[0x0][0x178], !P1 ;  /* 0x00005e000b007a0c */ /* 0x040fe40004f01270 */
[----:B------:R-:W-:Y:S01]  /*45c30*/  ISETP.LT.AND P1, PT, R26, c[0x0][0x178], !P1 ;  /* 0x00005e001a007a0c */ /* 0x000fe20004f21270 */
[----:B0-----:R-:W2:Y:S04]  /*45c40*/  LDL.LU R24, [R1+0xf8] ;  /* 0x0000f80001187983 */ /* 0x001ea80000300800 */
[----:B---3--:R-:W-:Y:S04]  /*45c50*/  @P4 STG.E.U16 [R14.64], R2 ;  /* 0x000000020e004986 */ /* 0x008fe8000c101504 */
[----:B----4-:R0:W-:Y:S01]  /*45c60*/  @P3 STG.E.U16 [R20.64], R3 ;  /* 0x0000000314003986 */ /* 0x0101e2000c101504 */
[----:B------:R-:W-:-:S02]  /*45c70*/  ISETP.LT.AND P4, PT, R11, c[0x0][0x178], !P2 ;  /* 0x00005e000b007a0c */ /* 0x000fc40005781270 */
[----:B------:R-:W-:Y:S02]  /*45c80*/  ISETP.LT.AND P2, PT, R26, c[0x0][0x178], !P2 ;  /* 0x00005e001a007a0c */ /* 0x000fe40005741270 */
[----:B0-----:R-:W-:Y:S02]  /*45c90*/  PRMT R20, R2, 0x7632, R20 ;  /* 0x0000763202147816 */ /* 0x001fe40000000014 */
[----:B------:R-:W-:Y:S02]  /*45ca0*/  IADD3 R2, R23, c[0x0][0x198], RZ ;  /* 0x0000660017027a10 */ /* 0x000fe40007ffe0ff */
[----:B------:R-:W-:Y:S02]  /*45cb0*/  PRMT R15, R3, 0x7632, R15 ;  /* 0x00007632030f7816 */ /* 0x000fe4000000000f */
[C---:B------:R-:W-:Y:S01]  /*45cc0*/  IADD3 R14, R2.reuse, c[0x0][0x198], RZ ;  /* 0x00006600020e7a10 */ /* 0x040fe20007ffe0ff */
[----:B------:R-:W-:-:S04]  /*45cd0*/  IMAD.WIDE R12, R2, 0x2, R16 ;  /* 0x00000002020c7825 */ /* 0x000fc800078e0210 */
[----:B------:R-:W-:Y:S01]  /*45ce0*/  IMAD.WIDE R2, R2, 0x2, R18 ;  /* 0x0000000202027825 */ /* 0x000fe200078e0212 */
[----:B------:R0:W-:Y:S04]  /*45cf0*/  @P0 STG.E.U16 [R12.64], R20 ;  /* 0x000000140c000986 */ /* 0x0001e8000c101504 */
[----:B------:R1:W-:Y:S01]  /*45d00*/  @P1 STG.E.U16 [R2.64], R15 ;  /* 0x0000000f02001986 */ /* 0x0003e2000c101504 */
[----:B------:R-:W-:Y:S02]  /*45d10*/  ISETP.LT.AND P1, PT, R11, c[0x0][0x178], !P6 ;  /* 0x00005e000b007a0c */ /* 0x000fe40007721270 */
[----:B------:R-:W-:Y:S01]  /*45d20*/  IADD3 R21, R27, 0x53, RZ ;  /* 0x000000531b157810 */ /* 0x000fe20007ffe0ff */
[----:B0-----:R-:W-:-:S04]  /*45d30*/  IMAD.WIDE R12, R14, 0x2, R16 ;  /* 0x000000020e0c7825 */ /* 0x001fc800078e0210 */
[C---:B-1----:R-:W-:Y:S01]  /*45d40*/  IMAD.WIDE R2, R14.reuse, 0x2, R18 ;  /* 0x000000020e027825 */ /* 0x042fe200078e0212 */
[----:B------:R-:W-:Y:S01]  /*45d50*/  IADD3 R14, R14, c[0x0][0x198], RZ ;  /* 0x000066000e0e7a10 */ /* 0x000fe20007ffe0ff */
[----:B-----5:R0:W-:Y:S01]  /*45d60*/  @P4 STG.E.U16 [R12.64], R25 ;  /* 0x000000190c004986 */ /* 0x0201e2000c101504 */
[----:B------:R-:W-:Y:S02]  /*45d70*/  ISETP.GE.AND P3, PT, R21, c[0x0][0x17c], PT ;  /* 0x00005f0015007a0c */ /* 0x000fe40003f66270 */
[----:B------:R-:W-:Y:S01]  /*45d80*/  IADD3 R15, R27, 0x55, RZ ;  /* 0x000000551b0f7810 */ /* 0x000fe20007ffe0ff */
[----:B--2---:R1:W-:Y:S01]  /*45d90*/  @P2 STG.E.U16 [R2.64], R10 ;  /* 0x0000000a02002986 */ /* 0x0043e2000c101504 */
[----:B------:R-:W-:Y:S02]  /*45da0*/  PRMT R21, R25, 0x7632, R21 ;  /* 0x0000763219157816 */ /* 0x000fe40000000015 */
[----:B------:R-:W-:Y:S02]  /*45db0*/  ISETP.GE.AND P4, PT, R15, c[0x0][0x17c], PT ;  /* 0x00005f000f007a0c */ /* 0x000fe40003f86270 */
[----:B------:R-:W-:Y:S01]  /*45dc0*/  PRMT R15, R10, 0x7632, R15 ;  /* 0x000076320a0f7816 */ /* 0x000fe2000000000f */
[----:B0-----:R-:W2:Y:S01]  /*45dd0*/  LDL.LU R25, [R1+0x328] ;  /* 0x0003280001197983 */ /* 0x001ea20000300800 */
[----:B-1----:R-:W-:-:S03]  /*45de0*/  IMAD.WIDE R2, R14, 0x2, R16 ;  /* 0x000000020e027825 */ /* 0x002fc600078e0210 */
[----:B------:R-:W3:Y:S04]  /*45df0*/  LDL.LU R10, [R1+0xe8] ;  /* 0x0000e800010a7983 */ /* 0x000ee80000300800 */
[----:B------:R0:W-:Y:S04]  /*45e00*/  @P1 STG.E.U16 [R2.64], R21 ;  /* 0x0000001502001986 */ /* 0x0001e8000c101504 */
[----:B0-----:R-:W4:Y:S01]  /*45e10*/  LDL.LU R21, [R1+0x318] ;  /* 0x0003180001157983 */ /* 0x001f220000300800 */
[----:B------:R-:W-:Y:S01]  /*45e20*/  ISETP.LT.AND P6, PT, R26, c[0x0][0x178], !P6 ;  /* 0x00005e001a007a0c */ /* 0x000fe200077c1270 */
[----:B------:R-:W-:Y:S01]  /*45e30*/  IMAD.WIDE R12, R14, 0x2, R18 ;  /* 0x000000020e0c7825 */ /* 0x000fe200078e0212 */
[----:B------:R-:W-:-:S02]  /*45e40*/  ISETP.LT.AND P2, PT, R11, c[0x0][0x178], !P5 ;  /* 0x00005e000b007a0c */ /* 0x000fc40006f41270 */
[----:B------:R-:W-:Y:S02]  /*45e50*/  ISETP.LT.AND P5, PT, R26, c[0x0][0x178], !P5 ;  /* 0x00005e001a007a0c */ /* 0x000fe40006fa1270 */
[----:B------:R-:W-:Y:S02]  /*45e60*/  IADD3 R2, R14, c[0x0][0x198], RZ ;  /* 0x000066000e027a10 */ /* 0x000fe40007ffe0ff */
[----:B------:R-:W-:Y:S02]  /*45e70*/  IADD3 R20, R27, 0x56, RZ ;  /* 0x000000561b147810 */ /* 0x000fe40007ffe0ff */
[----:B------:R-:W-:-:S03]  /*45e80*/  IADD3 R14, R2, c[0x0][0x198], RZ ;  /* 0x00006600020e7a10 */ /* 0x000fc60007ffe0ff */
[----:B------:R0:W-:Y:S01]  /*45e90*/  @P6 STG.E.U16 [R12.64], R15 ;  /* 0x0000000f0c006986 */ /* 0x0001e2000c101504 */
[----:B------:R-:W-:Y:S02]  /*45ea0*/  ISETP.LT.AND P6, PT, R11, c[0x0][0x178], !P3 ;  /* 0x00005e000b007a0c */ /* 0x000fe40005fc1270 */
[----:B------:R-:W-:Y:S02]  /*45eb0*/  ISETP.LT.AND P3, PT, R26, c[0x0][0x178], !P3 ;  /* 0x00005e001a007a0c */ /* 0x000fe40005f61270 */
[C---:B------:R-:W-:Y:S02]  /*45ec0*/  IADD3 R22, R27.reuse, 0x54, RZ ;  /* 0x000000541b167810 */ /* 0x040fe40007ffe0ff */
[----:B------:R-:W-:Y:S01]  /*45ed0*/  ISETP.GE.AND P1, PT, R20, c[0x0][0x17c], PT ;  /* 0x00005f0014007a0c */ /* 0x000fe20003f26270 */
[----:B0-----:R-:W-:Y:S01]  /*45ee0*/  IMAD.WIDE R12, R2, 0x2, R16 ;  /* 0x00000002020c7825 */ /* 0x001fe200078e0210 */
[----:B------:R-:W-:-:S03]  /*45ef0*/  IADD3 R15, R27, 0x57, RZ ;  /* 0x000000571b0f7810 */ /* 0x000fc60007ffe0ff */
[----:B------:R-:W-:Y:S01]  /*45f00*/  IMAD.WIDE R2, R2, 0x2, R18 ;  /* 0x0000000202027825 */ /* 0x000fe200078e0212 */
[----:B------:R-:W-:Y:S02]  /*45f10*/  ISETP.GE.AND P0, PT, R22, c[0x0][0x17c], PT ;  /* 0x00005f0016007a0c */ /* 0x000fe40003f06270 */
[----:B--2---:R-:W-:Y:S01]  /*45f20*/  PRMT R22, R25, 0x7632, R22 ;  /* 0x0000763219167816 */ /* 0x004fe20000000016 */
[----:B----4-:R0:W-:Y:S01]  /*45f30*/  @P2 STG.E.U16 [R12.64], R21 ;  /* 0x000000150c002986 */ /* 0x0101e2000c101504 */
[----:B------:R-:W-:Y:S02]  /*45f40*/  PRMT R20, R21, 0x7632, R20 ;  /* 0x0000763215147816 */ /* 0x000fe40000000014 */
[----:B------:R-:W-:Y:S01]  /*45f50*/  ISETP.GE.AND P2, PT, R15, c[0x0][0x17c], PT ;  /* 0x00005f000f007a0c */ /* 0x000fe20003f46270 */
[----:B------:R1:W-:Y:S01]  /*45f60*/  @P5 STG.E.U16 [R2.64], R24 ;  /* 0x0000001802005986 */ /* 0x0003e2000c101504 */
[----:B------:R-:W-:Y:S02]  /*45f70*/  PRMT R15, R24, 0x7632, R15 ;  /* 0x00007632180f7816 */ /* 0x000fe4000000000f */
[----:B------:R-:W-:Y:S01]  /*45f80*/  ISETP.LT.AND P5, PT, R11, c[0x0][0x178], !P0 ;  /* 0x00005e000b007a0c */ /* 0x000fe200047a1270 */
[----:B0-----:R-:W-:-:S04]  /*45f90*/  IMAD.WIDE R12, R14, 0x2, R16 ;  /* 0x000000020e0c7825 */ /* 0x001fc800078e0210 */
[----:B-1----:R-:W-:Y:S01]  /*45fa0*/  IMAD.WIDE R2, R14, 0x2, R18 ;  /* 0x000000020e027825 */ /* 0x002fe200078e0212 */
[----:B------:R0:W-:Y:S01]  /*45fb0*/  @P6 STG.E.U16 [R12.64], R20 ;  /* 0x000000140c006986 */ /* 0x0001e2000c101504 */
[----:B------:R-:W-:-:S03]  /*45fc0*/  ISETP.LT.AND P0, PT, R26, c[0x0][0x178], !P0 ;  /* 0x00005e001a007a0c */ /* 0x000fc60004701270 */
[----:B------:R1:W-:Y:S01]  /*45fd0*/  @P3 STG.E.U16 [R2.64], R15 ;  /* 0x0000000f02003986 */ /* 0x0003e2000c101504 */
[----:B------:R-:W-:-:S03]  /*45fe0*/  ISETP.LT.AND P3, PT, R11, c[0x0][0x178], !P4 ;  /* 0x00005e000b007a0c */ /* 0x000fc60006761270 */
[----:B------:R-:W2:Y:S01]  /*45ff0*/  LDL.LU R24, [R1+0x108] ;  /* 0x0001080001187983 */ /* 0x000ea20000300800 */
[----:B0-----:R-:W-:Y:S02]  /*46000*/  IADD3 R13, R14, c[0x0][0x198], RZ ;  /* 0x000066000e0d7a10 */ /* 0x001fe40007ffe0ff */
[----:B------:R-:W-:Y:S02]  /*46010*/  IADD3 R12, R27, 0x58, RZ ;  /* 0x000000581b0c7810 */ /* 0x000fe40007ffe0ff */
[C---:B------:R-:W-:Y:S01]  /*46020*/  IADD3 R21, R13.reuse, c[0x0][0x198], RZ ;  /* 0x000066000d157a10 */ /* 0x040fe20007ffe0ff */
[----:B-1----:R-:W-:Y:S01]  /*46030*/  IMAD.WIDE R2, R13, 0x2, R16 ;  /* 0x000000020d027825 */ /* 0x002fe200078e0210 */
[----:B------:R-:W-:-:S03]  /*46040*/  ISETP.GE.AND P6, PT, R12, c[0x0][0x17c], PT ;  /* 0x00005f000c007a0c */ /* 0x000fc60003fc6270 */
[----:B------:R-:W-:Y:S01]  /*46050*/  IMAD.WIDE R12, R13, 0x2, R18 ;  /* 0x000000020d0c7825 */ /* 0x000fe200078e0212 */
[----:B------:R-:W-:Y:S03]  /*46060*/  @P5 STG.E.U16 [R2.64], R25 ;  /* 0x0000001902005986 */ /* 0x000fe6000c101504 */
[----:B------:R-:W-:Y:S01]  /*46070*/  IMAD.WIDE R14, R21, 0x2, R16 ;  /* 0x00000002150e7825 */ /* 0x000fe200078e0210 */
[----:B---3--:R-:W-:Y:S04]  /*46080*/  @P0 STG.E.U16 [R12.64], R10 ;  /* 0x0000000a0c000986 */ /* 0x008fe8000c101504 */
[----:B------:R0:W-:Y:S04]  /*46090*/  @P3 STG.E.U16 [R14.64], R22 ;  /* 0x000000160e003986 */ /* 0x0001e8000c101504 */
[----:B0-----:R-:W3:Y:S04]  /*460a0*/  LDL.LU R22, [R1+0x3c8] ;  /* 0x0003c80001167983 */ /* 0x001ee80000300800 */
[----:B------:R-:W4:Y:S01]  /*460b0*/  LDL.LU R25, [R1+0x3d8] ;  /* 0x0003d80001197983 */ /* 0x000f220000300800 */
[----:B------:R-:W-:-:S03]  /*460c0*/  PRMT R14, R10, 0x7632, R14 ;  /* 0x000076320a0e7816 */ /* 0x000fc6000000000e */
[----:B------:R-:W5:Y:S01]  /*460d0*/  LDL.LU R10, [R1+0x118] ;  /* 0x00011800010a7983 */ /* 0x000f620000300800 */
[C---:B------:R-:W-:Y:S02]  /*460e0*/  ISETP.LT.AND P4, PT, R26.reuse, c[0x0][0x178], !P4 ;  /* 0x00005e001a007a0c */ /* 0x040fe40006781270 */
[----:B------:R-:W-:Y:S02]  /*460f0*/  ISETP.LT.AND P0, PT, R11, c[0x0][0x178], !P1 ;  /* 0x00005e000b007a0c */ /* 0x000fe40004f01270 */
[----:B------:R-:W-:Y:S01]  /*46100*/  ISETP.LT.AND P1, PT, R26, c[0x0][0x178], !P1 ;  /* 0x00005e001a007a0c */ /* 0x000fe20004f21270 */
[----:B------:R-:W-:Y:S01]  /*46110*/  IMAD.WIDE R2, R21, 0x2, R18 ;  /* 0x0000000215027825 */ /* 0x000fe200078e0212 */
[----:B------:R-:W-:Y:S02]  /*46120*/  IADD3 R20, R27, 0x59, RZ ;  /* 0x000000591b147810 */ /* 0x000fe40007ffe0ff */
[----:B------:R-:W-:Y:S02]  /*46130*/  IADD3 R15, R21, c[0x0][0x198], RZ ;  /* 0x00006600150f7a10 */ /* 0x000fe40007ffe0ff */
[----:B------:R-:W-:-:S02]  /*46140*/  ISETP.GE.AND P5, PT, R20, c[0x0][0x17c], PT ;  /* 0x00005f0014007a0c */ /* 0x000fc40003fa6270 */
[----:B------:R-:W-:Y:S01]  /*46150*/  IADD3 R20, R27, 0x5a, RZ ;  /* 0x0000005a1b147810 */ /* 0x000fe20007ffe0ff */
[----:B------:R-:W-:Y:S01]  /*46160*/  IMAD.WIDE R12, R15, 0x2, R16 ;  /* 0x000000020f0c7825 */ /* 0x000fe200078e0210 */
[----:B------:R0:W-:Y:S01]  /*46170*/  @P4 STG.E.U16 [R2.64], R14 ;  /* 0x0000000e02004986 */ /* 0x0001e2000c101504 */
[----:B------:R-:W-:Y:S02]  /*46180*/  ISETP.LT.AND P3, PT, R11, c[0x0][0x178], !P2 ;  /* 0x00005e000b007a0c */ /* 0x000fe40005761270 */
[----:B------:R-:W-:Y:S02]  /*46190*/  ISETP.GE.AND P4, PT, R20, c[0x0][0x17c], PT ;  /* 0x00005f0014007a0c */ /* 0x000fe40003f86270 */
[----:B------:R-:W-:Y:S02]  /*461a0*/  IADD3 R20, R27, 0x5b, RZ ;  /* 0x0000005b1b147810 */ /* 0x000fe40007ffe0ff */
[----:B------:R-:W-:Y:S01]  /*461b0*/  ISETP.LT.AND P2, PT, R26, c[0x0][0x178], !P2 ;  /* 0x00005e001a007a0c */ /* 0x000fe20005741270 */
[C---:B0-----:R-:W-:Y:S01]  /*461c0*/  IMAD.WIDE R2, R15.reuse, 0x2, R18 ;  /* 0x000000020f027825 */ /* 0x041fe200078e0212 */
[----:B------:R-:W-:-:S02]  /*461d0*/  IADD3 R14, R15, c[0x0][0x198], RZ ;  /* 0x000066000f0e7a10 */ /* 0x000fc40007ffe0ff */
[----:B--2---:R-:W-:Y:S01]  /*461e0*/  PRMT R21, R24, 0x7632, R21 ;  /* 0x0000763218157816 */ /* 0x004fe20000000015 */
[----:B---3--:R0:W-:Y:S01]  /*461f0*/  @P0 STG.E.U16 [R12.64], R22 ;  /* 0x000000160c000986 */ /* 0x0081e2000c101504 */
[----:B------:R-:W-:-:S03]  /*46200*/  PRMT R15, R22, 0x7632, R15 ;  /* 0x00007632160f7816 */ /* 0x000fc6000000000f */
[----:B------:R1:W-:Y:S01]  /*46210*/  @P1 STG.E.U16 [R2.64], R24 ;  /* 0x0000001802001986 */ /* 0x0003e2000c101504 */
[----:B------:R-:W-:Y:S02]  /*46220*/  ISETP.LT.AND P1, PT, R11, c[0x0][0x178], !P6 ;  /* 0x00005e000b007a0c */ /* 0x000fe40007721270 */
[----:B------:R-:W-:Y:S02]  /*46230*/  ISETP.GE.AND P0, PT, R20, c[0x0][0x17c], PT ;  /* 0x00005f0014007a0c */ /* 0x000fe40003f06270 */
[C---:B------:R-:W-:Y:S01]  /*46240*/  IADD3 R20, R14.reuse, c[0x0][0x198], RZ ;  /* 0x000066000e147a10 */ /* 0x040fe20007ffe0ff */
[----:B0-----:R-:W-:Y:S01]  /*46250*/  IMAD.WIDE R12, R14, 0x2, R16 ;  /* 0x000000020e0c7825 */ /* 0x001fe200078e0210 */
[----:B------:R-:W-:-:S03]  /*46260*/  ISETP.LT.AND P6, PT, R26, c[0x0][0x178], !P6 ;  /* 0x00005e001a007a0c */ /* 0x000fc600077c1270 */
[----:B-1----:R-:W-:Y:S01]  /*46270*/  IMAD.WIDE R2, R14, 0x2, R18 ;  /* 0x000000020e027825 */ /* 0x002fe200078e0212 */
[----:B------:R0:W-:Y:S04]  /*46280*/  @P3 STG.E.U16 [R12.64], R15 ;  /* 0x0000000f0c003986 */ /* 0x0001e8000c101504 */
[----:B------:R1:W-:Y:S01]  /*46290*/  @P2 STG.E.U16 [R2.64], R21 ;  /* 0x0000001502002986 */ /* 0x0003e2000c101504 */
[----:B----4-:R-:W-:-:S03]  /*462a0*/  PRMT R23, R25, 0x7632, R23 ;  /* 0x0000763219177816 */ /* 0x010fc60000000017 */
[----:B------:R-:W2:Y:S01]  /*462b0*/  LDL.LU R24, [R1+0x138] ;  /* 0x0001380001187983 */ /* 0x000ea20000300800 */
[----:B0-----:R-:W-:Y:S01]  /*462c0*/  IMAD.WIDE R12, R20, 0x2, R16 ;  /* 0x00000002140c7825 */ /* 0x001fe200078e0210 */
[----:B------:R-:W-:-:S04]  /*462d0*/  IADD3 R15, R27, 0x5c, RZ ;  /* 0x0000005c1b0f7810 */ /* 0x000fc80007ffe0ff */
[----:B------:R0:W-:Y:S01]  /*462e0*/  @P1 STG.E.U16 [R12.64], R25 ;  /* 0x000000190c001986 */ /* 0x0001e2000c101504 */
[----:B------:R-:W-:Y:S02]  /*462f0*/  ISETP.LT.AND P1, PT, R11, c[0x0][0x178], !P5 ;  /* 0x00005e000b007a0c */ /* 0x000fe40006f21270 */
[----:B------:R-:W-:Y:S01]  /*46300*/  ISETP.GE.AND P3, PT, R15, c[0x0][0x17c], PT ;  /* 0x00005f000f007a0c */ /* 0x000fe20003f66270 */
[C---:B------:R-:W-:Y:S01]  /*46310*/  IMAD.WIDE R14, R20.reuse, 0x2, R18 ;  /* 0x00000002140e7825 */ /* 0x040fe200078e0212 */
[----:B-1----:R-:W-:-:S04]  /*46320*/  IADD3 R2, R20, c[0x0][0x198], RZ ;  /* 0x0000660014027a10 */ /* 0x002fc80007ffe0ff */
[----:B-----5:R1:W-:Y:S01]  /*46330*/  @P6 STG.E.U16 [R14.64], R10 ;  /* 0x0000000a0e006986 */ /* 0x0203e2000c101504 */
[----:B------:R-:W-:-:S03]  /*46340*/  PRMT R21, R10, 0x7632, R21 ;  /* 0x000076320a157816 */ /* 0x000fc60000000015 */
[----:B0-----:R-:W3:Y:S01]  /*46350*/  LDL.LU R25, [R1+0x3f8] ;  /* 0x0003f80001197983 */ /* 0x001ee20000300800 */
[----:B-1----:R-:W-:-:S03]  /*46360*/  IMAD.WIDE R14, R2, 0x2, R16 ;  /* 0x00000002020e7825 */ /* 0x002fc600078e0210 */
[----:B------:R-:W4:Y:S04]  /*46370*/  LDL.LU R10, [R1+0x128] ;  /* 0x00012800010a7983 */ /* 0x000f280000300800 */
[----:B------:R0:W-:Y:S04]  /*46380*/  @P1 STG.E.U16 [R14.64], R23 ;  /* 0x000000170e001986 */ /* 0x0001e8000c101504 */
[----:B0-----:R-:W5:Y:S01]  /*46390*/  LDL.LU R23, [R1+0x3e8] ;  /* 0x0003e80001177983 */ /* 0x001f620000300800 */
[----:B------:R-:W-:Y:S02]  /*463a0*/  ISETP.LT.AND P5, PT, R26, c[0x0][0x178], !P5 ;  /* 0x00005e001a007a0c */ /* 0x000fe40006fa1270 */
[----:B------:R-:W-:-:S02]  /*463b0*/  ISETP.LT.AND P6, PT, R11, c[0x0][0x178], !P4 ;  /* 0x00005e000b007a0c */ /* 0x000fc400067c1270 */
[C---:B------:R-:W-:Y:S01]  /*463c0*/  IADD3 R20, R2.reuse, c[0x0][0x198], RZ ;  /* 0x0000660002147a10 */ /* 0x040fe20007ffe0ff */
[----:B------:R-:W-:Y:S01]  /*463d0*/  IMAD.WIDE R12, R2, 0x2, R18 ;  /* 0x00000002020c7825 */ /* 0x000fe200078e0212 */
[----:B------:R-:W-:-:S03]  /*463e0*/  ISETP.LT.AND P4, PT, R26, c[0x0][0x178], !P4 ;  /* 0x00005e001a007a0c */ /* 0x000fc60006781270 */
[----:B------:R-:W-:-:S04]  /*463f0*/  IMAD.WIDE R2, R20, 0x2, R16 ;  /* 0x0000000214027825 */ /* 0x000fc800078e0210 */
[----:B------:R0:W-:Y:S01]  /*46400*/  @P5 STG.E.U16 [R12.64], R21 ;  /* 0x000000150c005986 */ /* 0x0001e2000c101504 */
[----:B------:R-:W-:Y:S01]  /*46410*/  IMAD.WIDE R14, R20, 0x2, R18 ;  /* 0x00000002140e7825 */ /* 0x000fe200078e0212 */
[----:B0-----:R-:W-:-:S04]  /*46420*/  IADD3 R21, R27, 0x5f, RZ ;  /* 0x0000005f1b157810 */ /* 0x001fc80007ffe0ff */
[----:B------:R-:W-:Y:S01]  /*46430*/  ISETP.GE.AND P5, PT, R21, c[0x0][0x17c], PT ;  /* 0x00005f0015007a0c */ /* 0x000fe20003fa6270 */
[----:B-----5:R0:W-:Y:S01]  /*46440*/  @P6 STG.E.U16 [R2.64], R23 ;  /* 0x0000001702006986 */ /* 0x0201e2000c101504 */
[C---:B------:R-:W-:Y:S02]  /*46450*/  ISETP.LT.AND P6, PT, R11.reuse, c[0x0][0x178], !P0 ;  /* 0x00005e000b007a0c */ /* 0x040fe400047c1270 */
[----:B------:R-:W-:Y:S01]  /*46460*/  ISETP.LT.AND P0, PT, R26, c[0x0][0x178], !P0 ;  /* 0x00005e001a007a0c */ /* 0x000fe20004701270 */
[----:B--2---:R1:W-:Y:S01]  /*46470*/  @P4 STG.E.U16 [R14.64], R24 ;  /* 0x000000180e004986 */ /* 0x0043e2000c101504 */
[----:B------:R-:W-:Y:S02]  /*46480*/  ISETP.LT.AND P4, PT, R11, c[0x0][0x178], !P3 ;  /* 0x00005e000b007a0c */ /* 0x000fe40005f81270 */
[----:B0-----:R-:W-:Y:S02]  /*46490*/  IADD3 R2, R20, c[0x0][0x198], RZ ;  /* 0x0000660014027a10 */ /* 0x001fe40007ffe0ff */
[----:B------:R-:W-:-:S02]  /*464a0*/  PRMT R20, R23, 0x7632, R20 ;  /* 0x0000763217147816 */ /* 0x000fc40000000014 */
[----:B-1----:R-:W-:Y:S01]  /*464b0*/  PRMT R15, R24, 0x7632, R15 ;  /* 0x00007632180f7816 */ /* 0x002fe2000000000f */
[----:B------:R-:W2:Y:S01]  /*464c0*/  LDL.LU R23, [R1+0x408] ;  /* 0x0004080001177983 */ /* 0x000ea20000300800 */
[C---:B------:R-:W-:Y:S01]  /*464d0*/  IMAD.WIDE R12, R2.reuse, 0x2, R16 ;  /* 0x00000002020c7825 */ /* 0x040fe200078e0210 */
[C---:B------:R-:W-:Y:S02]  /*464e0*/  IADD3 R14, R2.reuse, c[0x0][0x198], RZ ;  /* 0x00006600020e7a10 */ /* 0x040fe40007ffe0ff */
[----:B------:R-:W5:Y:S01]  /*464f0*/  LDL.LU R24, [R1+0x8] ;  /* 0x0000080001187983 */ /* 0x000f620000300800 */
[----:B------:R-:W-:Y:S01]  /*46500*/  IMAD.WIDE R2, R2, 0x2, R18 ;  /* 0x0000000202027825 */ /* 0x000fe200078e0212 */
[----:B------:R-:W-:Y:S02]  /*46510*/  ISETP.LT.AND P3, PT, R26, c[0x0][0x178], !P3 ;  /* 0x00005e001a007a0c */ /* 0x000fe40005f61270 */
[----:B------:R0:W-:Y:S04]  /*46520*/  @P6 STG.E.U16 [R12.64], R20 ;  /* 0x000000140c006986 */ /* 0x0001e8000c101504 */
[----:B------:R1:W-:Y:S01]  /*46530*/  @P0 STG.E.U16 [R2.64], R15 ;  /* 0x0000000f02000986 */ /* 0x0003e2000c101504 */
[----:B0-----:R-:W-:-:S05]  /*46540*/  IMAD.WIDE R12, R14, 0x2, R16 ;  /* 0x000000020e0c7825 */ /* 0x001fca00078e0210 */
[----:B---3--:R0:W-:Y:S01]  /*46550*/  @P4 STG.E.U16 [R12.64], R25 ;  /* 0x000000190c004986 */ /* 0x0081e2000c101504 */
[----:B-1----:R-:W-:Y:S01]  /*46560*/  IMAD.WIDE R2, R14, 0x2, R18 ;  /* 0x000000020e027825 */ /* 0x002fe200078e0212 */
[----:B----4-:R-:W-:Y:S02]  /*46570*/  PRMT R21, R10, 0x7632, R21 ;  /* 0x000076320a157816 */ /* 0x010fe40000000015 */
[----:B0-----:R-:W-:Y:S02]  /*46580*/  PRMT R12, R25, 0x7632, R12 ;  /* 0x00007632190c7816 */ /* 0x001fe4000000000c */
[----:B------:R-:W3:Y:S04]  /*46590*/  LDL.LU R25, [R1+0x4c] ;  /* 0x00004c0001197983 */ /* 0x000ee80000300800 */
[----:B------:R0:W-:Y:S04]  /*465a0*/  @P3 STG.E.U16 [R2.64], R10 ;  /* 0x0000000a02003986 */ /* 0x0001e8000c101504 */
[----:B0-----:R-:W4:Y:S01]  /*465b0*/  LDL.LU R10, [R1+0x1c] ;  /* 0x00001c00010a7983 */ /* 0x001f220000300800 */
[----:B------:R-:W-:-:S04]  /*465c0*/  IADD3 R22, R27, 0x5d, RZ ;  /* 0x0000005d1b167810 */ /* 0x000fc80007ffe0ff */
[----:B------:R-:W-:-:S04]  /*465d0*/  ISETP.GE.AND P2, PT, R22, c[0x0][0x17c], PT ;  /* 0x00005f0016007a0c */ /* 0x000fc80003f46270 */
[----:B------:R-:W-:Y:S02]  /*465e0*/  ISETP.LT.AND P6, PT, R11, c[0x0][0x178], !P2 ;  /* 0x00005e000b007a0c */ /* 0x000fe400057c1270 */
[C---:B------:R-:W-:Y:S02]  /*465f0*/  IADD3 R22, R27.reuse, 0x5e, RZ ;  /* 0x0000005e1b167810 */ /* 0x040fe40007ffe0ff */
[----:B------:R-:W-:Y:S02]  /*46600*/  IADD3 R14, R14, c[0x0][0x198], RZ ;  /* 0x000066000e0e7a10 */ /* 0x000fe40007ffe0ff */
[----:B------:R-:W-:Y:S02]  /*46610*/  ISETP.LT.AND P2, PT, R26, c[0x0][0x178], !P2 ;  /* 0x00005e001a007a0c */ /* 0x000fe40005741270 */
[----:B------:R-:W-:Y:S01]  /*46620*/  ISETP.GE.AND P1, PT, R22, c[0x0][0x17c], PT ;  /* 0x00005f0016007a0c */ /* 0x000fe20003f26270 */
[----:B------:R-:W-:Y:S01]  /*46630*/  IMAD.WIDE R2, R14, 0x2, R16 ;  /* 0x000000020e027825 */ /* 0x000fe200078e0210 */
[----:B------:R-:W-:-:S02]  /*46640*/  IADD3 R20, R27, 0x60, RZ ;  /* 0x000000601b147810 */ /* 0x000fc40007ffe0ff */
[----:B------:R-:W-:Y:S02]  /*46650*/  ISETP.LT.AND P3, PT, R11, c[0x0][0x178], !P1 ;  /* 0x00005e000b007a0c */ /* 0x000fe40004f61270 */
[----:B------:R-:W-:Y:S01]  /*46660*/  ISETP.LT.AND P1, PT, R26, c[0x0][0x178], !P1 ;  /* 0x00005e001a007a0c */ /* 0x000fe20004f21270 */
[----:B------:R0:W-:Y:S01]  /*46670*/  @P6 STG.E.U16 [R2.64], R12 ;  /* 0x0000000c02006986 */ /* 0x0001e2000c101504 */
[----:B------:R-:W-:Y:S02]  /*46680*/  ISETP.GE.AND P0, PT, R20, c[0x0][0x17c], PT ;  /* 0x00005f0014007a0c */ /* 0x000fe40003f06270 */
[C---:B------:R-:W-:Y:S02]  /*46690*/  IADD3 R13, R27.reuse, 0x61, RZ ;  /* 0x000000611b0d7810 */ /* 0x040fe40007ffe0ff */
[C---:B------:R-:W-:Y:S02]  /*466a0*/  IADD3 R20, R14.reuse, c[0x0][0x198], RZ ;  /* 0x000066000e147a10 */ /* 0x040fe40007ffe0ff */
[----:B------:R-:W-:Y:S01]  /*466b0*/  IADD3 R15, R27, 0x62, RZ ;  /* 0x000000621b0f7810 */ /* 0x000fe20007ffe0ff */
[----:B0-----:R-:W-:Y:S01]  /*466c0*/  IMAD.WIDE R2, R14, 0x2, R18 ;  /* 0x000000020e027825 */ /* 0x001fe200078e0212 */
[----:B------:R-:W-:-:S02]  /*466d0*/  ISETP.GE.AND P4, PT, R13, c[0x0][0x17c], PT ;  /* 0x00005f000d007a0c */ /* 0x000fc40003f86270 */
[----:B------:R-:W-:Y:S01]  /*466e0*/  ISETP.GE.AND P6, PT, R15, c[0x0][0x17c], PT ;  /* 0x00005f000f007a0c */ /* 0x000fe20003fc6270 */
[C---:B------:R-:W-:Y:S01]  /*466f0*/  IMAD.WIDE R12, R20.reuse, 0x2, R16 ;  /* 0x00000002140c7825 */ /* 0x040fe200078e0210 */
[----:B------:R0:W-:Y:S01]  /*46700*/  @P2 STG.E.U16 [R2.64], R21 ;  /* 0x0000001502002986 */ /* 0x0001e2000c101504 */
[----:B------:R-:W-:Y:S02]  /*46710*/  ISETP.LT.AND P2, PT, R11, c[0x0][0x178], !P5 ;  /* 0x00005e000b007a0c */ /* 0x000fe40006f41270 */
[----:B------:R-:W-:Y:S01]  /*46720*/  IMAD.WIDE R14, R20, 0x2, R18 ;  /* 0x00000002140e7825 */ /* 0x000fe200078e0212 */
[----:B------:R-:W-:Y:S02]  /*46730*/  ISETP.LT.AND P5, PT, R26, c[0x0][0x178], !P5 ;  /* 0x00005e001a007a0c */ /* 0x000fe40006fa1270 */
[----:B0-----:R-:W-:Y:S02]  /*46740*/  IADD3 R2, R20, c[0x0][0x198], RZ ;  /* 0x0000660014027a10 */ /* 0x001fe40007ffe0ff */
[----:B------:R-:W-:-:S02]  /*46750*/  IADD3 R21, R27, 0x64, RZ ;  /* 0x000000641b157810 */ /* 0x000fc40007ffe0ff */
[----:B------:R-:W-:Y:S01]  /*46760*/  IADD3 R22, R27, 0x63, RZ ;  /* 0x000000631b167810 */ /* 0x000fe20007ffe0ff */
[----:B--2---:R0:W-:Y:S01]  /*46770*/  @P3 STG.E.U16 [R12.64], R23 ;  /* 0x000000170c003986 */ /* 0x0041e2000c101504 */
[----:B------:R-:W-:-:S03]  /*46780*/  PRMT R20, R23, 0x7632, R20 ;  /* 0x0000763217147816 */ /* 0x000fc60000000014 */
[----:B-----5:R1:W-:Y:S01]  /*46790*/  @P1 STG.E.U16 [R14.64], R24 ;  /* 0x000000180e001986 */ /* 0x0203e2000c101504 */
[----:B------:R-:W-:Y:S01]  /*467a0*/  ISETP.LT.AND P1, PT, R11, c[0x0][0x178], !P0 ;  /* 0x00005e000b007a0c */ /* 0x000fe20004721270 */
[C---:B0-----:R-:W-:Y:S01]  /*467b0*/  IMAD.WIDE R12, R2.reuse, 0x2, R16 ;  /* 0x00000002020c7825 */ /* 0x041fe200078e0210 */
[----:B-1----:R-:W-:-:S03]  /*467c0*/  IADD3 R14, R2, c[0x0][0x198], RZ ;  /* 0x00006600020e7a10 */ /* 0x002fc60007ffe0ff */
[----:B------:R-:W-:Y:S01]  /*467d0*/  IMAD.WIDE R2, R2, 0x2, R18 ;  /* 0x0000000202027825 */ /* 0x000fe200078e0212 */
[----:B------:R-:W-:Y:S01]  /*467e0*/  PRMT R15, R24, 0x7632, R15 ;  /* 0x00007632180f7816 */ /* 0x000fe2000000000f */
[----:B------:R0:W-:Y:S01]  /*467f0*/  @P2 STG.E.U16 [R12.64], R20 ;  /* 0x000000140c002986 */ /* 0x0001e2000c101504 */
[----:B------:R-:W-:-:S03]  /*46800*/  ISETP.LT.AND P0, PT, R26, c[0x0][0x178], !P0 ;  /* 0x00005e001a007a0c */ /* 0x000fc60004701270 */
[----:B------:R1:W-:Y:S01]  /*46810*/  @P5 STG.E.U16 [R2.64], R15 ;  /* 0x0000000f02005986 */ /* 0x0003e2000c101504 */
[----:B0-----:R-:W-:Y:S01]  /*46820*/  IMAD.WIDE R12, R14, 0x2, R16 ;  /* 0x000000020e0c7825 */ /* 0x001fe200078e0210 */
[----:B------:R-:W-:-:S03]  /*46830*/  IADD3 R20, R27, 0x65, RZ ;  /* 0x000000651b147810 */ /* 0x000fc60007ffe0ff */
[----:B-1----:R-:W-:Y:S01]  /*46840*/  IMAD.WIDE R2, R14, 0x2, R18 ;  /* 0x000000020e027825 */ /* 0x002fe200078e0212 */
[----:B---3--:R0:W-:Y:S01]  /*46850*/  @P1 STG.E.U16 [R12.64], R25 ;  /* 0x000000190c001986 */ /* 0x0081e2000c101504 */
[----:B------:R-:W-:Y:S02]  /*46860*/  ISETP.LT.AND P1, PT, R11, c[0x0][0x178], !P4 ;  /* 0x00005e000b007a0c */ /* 0x000fe40006721270 */
[----:B------:R-:W-:Y:S02]  /*46870*/  ISETP.LT.AND P4, PT, R26, c[0x0][0x178], !P4 ;  /* 0x00005e001a007a0c */ /* 0x000fe40006781270 */
[----:B------:R-:W-:Y:S02]  /*46880*/  ISETP.GE.AND P5, PT, R20, c[0x0][0x17c], PT ;  /* 0x00005f0014007a0c */ /* 0x000fe40003fa6270 */
[----:B------:R-:W-:Y:S02]  /*46890*/  ISETP.GE.AND P2, PT, R21, c[0x0][0x17c], PT ;  /* 0x00005f0015007a0c */ /* 0x000fe40003f46270 */
[----:B0-----:R-:W-:-:S02]  /*468a0*/  IADD3 R12, R14, c[0x0][0x198], RZ ;  /* 0x000066000e0c7a10 */ /* 0x001fc40007ffe0ff */
[----:B------:R-:W-:Y:S01]  /*468b0*/  PRMT R20, R25, 0x7632, R20 ;  /* 0x0000763219147816 */ /* 0x000fe20000000014 */
[----:B----4-:R0:W-:Y:S01]  /*468c0*/  @P0 STG.E.U16 [R2.64], R10 ;  /* 0x0000000a02000986 */ /* 0x0101e2000c101504 */
[----:B------:R-:W-:Y:S02]  /*468d0*/  ISETP.GE.AND P3, PT, R22, c[0x0][0x17c], PT ;  /* 0x00005f0016007a0c */ /* 0x000fe40003f66270 */
[----:B------:R-:W-:Y:S01]  /*468e0*/  IADD3 R23, R27, 0x66, RZ ;  /* 0x000000661b177810 */ /* 0x000fe20007ffe0ff */
[----:B------:R-:W2:Y:S01]  /*468f0*/  LDL.LU R25, [R1+0x8c] ;  /* 0x00008c0001197983 */ /* 0x000ea20000300800 */
[----:B------:R-:W-:Y:S02]  /*46900*/  IADD3 R21, R12, c[0x0][0x198], RZ ;  /* 0x000066000c157a10 */ /* 0x000fe40007ffe0ff */
[----:B------:R-:W-:Y:S01]  /*46910*/  PRMT R22, R10, 0x7632, R22 ;  /* 0x000076320a167816 */ /* 0x000fe20000000016 */
[C---:B0-----:R-:W-:Y:S01]  /*46920*/  IMAD.WIDE R2, R12.reuse, 0x2, R16 ;  /* 0x000000020c027825 */ /* 0x041fe200078e0210 */
[----:B------:R-:W3:Y:S03]  /*46930*/  LDL.LU R10, [R1+0x2c] ;  /* 0x00002c00010a7983 */ /* 0x000ee60000300800 */
[----:B------:R-:W-:Y:S01]  /*46940*/  IMAD.WIDE R12, R12, 0x2, R18 ;  /* 0x000000020c0c7825 */ /* 0x000fe200078e0212 */
[----:B------:R-:W-:Y:S01]  /*46950*/  @P1 STG.E.U16 [R2.64], R20 ;  /* 0x0000001402001986 */ /* 0x000fe2000c101504 */
[----:B------:R-:W-:-:S03]  /*46960*/  ISETP.GE.AND P1, PT, R23, c[0x0][0x17c], PT ;  /* 0x00005f0017007a0c */ /* 0x000fc60003f26270 */
[----:B------:R-:W4:Y:S04]  /*46970*/  LDL.LU R23, [R1+0x3c] ;  /* 0x00003c0001177983 */ /* 0x000f280000300800 */
[----:B------:R0:W-:Y:S04]  /*46980*/  @P4 STG.E.U16 [R12.64], R22 ;  /* 0x000000160c004986 */ /* 0x0001e8000c101504 */
[----:B0-----:R-:W5:Y:S01]  /*46990*/  LDL.LU R13, [R1+0x7c] ;  /* 0x00007c00010d7983 */ /* 0x001f620000300800 */
[----:B------:R-:W-:Y:S02]  /*469a0*/  ISETP.LT.AND P0, PT, R11, c[0x0][0x178], !P6 ;  /* 0x00005e000b007a0c */ /* 0x000fe40007701270 */
[----:B------:R-:W-:Y:S01]  /*469b0*/  ISETP.LT.AND P6, PT, R26, c[0x0][0x178], !P6 ;  /* 0x00005e001a007a0c */ /* 0x000fe200077c1270 */
[----:B------:R-:W-:-:S04]  /*469c0*/  IMAD.WIDE R14, R21, 0x2, R16 ;  /* 0x00000002150e7825 */ /* 0x000fc800078e0210 */
[C---:B------:R-:W-:Y:S01]  /*469d0*/  IMAD.WIDE R2, R21.reuse, 0x2, R18 ;  /* 0x0000000215027825 */ /* 0x040fe200078e0212 */
[----:B------:R-:W-:Y:S02]  /*469e0*/  IADD3 R21, R21, c[0x0][0x198], RZ ;  /* 0x0000660015157a10 */ /* 0x000fe40007ffe0ff */
[----:B------:R-:W-:-:S03]  /*469f0*/  IADD3 R22, R27, 0x68, RZ ;  /* 0x000000681b167810 */ /* 0x000fc60007ffe0ff */
[----:B-----5:R0:W-:Y:S01]  /*46a00*/  @P0 STG.E.U16 [R14.64], R13 ;  /* 0x0000000d0e000986 */ /* 0x0201e2000c101504 */
[C---:B------:R-:W-:Y:S02]  /*46a10*/  ISETP.LT.AND P0, PT, R11.reuse, c[0x0][0x178], !P3 ;  /* 0x00005e000b007a0c */ /* 0x040fe40005f01270 */
[----:B------:R-:W-:Y:S01]  /*46a20*/  ISETP.LT.AND P3, PT, R26, c[0x0][0x178], !P3 ;  /* 0x00005e001a007a0c */ /* 0x000fe20005f61270 */
[----:B----4-:R1:W-:Y:S01]  /*46a30*/  @P6 STG.E.U16 [R2.64], R23 ;  /* 0x0000001702006986 */ /* 0x0103e2000c101504 */
[----:B------:R-:W-:Y:S02]  /*46a40*/  ISETP.LT.AND P6, PT, R11, c[0x0][0x178], !P2 ;  /* 0x00005e000b007a0c */ /* 0x000fe400057c1270 */
[----:B------:R-:W-:Y:S01]  /*46a50*/  PRMT R20, R13, 0x7632, R20 ;  /* 0x000076320d147816 */ /* 0x000fe20000000014 */
[C---:B0-----:R-:W-:Y:S01]  /*46a60*/  IMAD.WIDE R12, R21.reuse, 0x2, R16 ;  /* 0x00000002150c7825 */ /* 0x041fe200078e0210 */
[----:B------:R-:W-:Y:S02]  /*46a70*/  IADD3 R15, R21, c[0x0][0x198], RZ ;  /* 0x00006600150f7a10 */ /* 0x000fe40007ffe0ff */
[----:B------:R-:W-:Y:S01]  /*46a80*/  PRMT R14, R23, 0x7632, R14 ;  /* 0x00007632170e7816 */ /* 0x000fe2000000000e */
[----:B-1----:R-:W-:-:S02]  /*46a90*/  IMAD.WIDE R2, R21, 0x2, R18 ;  /* 0x0000000215027825 */ /* 0x002fc400078e0212 */
[----:B------:R0:W-:Y:S01]  /*46aa0*/  @P0 STG.E.U16 [R12.64], R20 ;  /* 0x000000140c000986 */ /* 0x0001e2000c101504 */
[----:B------:R-:W-:-:S03]  /*46ab0*/  ISETP.LT.AND P2, PT, R26, c[0x0][0x178], !P2 ;  /* 0x00005e001a007a0c */ /* 0x000fc60005741270 */
[----:B------:R1:W-:Y:S01]  /*46ac0*/  @P3 STG.E.U16 [R2.64], R14 ;  /* 0x0000000e02003986 */ /* 0x0003e2000c101504 */
[----:B0-----:R-:W-:Y:S01]  /*46ad0*/  IMAD.WIDE R12, R15, 0x2, R16 ;  /* 0x000000020f0c7825 */ /* 0x001fe200078e0210 */
[----:B------:R-:W-:-:S04]  /*46ae0*/  IADD3 R20, R27, 0x69, RZ ;  /* 0x000000691b147810 */ /* 0x000fc80007ffe0ff */
[----:B--2---:R0:W-:Y:S01]  /*46af0*/  @P6 STG.E.U16 [R12.64], R25 ;  /* 0x000000190c006986 */ /* 0x0041e2000c101504 */
[----:B------:R-:W-:Y:S01]  /*46b00*/  ISETP.LT.AND P6, PT, R11, c[0x0][0x178], !P5 ;  /* 0x00005e000b007a0c */ /* 0x000fe20006fc1270 */
[C---:B-1----:R-:W-:Y:S01]  /*46b10*/  IMAD.WIDE R2, R15.reuse, 0x2, R18 ;  /* 0x000000020f027825 */ /* 0x042fe200078e0212 */
[----:B------:R-:W-:Y:S02]  /*46b20*/  ISETP.LT.AND P5, PT, R26, c[0x0][0x178], !P5 ;  /* 0x00005e001a007a0c */ /* 0x000fe40006fa1270 */
[----:B------:R-:W-:Y:S02]  /*46b30*/  ISETP.GE.AND P3, PT, R20, c[0x0][0x17c], PT ;  /* 0x00005f0014007a0c */ /* 0x000fe40003f66270 */
[----:B---3--:R1:W-:Y:S01]  /*46b40*/  @P2 STG.E.U16 [R2.64], R10 ;  /* 0x0000000a02002986 */ /* 0x0083e2000c101504 */
[----:B0-----:R-:W-:Y:S02]  /*46b50*/  IADD3 R12, R15, c[0x0][0x198], RZ ;  /* 0x000066000f0c7a10 */ /* 0x001fe40007ffe0ff */
[----:B------:R-:W-:-:S02]  /*46b60*/  PRMT R20, R25, 0x7632, R20 ;  /* 0x0000763219147816 */ /* 0x000fc40000000014 */
[----:B------:R-:W-:Y:S01]  /*46b70*/  ISETP.GE.AND P0, PT, R22, c[0x0][0x17c], PT ;  /* 0x00005f0016007a0c */ /* 0x000fe20003f06270 */
[----:B------:R-:W2:Y:S01]  /*46b80*/  LDL.LU R25, [R1+0x21c] ;  /* 0x00021c0001197983 */ /* 0x000ea20000300800 */
[----:B------:R-:W-:Y:S01]  /*46b90*/  IADD3 R23, R27, 0x6a, RZ ;  /* 0x0000006a1b177810 */ /* 0x000fe20007ffe0ff */
[C---:B-1----:R-:W-:Y:S01]  /*46ba0*/  IMAD.WIDE R2, R12.reuse, 0x2, R16 ;  /* 0x000000020c027825 */ /* 0x042fe200078e0210 */
[----:B------:R-:W-:Y:S02]  /*46bb0*/  IADD3 R21, R12, c[0x0][0x198], RZ ;  /* 0x000066000c157a10 */ /* 0x000fe40007ffe0ff */
[----:B------:R-:W-:Y:S01]  /*46bc0*/  PRMT R22, R10, 0x7632, R22 ;  /* 0x000076320a167816 */ /* 0x000fe20000000016 */
[----:B------:R-:W-:Y:S01]  /*46bd0*/  IMAD.WIDE R12, R12, 0x2, R18 ;  /* 0x000000020c0c7825 */ /* 0x000fe200078e0212 */
[----:B------:R-:W-:Y:S01]  /*46be0*/  @P6 STG.E.U16 [R2.64], R20 ;  /* 0x0000001402006986 */ /* 0x000fe2000c101504 */
[----:B------:R-:W-:-:S03]  /*46bf0*/  ISETP.GE.AND P6, PT, R23, c[0x0][0x17c], PT ;  /* 0x00005f0017007a0c */ /* 0x000fc60003fc6270 */
[----:B------:R-:W3:Y:S04]  /*46c00*/  LDL.LU R10, [R1+0x6c] ;  /* 0x00006c00010a7983 */ /* 0x000ee80000300800 */
[----:B------:R-:W4:Y:S04]  /*46c10*/  LDL.LU R23, [R1+0x5c] ;  /* 0x00005c0001177983 */ /* 0x000f280000300800 */
[----:B------:R0:W-:Y:S04]  /*46c20*/  @P5 STG.E.U16 [R12.64], R22 ;  /* 0x000000160c005986 */ /* 0x0001e8000c101504 */
[----:B0-----:R-:W5:Y:S01]  /*46c30*/  LDL.LU R13, [R1+0x20c] ;  /* 0x00020c00010d7983 */ /* 0x001f620000300800 */
[----:B------:R-:W-:-:S02]  /*46c40*/  ISETP.LT.AND P2, PT, R11, c[0x0][0x178], !P1 ;  /* 0x00005e000b007a0c */ /* 0x000fc40004f41270 */
[----:B------:R-:W-:Y:S02]  /*46c50*/  IADD3 R24, R27, 0x67, RZ ;  /* 0x000000671b187810 */ /* 0x000fe40007ffe0ff */
[----:B------:R-:W-:Y:S01]  /*46c60*/  ISETP.LT.AND P1, PT, R26, c[0x0][0x178], !P1 ;  /* 0x00005e001a007a0c */ /* 0x000fe20004f21270 */
[----:B------:R-:W-:Y:S01]  /*46c70*/  IMAD.WIDE R14, R21, 0x2, R16 ;  /* 0x00000002150e7825 */ /* 0x000fe200078e0210 */
[----:B------:R-:W-:-:S03]  /*46c80*/  ISETP.GE.AND P4, PT, R24, c[0x0][0x17c], PT ;  /* 0x00005f0018007a0c */ /* 0x000fc60003f86270 */
[C---:B------:R-:W-:Y:S01]  /*46c90*/  IMAD.WIDE R2, R21.reuse, 0x2, R18 ;  /* 0x0000000215027825 */ /* 0x040fe200078e0212 */
[----:B------:R-:W-:Y:S02]  /*46ca0*/  IADD3 R21, R21, c[0x0][0x198], RZ ;  /* 0x0000660015157a10 */ /* 0x000fe40007ffe0ff */
[----:B------:R-:W-:Y:S01]  /*46cb0*/  IADD3 R22, R27, 0x6c, RZ ;  /* 0x0000006c1b167810 */ /* 0x000fe20007ffe0ff */
[----:B-----5:R0:W-:Y:S01]  /*46cc0*/  @P2 STG.E.U16 [R14.64], R13 ;  /* 0x0000000d0e002986 */ /* 0x0201e2000c101504 */
[C---:B------:R-:W-:Y:S02]  /*46cd0*/  ISETP.LT.AND P2, PT, R11.reuse, c[0x0][0x178], !P4 ;  /* 0x00005e000b007a0c */ /* 0x040fe40006741270 */
[----:B------:R-:W-:Y:S01]  /*46ce0*/  ISETP.LT.AND P4, PT, R26, c[0x0][0x178], !P4 ;  /* 0x00005e001a007a0c */ /* 0x000fe20006781270 */
[----:B----4-:R1:W-:Y:S01]  /*46cf0*/  @P1 STG.E.U16 [R2.64], R23 ;  /* 0x0000001702001986 */ /* 0x0103e2000c101504 */
[----:B------:R-:W-:Y:S02]  /*46d00*/  ISETP.LT.AND P1, PT, R11, c[0x0][0x178], !P0 ;  /* 0x00005e000b007a0c */ /* 0x000fe40004721270 */
[----:B------:R-:W-:Y:S01]  /*46d10*/  PRMT R20, R13, 0x7632, R20 ;  /* 0x000076320d147816 */ /* 0x000fe20000000014 */
[C---:B0-----:R-:W-:Y:S01]  /*46d20*/  IMAD.WIDE R12, R21.reuse, 0x2, R16 ;  /* 0x00000002150c7825 */ /* 0x041fe200078e0210 */
[----:B------:R-:W-:-:S02]  /*46d30*/  IADD3 R15, R21, c[0x0][0x198], RZ ;  /* 0x00006600150f7a10 */ /* 0x000fc40007ffe0ff */
[----:B------:R-:W-:Y:S01]  /*46d40*/  PRMT R14, R23, 0x7632, R14 ;  /* 0x00007632170e7816 */ /* 0x000fe2000000000e */
[----:B-1----:R-:W-:Y:S02]  /*46d50*/  IMAD.WIDE R2, R21, 0x2, R18 ;  /* 0x0000000215027825 */ /* 0x002fe400078e0212 */
        /* <DEDUP_REMOVED lines=232> */
[----:B------:R-:W-:-:S02]  /*47be0*/  ISETP.GE.AND P0, PT, R22, c[0x0][0x17c], PT ;  /* 0x00005f0016007a0c */ /* 0x000fc40003f06270 */
[----:B------:R-:W-:Y:S02]  /*47bf0*/  PRMT R20, R25, 0x7632, R20 ;  /* 0x0000763219147816 */ /* 0x000fe40000000014 */
[----:B------:R-:W-:Y:S01]  /*47c00*/  IADD3 R22, R27, 0x82, RZ ;  /* 0x000000821b167810 */ /* 0x000fe20007ffe0ff */
[C---:B-1----:R-:W-:Y:S01]  /*47c10*/  IMAD.WIDE R2, R12.reuse, 0x2, R16 ;  /* 0x000000020c027825 */ /* 0x042fe200078e0210 */
[----:B------:R-:W-:Y:S01]  /*47c20*/  IADD3 R23, R12, c[0x0][0x198], RZ ;  /* 0x000066000c177a10 */ /* 0x000fe20007ffe0ff */
[----:B------:R-:W2:Y:S01]  /*47c30*/  LDL.LU R25, [R1+0x190] ;  /* 0x0001900001197983 */ /* 0x000ea20000300800 */
[----:B------:R-:W-:Y:S01]  /*47c40*/  PRMT R21, R10, 0x7632, R21 ;  /* 0x000076320a157816 */ /* 0x000fe20000000015 */
[----:B------:R-:W-:Y:S02]  /*47c50*/  IMAD.WIDE R12, R12, 0x2, R18 ;  /* 0x000000020c0c7825 */ /* 0x000fe400078e0212 */
        /* <DEDUP_REMOVED lines=9> */
[C---:B------:R-:W-:Y:S01]  /*47cf0*/  IMAD.WIDE R14, R23.reuse, 0x2, R16 ;  /* 0x00000002170e7825 */ /* 0x040fe200078e0210 */
[----:B------:R-:W-:Y:S02]  /*47d00*/  ISETP.GE.AND P4, PT, R24, c[0x0][0x17c], PT ;  /* 0x00005f0018007a0c */ /* 0x000fe40003f86270 */
[C---:B------:R-:W-:Y:S01]  /*47d10*/  IADD3 R12, R23.reuse, c[0x0][0x198], RZ ;  /* 0x00006600170c7a10 */ /* 0x040fe20007ffe0ff */
[----:B------:R-:W-:Y:S02]  /*47d20*/  IMAD.WIDE R2, R23, 0x2, R18 ;  /* 0x0000000217027825 */ /* 0x000fe400078e0212 */
[----:B------:R-:W2:Y:S01]  /*47d30*/  LDL.LU R23, [R1+0x1a0] ;  /* 0x0001a00001177983 */ /* 0x000ea20000300800 */
[----:B----4-:R-:W-:-:S03]  /*47d40*/  PRMT R20, R22, 0x7632, R20 ;  /* 0x0000763216147816 */ /* 0x010fc60000000014 */
[----:B-----5:R0:W-:Y:S01]  /*47d50*/  @P2 STG.E.U16 [R14.64], R21 ;  /* 0x000000150e002986 */ /* 0x0201e2000c101504 */
[C---:B------:R-:W-:Y:S02]  /*47d60*/  ISETP.LT.AND P2, PT, R11.reuse, c[0x0][0x178], !P4 ;  /* 0x00005e000b007a0c */ /* 0x040fe40006741270 */
[C---:B------:R-:W-:Y:S01]  /*47d70*/  ISETP.LT.AND P4, PT, R26.reuse, c[0x0][0x178], !P4 ;  /* 0x00005e001a007a0c */ /* 0x040fe20006781270 */
[----:B------:R1:W-:Y:S01]  /*47d80*/  @P1 STG.E.U16 [R2.64], R22 ;  /* 0x0000001602001986 */ /* 0x0003e2000c101504 */
[----:B------:R-:W-:Y:S02]  /*47d90*/  ISETP.LT.AND P1, PT, R11, c[0x0][0x178], !P0 ;  /* 0x00005e000b007a0c */ /* 0x000fe40004721270 */
[----:B------:R-:W-:Y:S02]  /*47da0*/  ISETP.LT.AND P0, PT, R26, c[0x0][0x178], !P0 ;  /* 0x00005e001a007a0c */ /* 0x000fe40004701270 */
[----:B------:R-:W-:Y:S01]  /*47db0*/  PRMT R13, R21, 0x7632, R13 ;  /* 0x00007632150d7816 */ /* 0x000fe2000000000d */
[C---:B0-----:R-:W-:Y:S01]  /*47dc0*/  IMAD.WIDE R14, R12.reuse, 0x2, R18 ;  /* 0x000000020c0e7825 */ /* 0x041fe200078e0212 */
[----:B-1----:R-:W4:Y:S03]  /*47dd0*/  LDL.LU R22, [R1+0x150] ;  /* 0x0001500001167983 */ /* 0x002f260000300800 */
[C---:B------:R-:W-:Y:S01]  /*47de0*/  IMAD.WIDE R2, R12.reuse, 0x2, R16 ;  /* 0x000000020c027825 */ /* 0x040fe200078e0210 */
[----:B------:R-:W-:-:S02]  /*47df0*/  IADD3 R12, R12, c[0x0][0x198], RZ ;  /* 0x000066000c0c7a10 */ /* 0x000fc40007ffe0ff */
[----:B------:R-:W-:Y:S02]  /*47e00*/  IADD3 R21, R27, 0x84, RZ ;  /* 0x000000841b157810 */ /* 0x000fe40007ffe0ff */
[----:B------:R0:W-:Y:S04]  /*47e10*/  @P2 STG.E.U16 [R2.64], R13 ;  /* 0x0000000d02002986 */ /* 0x0001e8000c101504 */
[----:B------:R1:W-:Y:S01]  /*47e20*/  @P4 STG.E.U16 [R14.64], R20 ;  /* 0x000000140e004986 */ /* 0x0003e2000c101504 */
[----:B------:R-:W-:Y:S01]  /*47e30*/  ISETP.GE.AND P2, PT, R21, c[0x0][0x17c], PT ;  /* 0x00005f0015007a0c */ /* 0x000fe20003f46270 */
[----:B0-----:R-:W-:-:S04]  /*47e40*/  IMAD.WIDE R2, R12, 0x2, R16 ;  /* 0x000000020c027825 */ /* 0x001fc800078e0210 */
[----:B-1----:R-:W-:Y:S01]  /*47e50*/  IMAD.WIDE R14, R12, 0x2, R18 ;  /* 0x000000020c0e7825 */ /* 0x002fe200078e0212 */
[----:B--2---:R0:W-:Y:S01]  /*47e60*/  @P1 STG.E.U16 [R2.64], R25 ;  /* 0x0000001902001986 */ /* 0x0041e2000c101504 */
[----:B------:R-:W-:-:S03]  /*47e70*/  PRMT R21, R25, 0x7632, R21 ;  /* 0x0000763219157816 */ /* 0x000fc60000000015 */
[----:B---3--:R1:W-:Y:S04]  /*47e80*/  @P0 STG.E.U16 [R14.64], R10 ;  /* 0x0000000a0e000986 */ /* 0x0083e8000c101504 */
[----:B0-----:R-:W2:Y:S01]  /*47e90*/  LDL.LU R25, [R1+0x1d0] ;  /* 0x0001d00001197983 */ /* 0x001ea20000300800 */
[----:B-1----:R-:W-:-:S03]  /*47ea0*/  PRMT R14, R10, 0x7632, R14 ;  /* 0x000076320a0e7816 */ /* 0x002fc6000000000e */
[----:B------:R-:W3:Y:S01]  /*47eb0*/  LDL.LU R10, [R1+0x180] ;  /* 0x00018000010a7983 */ /* 0x000ee20000300800 */
[C---:B------:R-:W-:Y:S02]  /*47ec0*/  ISETP.LT.AND P4, PT, R11.reuse, c[0x0][0x178], !P3 ;  /* 0x00005e000b007a0c */ /* 0x040fe40005f81270 */
[----:B------:R-:W-:Y:S02]  /*47ed0*/  IADD3 R20, R12, c[0x0][0x198], RZ ;  /* 0x000066000c147a10 */ /* 0x000fe40007ffe0ff */
[----:B------:R-:W-:Y:S02]  /*47ee0*/  ISETP.LT.AND P3, PT, R26, c[0x0][0x178], !P3 ;  /* 0x00005e001a007a0c */ /* 0x000fe40005f61270 */
[----:B------:R-:W-:Y:S01]  /*47ef0*/  ISETP.LT.AND P0, PT, R11, c[0x0][0x178], !P6 ;  /* 0x00005e000b007a0c */ /* 0x000fe20007701270 */
[C---:B------:R-:W-:Y:S01]  /*47f00*/  IMAD.WIDE R2, R20.reuse, 0x2, R16 ;  /* 0x0000000214027825 */ /* 0x040fe200078e0210 */
[----:B------:R-:W-:Y:S02]  /*47f10*/  IADD3 R13, R27, 0x85, RZ ;  /* 0x000000851b0d7810 */ /* 0x000fe40007ffe0ff */
[----:B------:R-:W-:-:S02]  /*47f20*/  IADD3 R15, R20, c[0x0][0x198], RZ ;  /* 0x00006600140f7a10 */ /* 0x000fc40007ffe0ff */
[----:B------:R-:W-:Y:S01]  /*47f30*/  IADD3 R24, R27, 0x83, RZ ;  /* 0x000000831b187810 */ /* 0x000fe20007ffe0ff */
[----:B------:R0:W-:Y:S01]  /*47f40*/  @P4 STG.E.U16 [R2.64], R21 ;  /* 0x0000001502004986 */ /* 0x0001e2000c101504 */
[----:B------:R-:W-:Y:S01]  /*47f50*/  ISETP.GE.AND P1, PT, R13, c[0x0][0x17c], PT ;  /* 0x00005f000d007a0c */ /* 0x000fe20003f26270 */
[----:B------:R-:W-:Y:S01]  /*47f60*/  IMAD.WIDE R12, R20, 0x2, R18 ;  /* 0x00000002140c7825 */ /* 0x000fe200078e0212 */
[----:B------:R-:W-:Y:S02]  /*47f70*/  ISETP.LT.AND P6, PT, R26, c[0x0][0x178], !P6 ;  /* 0x00005e001a007a0c */ /* 0x000fe400077c1270 */
[----:B------:R-:W-:Y:S02]  /*47f80*/  ISETP.GE.AND P5, PT, R24, c[0x0][0x17c], PT ;  /* 0x00005f0018007a0c */ /* 0x000fe40003fa6270 */
[----:B------:R1:W-:Y:S01]  /*47f90*/  @P3 STG.E.U16 [R12.64], R14 ;  /* 0x0000000e0c003986 */ /* 0x0003e2000c101504 */
[----:B0-----:R-:W-:Y:S01]  /*47fa0*/  IMAD.WIDE R2, R15, 0x2, R16 ;  /* 0x000000020f027825 */ /* 0x001fe200078e0210 */
[----:B------:R-:W-:-:S04]  /*47fb0*/  ISETP.LT.AND P4, PT, R11, c[0x0][0x178], !P5 ;  /* 0x00005e000b007a0c */ /* 0x000fc80006f81270 */
        /* <DEDUP_REMOVED lines=8> */
[----:B------:R-:W-:-:S04]  /*48040*/  IADD3 R20, R27, 0x86, RZ ;  /* 0x000000861b147810 */ /* 0x000fc80007ffe0ff */
[----:B------:R-:W-:Y:S02]  /*48050*/  ISETP.GE.AND P3, PT, R20, c[0x0][0x17c], PT ;  /* 0x00005f0014007a0c */ /* 0x000fe40003f66270 */
[----:B------:R-:W-:Y:S01]  /*48060*/  IADD3 R23, R27, 0x89, RZ ;  /* 0x000000891b177810 */ /* 0x000fe20007ffe0ff */
[----:B----4-:R0:W-:Y:S01]  /*48070*/  @P6 STG.E.U16 [R2.64], R22 ;  /* 0x0000001602006986 */ /* 0x0101e2000c101504 */
[----:B------:R-:W-:Y:S02]  /*48080*/  ISETP.LT.AND P6, PT, R11, c[0x0][0x178], !P2 ;  /* 0x00005e000b007a0c */ /* 0x000fe400057c1270 */
        /* <DEDUP_REMOVED lines=8> */
[----:B------:R-:W-:Y:S01]  /*48110*/  ISETP.GE.AND P5, PT, R23, c[0x0][0x17c], PT ;  /* 0x00005f0017007a0c */ /* 0x000fe20003fa6270 */
[----:B--2---:R1:W-:Y:S01]  /*48120*/  @P6 STG.E.U16 [R14.64], R25 ;  /* 0x000000190e006986 */ /* 0x0043e2000c101504 */
[----:B0-----:R-:W-:-:S03]  /*48130*/  IADD3 R12, R2, c[0x0][0x198], RZ ;  /* 0x00006600020c7a10 */ /* 0x001fc60007ffe0ff */
[----:B---3--:R0:W-:Y:S01]  /*48140*/  @P2 STG.E.U16 [R20.64], R10 ;  /* 0x0000000a14002986 */ /* 0x0081e2000c101504 */
[----:B------:R-:W-:Y:S01]  /*48150*/  ISETP.LT.AND P2, PT, R11, c[0x0][0x178], !P1 ;  /* 0x00005e000b007a0c */ /* 0x000fe20004f41270 */
[----:B------:R-:W-:Y:S01]  /*48160*/  IMAD.WIDE R2, R12, 0x2, R16 ;  /* 0x000000020c027825 */ /* 0x000fe200078e0210 */
[----:B------:R-:W-:Y:S02]  /*48170*/  PRMT R23, R25, 0x7632, R23 ;  /* 0x0000763219177816 */ /* 0x000fe40000000017 */
[----:B-1----:R-:W-:Y:S02]  /*48180*/  IADD3 R25, R27, 0x8a, RZ ;  /* 0x0000008a1b197810 */ /* 0x002fe40007ffe0ff */
[----:B------:R-:W-:Y:S02]  /*48190*/  PRMT R24, R10, 0x7632, R24 ;  /* 0x000076320a187816 */ /* 0x000fe40000000018 */
[----:B0-----:R-:W2:Y:S05]  /*481a0*/  LDL.LU R10, [R1+0x1c0] ;  /* 0x0001c000010a7983 */ /* 0x001eaa0000300800 */
        /* <DEDUP_REMOVED lines=114> */
[C---:B------:R-:W-:Y:S02]  /*488d0*/  IADD3 R22, R12.reuse, c[0x0][0x198], RZ ;  /* 0x000066000c167a10 */ /* 0x040fe40007ffe0ff */
[----:B------:R-:W-:Y:S01]  /*488e0*/  PRMT R24, R25, 0x7632, R24 ;  /* 0x0000763219187816 */ /* 0x000fe20000000018 */
[----:B------:R-:W-:Y:S01]  /*488f0*/  IMAD.WIDE R12, R12, 0x2, R18 ;  /* 0x000000020c0c7825 */ /* 0x000fe200078e0212 */
[----:B------:R-:W-:-:S03]  /*48900*/  IADD3 R25, R27, 0x91, RZ ;  /* 0x000000911b197810 */ /* 0x000fc60007ffe0ff */
[----:B------:R-:W-:Y:S01]  /*48910*/  IMAD.WIDE R14, R22, 0x2, R16 ;  /* 0x00000002160e7825 */ /* 0x000fe200078e0210 */
[----:B------:R-:W-:Y:S01]  /*48920*/  ISETP.GE.AND P2, PT, R25, c[0x0][0x17c], PT ;  /* 0x00005f0019007a0c */ /* 0x000fe20003f46270 */
[----:B------:R-:W-:Y:S01]  /*48930*/  @P3 STG.E.U16 [R12.64], R24 ;  /* 0x000000180c003986 */ /* 0x000fe2000c101504 */
[----:B------:R-:W-:Y:S01]  /*48940*/  ISETP.LT.AND P4, PT, R26, c[0x0][0x178], !P4 ;  /* 0x00005e001a007a0c */ /* 0x000fe20006781270 */
[----:B------:R-:W-:Y:S01]  /*48950*/  IMAD.WIDE R20, R22, 0x2, R18 ;  /* 0x0000000216147825 */ /* 0x000fe200078e0212 */
[----:B--2---:R-:W-:Y:S01]  /*48960*/  PRMT R3, R10, 0x7632, R3 ;  /* 0x000076320a037816 */ /* 0x004fe20000000003 */
        /* <DEDUP_REMOVED lines=11> */
[----:B-1----:R-:W4:Y:S04]  /*48a20*/  LDL.LU R13, [R1+0x270] ;  /* 0x00027000010d7983 */ /* 0x002f280000300800 */
[----:B------:R-:W5:Y:S01]  /*48a30*/  LDL.LU R22, [R1+0x2e0] ;  /* 0x0002e00001167983 */ /* 0x000f620000300800 */
[----:B------:R-:W-:Y:S02]  /*48a40*/  ISETP.LT.AND P2, PT, R26, c[0x0][0x178], !P2 ;  /* 0x00005e001a007a0c */ /* 0x000fe40005741270 */
[----:B------:R-:W-:-:S02]  /*48a50*/  ISETP.LT.AND P3, PT, R11, c[0x0][0x178], !P5 ;  /* 0x00005e000b007a0c */ /* 0x000fc40006f61270 */
[----:B------:R-:W-:Y:S02]  /*48a60*/  IADD3 R20, R27, 0x97, RZ ;  /* 0x000000971b147810 */ /* 0x000fe40007ffe0ff */
[C---:B------:R-:W-:Y:S01]  /*48a70*/  IADD3 R23, R14.reuse, c[0x0][0x198], RZ ;  /* 0x000066000e177a10 */ /* 0x040fe20007ffe0ff */
[----:B------:R-:W-:Y:S01]  /*48a80*/  IMAD.WIDE R14, R14, 0x2, R18 ;  /* 0x000000020e0e7825 */ /* 0x000fe200078e0212 */
[----:B------:R-:W-:Y:S02]  /*48a90*/  ISETP.LT.AND P5, PT, R26, c[0x0][0x178], !P5 ;  /* 0x00005e001a007a0c */ /* 0x000fe40006fa1270 */
[----:B------:R-:W-:Y:S01]  /*48aa0*/  ISETP.GE.AND P4, PT, R20, c[0x0][0x17c], PT ;  /* 0x00005f0014007a0c */ /* 0x000fe20003f86270 */
[----:B------:R-:W-:Y:S01]  /*48ab0*/  IMAD.WIDE R20, R23, 0x2, R16 ;  /* 0x0000000217147825 */ /* 0x000fe200078e0210 */
[----:B------:R-:W-:Y:S01]  /*48ac0*/  IADD3 R12, R27, 0x94, RZ ;  /* 0x000000941b0c7810 */ /* 0x000fe20007ffe0ff */
[----:B------:R0:W-:Y:S03]  /*48ad0*/  @P2 STG.E.U16 [R14.64], R3 ;  /* 0x000000030e002986 */ /* 0x0001e6000c101504 */
[----:B------:R-:W-:Y:S01]  /*48ae0*/  ISETP.GE.AND P2, PT, R12, c[0x0][0x17c], PT ;  /* 0x00005f000c007a0c */ /* 0x000fe20003f46270 */
[C---:B0-----:R-:W-:Y:S01]  /*48af0*/  IMAD.WIDE R2, R23.reuse, 0x2, R18 ;  /* 0x0000000217027825 */ /* 0x041fe200078e0212 */
[----:B------:R-:W-:-:S02]  /*48b00*/  IADD3 R14, R23, c[0x0][0x198], RZ ;  /* 0x00006600170e7a10 */ /* 0x000fc40007ffe0ff */
[----:B------:R-:W2:Y:S04]  /*48b10*/  LDL.LU R23, [R1+0x420] ;  /* 0x0004200001177983 */ /* 0x000ea80000300800 */
[----:B-----5:R0:W-:Y:S01]  /*48b20*/  @P3 STG.E.U16 [R20.64], R22 ;  /* 0x0000001614003986 */ /* 0x0201e2000c101504 */
[C---:B------:R-:W-:Y:S02]  /*48b30*/  ISETP.LT.AND P3, PT, R11.reuse, c[0x0][0x178], !P6 ;  /* 0x00005e000b007a0c */ /* 0x040fe40007761270 */
[----:B------:R-:W-:Y:S01]  /*48b40*/  ISETP.LT.AND P6, PT, R26, c[0x0][0x178], !P6 ;  /* 0x00005e001a007a0c */ /* 0x000fe200077c1270 */
[----:B----4-:R1:W-:Y:S01]  /*48b50*/  @P5 STG.E.U16 [R2.64], R13 ;  /* 0x0000000d02005986 */ /* 0x0103e2000c101504 */
[----:B------:R-:W-:Y:S02]  /*48b60*/  PRMT R15, R22, 0x7632, R15 ;  /* 0x00007632160f7816 */ /* 0x000fe4000000000f */
[----:B------:R-:W-:-:S02]  /*48b70*/  ISETP.LT.AND P5, PT, R11, c[0x0][0x178], !P2 ;  /* 0x00005e000b007a0c */ /* 0x000fc400057a1270 */
        /* <DEDUP_REMOVED lines=18> */
[----:B------:R-:W-:-:S02]  /*48ca0*/  IADD3 R15, R27, 0x96, RZ ;  /* 0x000000961b0f7810 */ /* 0x000fc40007ffe0ff */
[----:B------:R-:W-:Y:S02]  /*48cb0*/  ISETP.LT.AND P6, PT, R11, c[0x0][0x178], !P3 ;  /* 0x00005e000b007a0c */ /* 0x000fe40005fc1270 */
[----:B------:R-:W-:Y:S02]  /*48cc0*/  ISETP.GE.AND P5, PT, R15, c[0x0][0x17c], PT ;  /* 0x00005f000f007a0c */ /* 0x000fe40003fa6270 */
[----:B------:R-:W-:Y:S02]  /*48cd0*/  IADD3 R14, R14, c[0x0][0x198], RZ ;  /* 0x000066000e0e7a10 */ /* 0x000fe40007ffe0ff */
[----:B------:R-:W-:Y:S02]  /*48ce0*/  ISETP.LT.AND P3, PT, R26, c[0x0][0x178], !P3 ;  /* 0x00005e001a007a0c */ /* 0x000fe40005f61270 */
[----:B------:R-:W-:Y:S01]  /*48cf0*/  ISETP.LT.AND P2, PT, R11, c[0x0][0x178], !P5 ;  /* 0x00005e000b007a0c */ /* 0x000fe20006f41270 */
[C---:B------:R-:W-:Y:S01]  /*48d00*/  IMAD.WIDE R2, R14.reuse, 0x2, R16 ;  /* 0x000000020e027825 */ /* 0x040fe200078e0210 */
[----:B------:R-:W-:-:S02]  /*48d10*/  IADD3 R15, R14, c[0x0][0x198], RZ ;  /* 0x000066000e0f7a10 */ /* 0x000fc40007ffe0ff */
[----:B------:R-:W-:Y:S01]  /*48d20*/  ISETP.LT.AND P5, PT, R26, c[0x0][0x178], !P5 ;  /* 0x00005e001a007a0c */ /* 0x000fe20006fa1270 */
[----:B------:R-:W-:Y:S01]  /*48d30*/  IMAD.WIDE R12, R14, 0x2, R18 ;  /* 0x000000020e0c7825 */ /* 0x000fe200078e0212 */
[----:B------:R0:W-:Y:S01]  /*48d40*/  @P6 STG.E.U16 [R2.64], R21 ;  /* 0x0000001502006986 */ /* 0x0001e2000c101504 */
[----:B------:R-:W-:-:S04]  /*48d50*/  IADD3 R14, R27, 0x9c, RZ ;  /* 0x0000009c1b0e7810 */ /* 0x000fc80007ffe0ff */
[----:B------:R1:W-:Y:S01]  /*48d60*/  @P3 STG.E.U16 [R12.64], R20 ;  /* 0x000000140c003986 */ /* 0x0003e2000c101504 */
[----:B------:R-:W-:Y:S01]  /*48d70*/  ISETP.LT.AND P3, PT, R11, c[0x0][0x178], !P4 ;  /* 0x00005e000b007a0c */ /* 0x000fe20006761270 */
[----:B0-----:R-:W-:Y:S01]  /*48d80*/  IMAD.WIDE R2, R15, 0x2, R16 ;  /* 0x000000020f027825 */ /* 0x001fe200078e0210 */
[----:B------:R-:W-:Y:S02]  /*48d90*/  ISETP.GE.AND P6, PT, R14, c[0x0][0x17c], PT ;  /* 0x00005f000e007a0c */ /* 0x000fe40003fc6270 */
[----:B-1----:R-:W-:Y:S02]  /*48da0*/  IADD3 R12, R27, 0x98, RZ ;  /* 0x000000981b0c7810 */ /* 0x002fe40007ffe0ff */
[----:B------:R0:W-:Y:S01]  /*48db0*/  @P2 STG.E.U16 [R2.64], R23 ;  /* 0x0000001702002986 */ /* 0x0001e2000c101504 */
[----:B------:R-:W-:Y:S02]  /*48dc0*/  IADD3 R14, R15, c[0x0][0x198], RZ ;  /* 0x000066000f0e7a10 */ /* 0x000fe40007ffe0ff */
[----:B------:R-:W-:-:S02]  /*48dd0*/  ISETP.GE.AND P2, PT, R12, c[0x0][0x17c], PT ;  /* 0x00005f000c007a0c */ /* 0x000fc40003f46270 */
[----:B------:R-:W-:Y:S01]  /*48de0*/  ISETP.LT.AND P4, PT, R26, c[0x0][0x178], !P4 ;  /* 0x00005e001a007a0c */ /* 0x000fe20006781270 */
[----:B0-----:R-:W-:Y:S01]  /*48df0*/  IMAD.WIDE R2, R15, 0x2, R18 ;  /* 0x000000020f027825 */ /* 0x001fe200078e0212 */
[----:B------:R-:W-:-:S03]  /*48e00*/  PRMT R15, R23, 0x7632, R15 ;  /* 0x00007632170f7816 */ /* 0x000fc6000000000f */
[----:B------:R-:W-:Y:S01]  /*48e10*/  IMAD.WIDE R12, R14, 0x2, R16 ;  /* 0x000000020e0c7825 */ /* 0x000fe200078e0210 */
[----:B------:R-:W-:Y:S01]  /*48e20*/  IADD3 R23, R27, 0x9a, RZ ;  /* 0x0000009a1b177810 */ /* 0x000fe20007ffe0ff */
[----:B----4-:R0:W-:Y:S01]  /*48e30*/  @P5 STG.E.U16 [R2.64], R22 ;  /* 0x0000001602005986 */ /* 0x0101e2000c101504 */
[----:B------:R-:W-:Y:S02]  /*48e40*/  ISETP.LT.AND P5, PT, R11, c[0x0][0x178], !P2 ;  /* 0x00005e000b007a0c */ /* 0x000fe400057a1270 */
[----:B------:R-:W-:Y:S01]  /*48e50*/  ISETP.LT.AND P2, PT, R26, c[0x0][0x178], !P2 ;  /* 0x00005e001a007a0c */ /* 0x000fe20005741270 */
[----:B------:R1:W-:Y:S01]  /*48e60*/  @P3 STG.E.U16 [R12.64], R15 ;  /* 0x0000000f0c003986 */ /* 0x0003e2000c101504 */
[----:B0-----:R-:W-:Y:S02]  /*48e70*/  IADD3 R2, R14, c[0x0][0x198], RZ ;  /* 0x000066000e027a10 */ /* 0x001fe40007ffe0ff */
[----:B------:R-:W-:Y:S02]  /*48e80*/  PRMT R3, R22, 0x7632, R3 ;  /* 0x0000763216037816 */ /* 0x000fe40000000003 */
[----:B------:R-:W-:Y:S01]  /*48e90*/  IADD3 R22, R27, 0x99, RZ ;  /* 0x000000991b167810 */ /* 0x000fe20007ffe0ff */
[----:B-1----:R-:W-:-:S04]  /*48ea0*/  IMAD.WIDE R12, R14, 0x2, R18 ;  /* 0x000000020e0c7825 */ /* 0x002fc800078e0212 */
[----:B------:R-:W-:Y:S01]  /*48eb0*/  IMAD.WIDE R14, R2, 0x2, R16 ;  /* 0x00000002020e7825 */ /* 0x000fe200078e0210 */
[----:B------:R-:W-:-:S03]  /*48ec0*/  ISETP.GE.AND P3, PT, R22, c[0x0][0x17c], PT ;  /* 0x00005f0016007a0c */ /* 0x000fc60003f66270 */
[----:B------:R-:W-:Y:S01]  /*48ed0*/  IMAD.WIDE R20, R2, 0x2, R18 ;  /* 0x0000000202147825 */ /* 0x000fe200078e0212 */
[----:B------:R0:W-:Y:S01]  /*48ee0*/  @P4 STG.E.U16 [R12.64], R3 ;  /* 0x000000030c004986 */ /* 0x0001e2000c101504 */
[----:B------:R-:W-:-:S03]  /*48ef0*/  ISETP.GE.AND P4, PT, R23, c[0x0][0x17c], PT ;  /* 0x00005f0017007a0c */ /* 0x000fc60003f86270 */
[----:B--2---:R1:W-:Y:S04]  /*48f00*/  @P5 STG.E.U16 [R14.64], R25 ;  /* 0x000000190e005986 */ /* 0x0043e8000c101504 */
[----:B---3--:R2:W-:Y:S01]  /*48f10*/  @P2 STG.E.U16 [R20.64], R10 ;  /* 0x0000000a14002986 */ /* 0x0085e2000c101504 */
[----:B------:R-:W-:Y:S02]  /*48f20*/  ISETP.LT.AND P2, PT, R11, c[0x0][0x178], !P3 ;  /* 0x00005e000b007a0c */ /* 0x000fe40005f41270 */
[----:B0-----:R-:W-:Y:S02]  /*48f30*/  IADD3 R12, R2, c[0x0][0x198], RZ ;  /* 0x00006600020c7a10 */ /* 0x001fe40007ffe0ff */
[----:B------:R-:W-:-:S03]  /*48f40*/  PRMT R23, R25, 0x7632, R23 ;  /* 0x0000763219177816 */ /* 0x000fc60000000017 */
[----:B------:R-:W-:Y:S01]  /*48f50*/  IMAD.WIDE R2, R12, 0x2, R16 ;  /* 0x000000020c027825 */ /* 0x000fe200078e0210 */
[----:B-1----:R-:W-:Y:S02]  /*48f60*/  IADD3 R25, R27, 0x9b, RZ ;  /* 0x0000009b1b197810 */ /* 0x002fe40007ffe0ff */
[----:B------:R-:W-:Y:S02]  /*48f70*/  PRMT R24, R10, 0x7632, R24 ;  /* 0x000076320a187816 */ /* 0x000fe40000000018 */
[----:B--2---:R-:W2:Y:S04]  /*48f80*/  LDL.LU R10, [R1+0x350] ;  /* 0x00035000010a7983 */ /* 0x004ea80000300800 */
[----:B------:R0:W-:Y:S01]  /*48f90*/  @P2 STG.E.U16 [R2.64], R23 ;  /* 0x0000001702002986 */ /* 0x0001e2000c101504 */
[----:B------:R-:W-:-:S03]  /*48fa0*/  ISETP.GE.AND P2, PT, R25, c[0x0][0x17c], PT ;  /* 0x00005f0019007a0c */ /* 0x000fc60003f46270 */
[----:B0-----:R-:W3:Y:S04]  /*48fb0*/  LDL.LU R23, [R1+0x330] ;  /* 0x0003300001177983 */ /* 0x001ee80000300800 */
[----:B------:R-:W4:Y:S01]  /*48fc0*/  LDL.LU R25, [R1+0x4b0] ;  /* 0x0004b00001197983 */ /* 0x000f220000300800 */
[----:B------:R-:W-:Y:S02]  /*48fd0*/  ISETP.LT.AND P3, PT, R26, c[0x0][0x178], !P3 ;  /* 0x00005e001a007a0c */ /* 0x000fe40005f61270 */
[----:B------:R-:W-:Y:S02]  /*48fe0*/  ISETP.LT.AND P5, PT, R11, c[0x0][0x178], !P4 ;  /* 0x00005e000b007a0c */ /* 0x000fe400067a1270 */
[C---:B------:R-:W-:Y:S01]  /*48ff0*/  IADD3 R22, R12.reuse, c[0x0][0x198], RZ ;  /* 0x000066000c167a10 */ /* 0x040fe20007ffe0ff */
[----:B------:R-:W-:-:S04]  /*49000*/  IMAD.WIDE R12, R12, 0x2, R18 ;  /* 0x000000020c0c7825 */ /* 0x000fc800078e0212 */
[----:B------:R-:W-:Y:S01]  /*49010*/  IMAD.WIDE R14, R22, 0x2, R16 ;  /* 0x00000002160e7825 */ /* 0x000fe200078e0210 */
[----:B------:R-:W-:-:S03]  /*49020*/  ISETP.LT.AND P4, PT, R26, c[0x0][0x178], !P4 ;  /* 0x00005e001a007a0c */ /* 0x000fc60006781270 */
[----:B------:R-:W-:Y:S01]  /*49030*/  @P3 STG.E.U16 [R12.64], R24 ;  /* 0x000000180c003986 */ /* 0x000fe2000c101504 */
[----:B------:R-:W-:-:S03]  /*49040*/  IMAD.WIDE R20, R22, 0x2, R18 ;  /* 0x0000000216147825 */ /* 0x000fc600078e0212 */
[----:B----4-:R0:W-:Y:S01]  /*49050*/  @P5 STG.E.U16 [R14.64], R25 ;  /* 0x000000190e005986 */ /* 0x0101e2000c101504 */
[----:B------:R-:W-:Y:S02]  /*49060*/  ISETP.LT.AND P5, PT, R11, c[0x0][0x178], !P2 ;  /* 0x00005e000b007a0c */ /* 0x000fe400057a1270 */
[----:B------:R-:W-:Y:S02]  /*49070*/  PRMT R2, R25, 0x7632, R2 ;  /* 0x0000763219027816 */ /* 0x000fe40000000002 */
[----:B0-----:R-:W-:Y:S01]  /*49080*/  IADD3 R14, R22, c[0x0][0x198], RZ ;  /* 0x00006600160e7a10 */ /* 0x001fe20007ffe0ff */
[----:B---3--:R-:W-:Y:S04]  /*49090*/  @P4 STG.E.U16 [R20.64], R23 ;  /* 0x0000001714004986 */ /* 0x008fe8000c101504 */
[----:B------:R-:W-:Y:S01]  /*490a0*/  IMAD.WIDE R12, R14, 0x2, R16 ;  /* 0x000000020e0c7825 */ /* 0x000fe200078e0210 */
[----:B------:R-:W3:Y:S04]  /*490b0*/  LDL.LU R25, [R1+0x140] ;  /* 0x0001400001197983 */ /* 0x000ee80000300800 */
[----:B------:R0:W-:Y:S04]  /*490c0*/  @P5 STG.E.U16 [R12.64], R2 ;  /* 0x000000020c005986 */ /* 0x0001e8000c101504 */
[----:B0-----:R-:W4:Y:S01]  /*490d0*/  LDL.LU R13, [R1+0x4d0] ;  /* 0x0004d000010d7983 */ /* 0x001f220000300800 */
[----:B------:R-:W-:-:S02]  /*490e0*/  ISETP.LT.AND P2, PT, R26, c[0x0][0x178], !P2 ;  /* 0x00005e001a007a0c */ /* 0x000fc40005741270 */
[----:B------:R-:W-:Y:S02]  /*490f0*/  PRMT R3, R23, 0x7632, R3 ;  /* 0x0000763217037816 */ /* 0x000fe40000000003 */
[C---:B------:R-:W-:Y:S01]  /*49100*/  IADD3 R23, R14.reuse, c[0x0][0x198], RZ ;  /* 0x000066000e177a10 */ /* 0x040fe20007ffe0ff */
[----:B------:R-:W-:Y:S01]  /*49110*/  IMAD.WIDE R14, R14, 0x2, R18 ;  /* 0x000000020e0e7825 */ /* 0x000fe200078e0212 */
[----:B------:R-:W-:-:S04]  /*49120*/  IADD3 R20, R27, 0xa1, RZ ;  /* 0x000000a11b147810 */ /* 0x000fc80007ffe0ff */
[----:B------:R-:W-:Y:S01]  /*49130*/  ISETP.GE.AND P4, PT, R20, c[0x0][0x17c], PT ;  /* 0x00005f0014007a0c */ /* 0x000fe20003f86270 */
[----:B------:R-:W-:Y:S02]  /*49140*/  IMAD.WIDE R20, R23, 0x2, R16 ;  /* 0x0000000217147825 */ /* 0x000fe400078e0210 */
[----:B------:R0:W-:Y:S01]  /*49150*/  @P2 STG.E.U16 [R14.64], R3 ;  /* 0x000000030e002986 */ /* 0x0001e2000c101504 */
[----:B------:R-:W-:Y:S02]  /*49160*/  ISETP.LT.AND P3, PT, R11, c[0x0][0x178], !P6 ;  /* 0x00005e000b007a0c */ /* 0x000fe40007761270 */
[----:B------:R-:W-:Y:S01]  /*49170*/  ISETP.LT.AND P6, PT, R26, c[0x0][0x178], !P6 ;  /* 0x00005e001a007a0c */ /* 0x000fe200077c1270 */
[C---:B0-----:R-:W-:Y:S01]  /*49180*/  IMAD.WIDE R2, R23.reuse, 0x2, R18 ;  /* 0x0000000217027825 */ /* 0x041fe200078e0212 */
[----:B------:R-:W-:Y:S02]  /*49190*/  IADD3 R14, R23, c[0x0][0x198], RZ ;  /* 0x00006600170e7a10 */ /* 0x000fe40007ffe0ff */
[----:B------:R-:W5:Y:S01]  /*491a0*/  LDL.LU R23, [R1+0x4c0] ;  /* 0x0004c00001177983 */ /* 0x000f620000300800 */
[----:B------:R-:W-:-:S04]  /*491b0*/  IADD3 R22, R27, 0x9d, RZ ;  /* 0x0000009d1b167810 */ /* 0x000fc80007ffe0ff */
[----:B------:R-:W-:Y:S02]  /*491c0*/  ISETP.GE.AND P5, PT, R22, c[0x0][0x17c], PT ;  /* 0x00005f0016007a0c */ /* 0x000fe40003fa6270 */
[----:B------:R-:W-:Y:S01]  /*491d0*/  IADD3 R12, R27, 0x9e, RZ ;  /* 0x0000009e1b0c7810 */ /* 0x000fe20007ffe0ff */
[----:B----4-:R0:W-:Y:S04]  /*491e0*/  @P3 STG.E.U16 [R20.64], R13 ;  /* 0x0000000d14003986 */ /* 0x0101e8000c101504 */
[----:B--2---:R1:W-:Y:S01]  /*491f0*/  @P6 STG.E.U16 [R2.64], R10 ;  /* 0x0000000a02006986 */ /* 0x0043e2000c101504 */
[----:B0-----:R-:W-:-:S03]  /*49200*/  PRMT R20, R10, 0x7632, R20 ;  /* 0x000076320a147816 */ /* 0x001fc60000000014 */
[----:B-1----:R-:W2:Y:S04]  /*49210*/  LDL.LU R10, [R1+0x194] ;  /* 0x00019400010a7983 */ /* 0x002ea80000300800 */
[----:B------:R-:W4:Y:S01]  /*49220*/  LDL.LU R22, [R1+0x164] ;  /* 0x0001640001167983 */ /* 0x000f220000300800 */
[----:B------:R-:W-:Y:S02]  /*49230*/  ISETP.LT.AND P3, PT, R11, c[0x0][0x178], !P5 ;  /* 0x00005e000b007a0c */ /* 0x000fe40006f61270 */
[----:B------:R-:W-:Y:S02]  /*49240*/  ISETP.LT.AND P5, PT, R26, c[0x0][0x178], !P5 ;  /* 0x00005e001a007a0c */ /* 0x000fe40006fa1270 */
[----:B------:R-:W-:Y:S02]  /*49250*/  ISETP.GE.AND P2, PT, R12, c[0x0][0x17c], PT ;  /* 0x00005f000c007a0c */ /* 0x000fe40003f46270 */
[----:B------:R-:W-:Y:S01]  /*49260*/  PRMT R15, R13, 0x7632, R15 ;  /* 0x000076320d0f7816 */ /* 0x000fe2000000000f */
[----:B------:R-:W-:Y:S01]  /*49270*/  IMAD.WIDE R12, R14, 0x2, R16 ;  /* 0x000000020e0c7825 */ /* 0x000fe200078e0210 */
[----:B------:R-:W-:-:S03]  /*49280*/  ISETP.LT.AND P6, PT, R11, c[0x0][0x178], !P2 ;  /* 0x00005e000b007a0c */ /* 0x000fc600057c1270 */
[C---:B------:R-:W-:Y:S01]  /*49290*/  IMAD.WIDE R2, R14.reuse, 0x2, R18 ;  /* 0x000000020e027825 */ /* 0x040fe200078e0212 */
[----:B------:R-:W-:Y:S02]  /*492a0*/  IADD3 R14, R14, c[0x0][0x198], RZ ;  /* 0x000066000e0e7a10 */ /* 0x000fe40007ffe0ff */
[----:B------:R-:W-:Y:S02]  /*492b0*/  IADD3 R21, R27, 0x9f, RZ ;  /* 0x0000009f1b157810 */ /* 0x000fe40007ffe0ff */
[----:B------:R-:W-:Y:S01]  /*492c0*/  ISETP.LT.AND P2, PT, R26, c[0x0][0x178], !P2 ;  /* 0x00005e001a007a0c */ /* 0x000fe20005741270 */
[----:B------:R0:W-:Y:S01]  /*492d0*/  @P3 STG.E.U16 [R12.64], R15 ;  /* 0x0000000f0c003986 */ /* 0x0001e2000c101504 */
[----:B------:R-:W-:-:S03]  /*492e0*/  ISETP.GE.AND P3, PT, R21, c[0x0][0x17c], PT ;  /* 0x00005f0015007a0c */ /* 0x000fc60003f66270 */
[----:B------:R1:W-:Y:S01]  /*492f0*/  @P5 STG.E.U16 [R2.64], R20 ;  /* 0x0000001402005986 */ /* 0x0003e2000c101504 */
[----:B------:R-:W-:Y:S02]  /*49300*/  ISETP.LT.AND P5, PT, R11, c[0x0][0x178], !P3 ;  /* 0x00005e000b007a0c */ /* 0x000fe40005fa1270 */
[----:B------:R-:W-:Y:S02]  /*49310*/  ISETP.LT.AND P3, PT, R26, c[0x0][0x178], !P3 ;  /* 0x00005e001a007a0c */ /* 0x000fe40005f61270 */
[----:B0-----:R-:W-:Y:S01]  /*49320*/  IADD3 R15, R27, 0xa0, RZ ;  /* 0x000000a01b0f7810 */ /* 0x001fe20007ffe0ff */
[----:B-1----:R-:W-:-:S04]  /*49330*/  IMAD.WIDE R2, R14, 0x2, R16 ;  /* 0x000000020e027825 */ /* 0x002fc800078e0210 */
[C---:B------:R-:W-:Y:S01]  /*49340*/  IMAD.WIDE R12, R14.reuse, 0x2, R18 ;  /* 0x000000020e0c7825 */ /* 0x040fe200078e0212 */
[----:B-----5:R0:W-:Y:S01]  /*49350*/  @P6 STG.E.U16 [R2.64], R23 ;  /* 0x0000001702006986 */ /* 0x0201e2000c101504 */
[----:B------:R-:W-:Y:S02]  /*49360*/  ISETP.GE.AND P6, PT, R15, c[0x0][0x17c], PT ;  /* 0x00005f000f007a0c */ /* 0x000fe40003fc6270 */
[----:B------:R-:W-:Y:S01]  /*49370*/  IADD3 R14, R14, c[0x0][0x198], RZ ;  /* 0x000066000e0e7a10 */ /* 0x000fe20007ffe0ff */
[----:B---3--:R1:W-:Y:S01]  /*49380*/  @P2 STG.E.U16 [R12.64], R25 ;  /* 0x000000190c002986 */ /* 0x0083e2000c101504 */
[----:B------:R-:W-:Y:S02]  /*49390*/  ISETP.LT.AND P2, PT, R11, c[0x0][0x178], !P6 ;  /* 0x00005e000b007a0c */ /* 0x000fe40007741270 */
[----:B------:R-:W-:Y:S02]  /*493a0*/  PRMT R20, R23, 0x7632, R20 ;  /* 0x0000763217147816 */ /* 0x000fe40000000014 */
[C---:B------:R-:W-:Y:S01]  /*493b0*/  IADD3 R15, R14.reuse, c[0x0][0x198], RZ ;  /* 0x000066000e0f7a10 */ /* 0x040fe20007ffe0ff */
[----:B0-----:R-:W-:Y:S01]  /*493c0*/  IMAD.WIDE R2, R14, 0x2, R16 ;  /* 0x000000020e027825 */ /* 0x001fe200078e0210 */
[----:B------:R-:W-:-:S02]  /*493d0*/  PRMT R21, R25, 0x7632, R21 ;  /* 0x0000763219157816 */ /* 0x000fc40000000015 */
[----:B------:R-:W-:Y:S01]  /*493e0*/  ISETP.LT.AND P6, PT, R26, c[0x0][0x178], !P6 ;  /* 0x00005e001a007a0c */ /* 0x000fe200077c1270 */
[----:B-1----:R-:W-:Y:S01]  /*493f0*/  IMAD.WIDE R12, R14, 0x2, R18 ;  /* 0x000000020e0c7825 */ /* 0x002fe200078e0212 */
[----:B------:R0:W-:Y:S01]  /*49400*/  @P5 STG.E.U16 [R2.64], R20 ;  /* 0x0000001402005986 */ /* 0x0001e2000c101504 */
[----:B------:R-:W-:-:S03]  /*49410*/  IADD3 R14, R27, 0xa6, RZ ;  /* 0x000000a61b0e7810 */ /* 0x000fc60007ffe0ff */
[----:B------:R1:W-:Y:S01]  /*49420*/  @P3 STG.E.U16 [R12.64], R21 ;  /* 0x000000150c003986 */ /* 0x0003e2000c101504 */
[----:B------:R-:W-:Y:S02]  /*49430*/  ISETP.LT.AND P3, PT, R11, c[0x0][0x178], !P4 ;  /* 0x00005e000b007a0c */ /* 0x000fe40006761270 */
[----:B------:R-:W-:Y:S01]  /*49440*/  ISETP.LT.AND P4, PT, R26, c[0x0][0x178], !P4 ;  /* 0x00005e001a007a0c */ /* 0x000fe20006781270 */
[----:B------:R-:W3:Y:S01]  /*49450*/  LDL.LU R25, [R1+0x154] ;  /* 0x0001540001197983 */ /* 0x000ee20000300800 */
[C-C-:B0-----:R-:W-:Y:S01]  /*49460*/  IMAD.WIDE R2, R15.reuse, 0x2, R16.reuse ;  /* 0x000000020f027825 */ /* 0x141fe200078e0210 */
[----:B------:R-:W-:Y:S02]  /*49470*/  ISETP.GE.AND P5, PT, R14, c[0x0][0x17c], PT ;  /* 0x00005f000e007a0c */ /* 0x000fe40003fa6270 */
[----:B------:R-:W-:Y:S02]  /*49480*/  IADD3 R14, R15, c[0x0][0x198], RZ ;  /* 0x000066000f0e7a10 */ /* 0x000fe40007ffe0ff */
[----:B-1----:R-:W-:Y:S01]  /*49490*/  IADD3 R12, R27, 0xa2, RZ ;  /* 0x000000a21b0c7810 */ /* 0x002fe20007ffe0ff */
[----:B--2---:R0:W-:Y:S03]  /*494a0*/  @P2 STG.E.U16 [R2.64], R10 ;  /* 0x0000000a02002986 */ /* 0x0041e6000c101504 */
[----:B------:R-:W-:Y:S01]  /*494b0*/  ISETP.GE.AND P2, PT, R12, c[0x0][0x17c], PT ;  /* 0x00005f000c007a0c */ /* 0x000fe20003f46270 */
[----:B------:R-:W-:Y:S01]  /*494c0*/  IMAD.WIDE R12, R14, 0x2, R16 ;  /* 0x000000020e0c7825 */ /* 0x000fe200078e0210 */
[----:B----4-:R-:W-:-:S03]  /*494d0*/  PRMT R21, R22, 0x7632, R21 ;  /* 0x0000763216157816 */ /* 0x010fc60000000015 */
[----:B0-----:R-:W-:Y:S01]  /*494e0*/  IMAD.WIDE R2, R15, 0x2, R18 ;  /* 0x000000020f027825 */ /* 0x001fe200078e0212 */
[----:B------:R-:W-:Y:S02]  /*494f0*/  PRMT R15, R10, 0x7632, R15 ;  /* 0x000076320a0f7816 */ /* 0x000fe4000000000f */
[----:B------:R-:W2:Y:S04]  /*49500*/  LDL.LU R10, [R1+0x184] ;  /* 0x00018400010a7983 */ /* 0x000ea80000300800 */
[----:B------:R0:W-:Y:S04]  /*49510*/  @P6 STG.E.U16 [R2.64], R22 ;  /* 0x0000001602006986 */ /* 0x0001e8000c101504 */
[----:B------:R-:W-:Y:S01]  /*49520*/  @P3 STG.E.U16 [R12.64], R15 ;  /* 0x0000000f0c003986 */ /* 0x000fe2000c101504 */
[----:B0-----:R-:W-:-:S05]  /*49530*/  IMAD.WIDE R2, R14, 0x2, R18 ;  /* 0x000000020e027825 */ /* 0x001fca00078e0212 */
[----:B------:R0:W-:Y:S04]  /*49540*/  @P4 STG.E.U16 [R2.64], R21 ;  /* 0x0000001502004986 */ /* 0x0001e8000c101504 */
[----:B0-----:R-:W4:Y:S01]  /*49550*/  LDL.LU R3, [R1+0x1a4] ;  /* 0x0001a40001037983 */ /* 0x001f220000300800 */
[----:B------:R-:W-:Y:S02]  /*49560*/  ISETP.LT.AND P6, PT, R11, c[0x0][0x178], !P2 ;  /* 0x00005e000b007a0c */ /* 0x000fe400057c1270 */
[----:B------:R-:W-:Y:S02]  /*49570*/  ISETP.LT.AND P2, PT, R26, c[0x0][0x178], !P2 ;  /* 0x00005e001a007a0c */ /* 0x000fe40005741270 */
[----:B------:R-:W-:Y:S02]  /*49580*/  IADD3 R20, R14, c[0x0][0x198], RZ ;  /* 0x000066000e147a10 */ /* 0x000fe40007ffe0ff */
[----:B------:R-:W-:-:S03]  /*49590*/  IADD3 R22, R27, 0xa3, RZ ;  /* 0x000000a31b167810 */ /* 0x000fc60007ffe0ff */
[----:B------:R-:W-:Y:S01]  /*495a0*/  IMAD.WIDE R12, R20, 0x2, R16 ;  /* 0x00000002140c7825 */ /* 0x000fe200078e0210 */
[----:B------:R-:W-:-:S03]  /*495b0*/  ISETP.GE.AND P3, PT, R22, c[0x0][0x17c], PT ;  /* 0x00005f0016007a0c */ /* 0x000fc60003f66270 */
[C---:B------:R-:W-:Y:S01]  /*495c0*/  IMAD.WIDE R14, R20.reuse, 0x2, R18 ;  /* 0x00000002140e7825 */ /* 0x040fe200078e0212 */
[----:B----4-:R0:W-:Y:S04]  /*495d0*/  @P6 STG.E.U16 [R12.64], R3 ;  /* 0x000000030c006986 */ /* 0x0101e8000c101504 */
[----:B---3--:R-:W-:Y:S01]  /*495e0*/  @P2 STG.E.U16 [R14.64], R25 ;  /* 0x000000190e002986 */ /* 0x008fe2000c101504 */
[----:B------:R-:W-:Y:S02]  /*495f0*/  ISETP.LT.AND P2, PT, R11, c[0x0][0x178], !P3 ;  /* 0x00005e000b007a0c */ /* 0x000fe40005f41270 */
[----:B------:R-:W-:Y:S02]  /*49600*/  PRMT R22, R3, 0x7632, R22 ;  /* 0x0000763203167816 */ /* 0x000fe40000000016 */
[----:B0-----:R-:W-:-:S05]  /*49610*/  IADD3 R12, R20, c[0x0][0x198], RZ ;  /* 0x00006600140c7a10 */ /* 0x001fca0007ffe0ff */
[----:B------:R-:W-:-:S05]  /*49620*/  IMAD.WIDE R2, R12, 0x2, R16 ;  /* 0x000000020c027825 */ /* 0x000fca00078e0210 */
[----:B------:R0:W-:Y:S04]  /*49630*/  @P2 STG.E.U16 [R2.64], R22 ;  /* 0x0000001602002986 */ /* 0x0001e8000c101504 */
[----:B0-----:R-:W3:Y:S01]  /*49640*/  LDL.LU R3, [R1+0x1d4] ;  /* 0x0001d40001037983 */ /* 0x001ee20000300800 */
[----:B------:R-:W-:-:S04]  /*49650*/  IADD3 R23, R27, 0xa4, RZ ;  /* 0x000000a41b177810 */ /* 0x000fc80007ffe0ff */
[----:B------:R-:W-:Y:S02]  /*49660*/  ISETP.GE.AND P4, PT, R23, c[0x0][0x17c], PT ;  /* 0x00005f0017007a0c */ /* 0x000fe40003f86270 */
[----:B------:R-:W-:Y:S02]  /*49670*/  ISETP.LT.AND P3, PT, R26, c[0x0][0x178], !P3 ;  /* 0x00005e001a007a0c */ /* 0x000fe40005f61270 */
[----:B------:R-:W-:Y:S02]  /*49680*/  ISETP.LT.AND P6, PT, R11, c[0x0][0x178], !P4 ;  /* 0x00005e000b007a0c */ /* 0x000fe400067c1270 */
[C---:B------:R-:W-:Y:S02]  /*49690*/  IADD3 R23, R12.reuse, c[0x0][0x198], RZ ;  /* 0x000066000c177a10 */ /* 0x040fe40007ffe0ff */
[----:B------:R-:W-:Y:S01]  /*496a0*/  PRMT R24, R25, 0x7632, R24 ;  /* 0x0000763219187816 */ /* 0x000fe20000000018 */
[----:B------:R-:W-:Y:S01]  /*496b0*/  IMAD.WIDE R12, R12, 0x2, R18 ;  /* 0x000000020c0c7825 */ /* 0x000fe200078e0212 */
[----:B------:R-:W-:-:S02]  /*496c0*/  IADD3 R25, R27, 0xa5, RZ ;  /* 0x000000a51b197810 */ /* 0x000fc40007ffe0ff */
[----:B------:R-:W-:Y:S01]  /*496d0*/  ISETP.LT.AND P4, PT, R26, c[0x0][0x178], !P4 ;  /* 0x00005e001a007a0c */ /* 0x000fe20006781270 */
[----:B------:R-:W-:Y:S01]  /*496e0*/  IMAD.WIDE R14, R23, 0x2, R16 ;  /* 0x00000002170e7825 */ /* 0x000fe200078e0210 */
[----:B------:R-:W-:Y:S01]  /*496f0*/  ISETP.GE.AND P2, PT, R25, c[0x0][0x17c], PT ;  /* 0x00005f0019007a0c */ /* 0x000fe20003f46270 */
[----:B------:R0:W-:Y:S02]  /*49700*/  @P3 STG.E.U16 [R12.64], R24 ;  /* 0x000000180c003986 */ /* 0x0001e4000c101504 */
[----:B------:R-:W-:Y:S01]  /*49710*/  IMAD.WIDE R20, R23, 0x2, R18 ;  /* 0x0000000217147825 */ /* 0x000fe200078e0212 */
[----:B------:R-:W-:Y:S01]  /*49720*/  IADD3 R22, R27, 0xa7, RZ ;  /* 0x000000a71b167810 */ /* 0x000fe20007ffe0ff */
[----:B------:R-:W4:Y:S01]  /*49730*/  LDL.LU R25, [R1+0x254] ;  /* 0x0002540001197983 */ /* 0x000f220000300800 */
[----:B0-----:R-:W-:-:S03]  /*49740*/  IADD3 R12, R23, c[0x0][0x198], RZ ;  /* 0x00006600170c7a10 */ /* 0x001fc60007ffe0ff */
[----:B---3--:R-:W-:Y:S01]  /*49750*/  @P6 STG.E.U16 [R14.64], R3 ;  /* 0x000000030e006986 */ /* 0x008fe2000c101504 */
[----:B------:R-:W-:-:S03]  /*49760*/  ISETP.LT.AND P6, PT, R11, c[0x0][0x178], !P2 ;  /* 0x00005e000b007a0c */ /* 0x000fc600057c1270 */
[----:B--2---:R0:W-:Y:S02]  /*49770*/  @P4 STG.E.U16 [R20.64], R10 ;  /* 0x0000000a14004986 */ /* 0x0041e4000c101504 */
        /* <DEDUP_REMOVED lines=15> */
[C---:B------:R-:W-:Y:S02]  /*49870*/  IMAD.WIDE R14, R23.reuse, 0x2, R16 ;  /* 0x00000002170e7825 */ /* 0x040fe400078e0210 */
[----:B------:R0:W-:Y:S02]  /*49880*/  @P2 STG.E.U16 [R12.64], R20 ;  /* 0x000000140c002986 */ /* 0x0001e4000c101504 */
[----:B------:R-:W-:Y:S01]  /*49890*/  IMAD.WIDE R2, R23, 0x2, R18 ;  /* 0x0000000217027825 */ /* 0x000fe200078e0212 */
[----:B0-----:R-:W-:-:S04]  /*498a0*/  IADD3 R12, R27, 0xa8, RZ ;  /* 0x000000a81b0c7810 */ /* 0x001fc80007ffe0ff */
[----:B------:R-:W-:Y:S01]  /*498b0*/  ISETP.GE.AND P2, PT, R12, c[0x0][0x17c], PT ;  /* 0x00005f000c007a0c */ /* 0x000fe20003f46270 */
[----:B-----5:R0:W-:Y:S01]  /*498c0*/  @P3 STG.E.U16 [R14.64], R22 ;  /* 0x000000160e003986 */ /* 0x0201e2000c101504 */
[C---:B------:R-:W-:Y:S02]  /*498d0*/  ISETP.LT.AND P3, PT, R11.reuse, c[0x0][0x178], !P6 ;  /* 0x00005e000b007a0c */ /* 0x040fe40007761270 */
[----:B------:R-:W-:Y:S01]  /*498e0*/  ISETP.LT.AND P6, PT, R26, c[0x0][0x178], !P6 ;  /* 0x00005e001a007a0c */ /* 0x000fe200077c1270 */
[----:B---3--:R1:W-:Y:S01]  /*498f0*/  @P5 STG.E.U16 [R2.64], R21 ;  /* 0x0000001502005986 */ /* 0x0083e2000c101504 */
[----:B------:R-:W-:Y:S02]  /*49900*/  ISETP.LT.AND P5, PT, R11, c[0x0][0x178], !P2 ;  /* 0x00005e000b007a0c */ /* 0x000fe400057a1270 */
[----:B0-----:R-:W-:Y:S02]  /*49910*/  IADD3 R14, R23, c[0x0][0x198], RZ ;  /* 0x00006600170e7a10 */ /* 0x001fe40007ffe0ff */
[----:B------:R-:W3:Y:S01]  /*49920*/  LDL.LU R23, [R1+0x264] ;  /* 0x0002640001177983 */ /* 0x000ee20000300800 */
[----:B------:R-:W-:-:S02]  /*49930*/  PRMT R15, R22, 0x7632, R15 ;  /* 0x00007632160f7816 */ /* 0x000fc4000000000f */
        /* <DEDUP_REMOVED lines=32> */
[--C-:B0-----:R-:W-:Y:S01]  /*49b40*/  IMAD.WIDE R2, R15, 0x2, R16.reuse ;  /* 0x000000020f027825 */ /* 0x101fe200078e0210 */
[----:B------:R-:W-:Y:S02]  /*49b50*/  ISETP.GE.AND P6, PT, R14, c[0x0][0x17c], PT ;  /* 0x00005f000e007a0c */ /* 0x000fe40003fc6270 */
[----:B-1----:R-:W-:Y:S02]  /*49b60*/  IADD3 R12, R27, 0xac, RZ ;  /* 0x000000ac1b0c7810 */ /* 0x002fe40007ffe0ff */
[----:B------:R-:W-:Y:S02]  /*49b70*/  IADD3 R14, R15, c[0x0][0x198], RZ ;  /* 0x000066000f0e7a10 */ /* 0x000fe40007ffe0ff */
        /* <DEDUP_REMOVED lines=11> */
[----:B------:R-:W-:Y:S02]  /*49c30*/  PRMT R21, R22, 0x7632, R21 ;  /* 0x0000763216157816 */ /* 0x000fe40000000015 */
[----:B0-----:R-:W-:Y:S01]  /*49c40*/  IADD3 R22, R27, 0xad, RZ ;  /* 0x000000ad1b167810 */ /* 0x001fe20007ffe0ff */
[----:B------:R-:W-:-:S04]  /*49c50*/  IMAD.WIDE R2, R14, 0x2, R18 ;  /* 0x000000020e027825 */ /* 0x000fc800078e0212 */
[----:B-1----:R-:W-:Y:S01]  /*49c60*/  IMAD.WIDE R12, R20, 0x2, R16 ;  /* 0x00000002140c7825 */ /* 0x002fe200078e0210 */
[----:B------:R-:W-:-:S03]  /*49c70*/  ISETP.GE.AND P3, PT, R22, c[0x0][0x17c], PT ;  /* 0x00005f0016007a0c */ /* 0x000fc60003f66270 */
[----:B------:R-:W-:Y:S01]  /*49c80*/  IMAD.WIDE R14, R20, 0x2, R18 ;  /* 0x00000002140e7825 */ /* 0x000fe200078e0212 */
[----:B------:R-:W-:Y:S04]  /*49c90*/  @P4 STG.E.U16 [R2.64], R21 ;  /* 0x0000001502004986 */ /* 0x000fe8000c101504 */
[----:B--2---:R0:W-:Y:S04]  /*49ca0*/  @P5 STG.E.U16 [R12.64], R25 ;  /* 0x000000190c005986 */ /* 0x0041e8000c101504 */
[----:B----4-:R1:W-:Y:S01]  /*49cb0*/  @P2 STG.E.U16 [R14.64], R10 ;  /* 0x0000000a0e002986 */ /* 0x0103e2000c101504 */
[----:B------:R-:W-:-:S02]  /*49cc0*/  ISETP.LT.AND P2, PT, R11, c[0x0][0x178], !P3 ;  /* 0x00005e000b007a0c */ /* 0x000fc40005f41270 */
        /* <DEDUP_REMOVED lines=8> */
[----:B------:R-:W-:-:S04]  /*49d50*/  IADD3 R23, R27, 0xae, RZ ;  /* 0x000000ae1b177810 */ /* 0x000fc80007ffe0ff */
[----:B------:R-:W-:Y:S02]  /*49d60*/  ISETP.GE.AND P4, PT, R23, c[0x0][0x17c], PT ;  /* 0x00005f0017007a0c */ /* 0x000fe40003f86270 */
[----:B------:R-:W-:Y:S02]  /*49d70*/  ISETP.LT.AND P3, PT, R26, c[0x0][0x178], !P3 ;  /* 0x00005e001a007a0c */ /* 0x000fe40005f61270 */
[----:B------:R-:W-:Y:S02]  /*49d80*/  ISETP.LT.AND P5, PT, R11, c[0x0][0x178], !P4 ;  /* 0x00005e000b007a0c */ /* 0x000fe400067a1270 */
[C---:B------:R-:W-:Y:S01]  /*49d90*/  IADD3 R23, R12.reuse, c[0x0][0x198], RZ ;  /* 0x000066000c177a10 */ /* 0x040fe20007ffe0ff */
[----:B------:R-:W-:Y:S01]  /*49da0*/  IMAD.WIDE R12, R12, 0x2, R18 ;  /* 0x000000020c0c7825 */ /* 0x000fe200078e0212 */
[----:B------:R-:W-:Y:S02]  /*49db0*/  IADD3 R25, R27, 0xaf, RZ ;  /* 0x000000af1b197810 */ /* 0x000fe40007ffe0ff */
[----:B------:R-:W-:Y:S01]  /*49dc0*/  ISETP.LT.AND P4, PT, R26, c[0x0][0x178], !P4 ;  /* 0x00005e001a007a0c */ /* 0x000fe20006781270 */
[----:B------:R-:W-:Y:S01]  /*49dd0*/  IMAD.WIDE R14, R23, 0x2, R16 ;  /* 0x00000002170e7825 */ /* 0x000fe200078e0210 */
[----:B------:R-:W-:-:S02]  /*49de0*/  ISETP.GE.AND P2, PT, R25, c[0x0][0x17c], PT ;  /* 0x00005f0019007a0c */ /* 0x000fc40003f46270 */
[----:B------:R-:W5:Y:S01]  /*49df0*/  LDL.LU R25, [R1+0x274] ;  /* 0x0002740001197983 */ /* 0x000f620000300800 */
[----:B------:R-:W-:-:S03]  /*49e00*/  IMAD.WIDE R20, R23, 0x2, R18 ;  /* 0x0000000217147825 */ /* 0x000fc600078e0212 */
[----:B------:R0:W-:Y:S02]  /*49e10*/  @P3 STG.E.U16 [R12.64], R24 ;  /* 0x000000180c003986 */ /* 0x0001e4000c101504 */
[----:B0-----:R-:W-:Y:S02]  /*49e20*/  IADD3 R12, R23, c[0x0][0x198], RZ ;  /* 0x00006600170c7a10 */ /* 0x001fe40007ffe0ff */
        /* <DEDUP_REMOVED lines=27> */
[----:B------:R-:W-:-:S02]  /*49fe0*/  IADD3 R12, R27, 0xb2, RZ ;  /* 0x000000b21b0c7810 */ /* 0x000fc40007ffe0ff */
[----:B------:R-:W-:Y:S02]  /*49ff0*/  ISETP.LT.AND P3, PT, R11, c[0x0][0x178], !P5 ;  /* 0x00005e000b007a0c */ /* 0x000fe40006f61270 */
[----:B------:R-:W-:Y:S02]  /*4a000*/  ISETP.LT.AND P5, PT, R26, c[0x0][0x178], !P5 ;  /* 0x00005e001a007a0c */ /* 0x000fe40006fa1270 */
[----:B------:R-:W-:Y:S01]  /*4a010*/  ISETP.GE.AND P2, PT, R12, c[0x0][0x17c], PT ;  /* 0x00005f000c007a0c */ /* 0x000fe20003f46270 */
[C---:B------:R-:W-:Y:S01]  /*4a020*/  IMAD.WIDE R12, R14.reuse, 0x2, R16 ;  /* 0x000000020e0c7825 */ /* 0x040fe200078e0210 */
[----:B------:R-:W-:Y:S02]  /*4a030*/  PRMT R15, R21, 0x7632, R15 ;  /* 0x00007632150f7816 */ /* 0x000fe4000000000f */
[----:B------:R-:W-:Y:S01]  /*4a040*/  ISETP.LT.AND P6, PT, R11, c[0x0][0x178], !P2 ;  /* 0x00005e000b007a0c */ /* 0x000fe200057c1270 */
[C---:B------:R-:W-:Y:S01]  /*4a050*/  IMAD.WIDE R2, R14.reuse, 0x2, R18 ;  /* 0x000000020e027825 */ /* 0x040fe200078e0212 */
[----:B------:R-:W-:-:S02]  /*4a060*/  IADD3 R14, R14, c[0x0][0x198], RZ ;  /* 0x000066000e0e7a10 */ /* 0x000fc40007ffe0ff */
        /* <DEDUP_REMOVED lines=10> */
[----:B------:R-:W-:Y:S02]  /*4a110*/  IADD3 R14, R14, c[0x0][0x198], RZ ;  /* 0x000066000e0e7a10 */ /* 0x000fe40007ffe0ff */
        /* <DEDUP_REMOVED lines=173> */
[----:B------:R-:W-:Y:S01]  /*4abf0*/  IADD3 R23, R27, 0xc5, RZ ;  /* 0x000000c51b177810 */ /* 0x000fe20007ffe0ff */
[----:B---3--:R-:W-:Y:S01]  /*4ac00*/  @P5 STG.E.U16 [R14.64], R2 ;  /* 0x000000020e005986 */ /* 0x008fe2000c101504 */
[----:B------:R-:W-:-:S03]  /*4ac10*/  ISETP.LT.AND P5, PT, R11, c[0x0][0x178], !P2 ;  /* 0x00005e000b007a0c */ /* 0x000fc600057a1270 */
[----:B----4-:R0:W-:Y:S02]  /*4ac20*/  @P4 STG.E.U16 [R20.64], R3 ;  /* 0x0000000314004986 */ /* 0x0101e4000c101504 */
[----:B0-----:R-:W-:Y:S02]  /*4ac30*/  PRMT R20, R2, 0x7632, R20 ;  /* 0x0000763202147816 */ /* 0x001fe40000000014 */
[----:B------:R-:W-:Y:S01]  /*4ac40*/  PRMT R21, R3, 0x7632, R21 ;  /* 0x0000763203157816 */ /* 0x000fe20000000015 */
[----:B------:R-:W-:-:S05]  /*4ac50*/  IMAD.WIDE R2, R12, 0x2, R16 ;  /* 0x000000020c027825 */ /* 0x000fca00078e0210 */
[----:B------:R0:W-:Y:S01]  /*4ac60*/  @P5 STG.E.U16 [R2.64], R20 ;  /* 0x0000001402005986 */ /* 0x0001e2000c101504 */
[----:B------:R-:W-:-:S03]  /*4ac70*/  ISETP.GE.AND P5, PT, R23, c[0x0][0x17c], PT ;  /* 0x00005f0017007a0c */ /* 0x000fc60003fa6270 */
[----:B------:R-:W3:Y:S01]  /*4ac80*/  LDL.LU R23, [R1+0x1d8] ;  /* 0x0001d80001177983 */ /* 0x000ee20000300800 */
[----:B------:R-:W-:Y:S02]  /*4ac90*/  ISETP.LT.AND P2, PT, R26, c[0x0][0x178], !P2 ;  /* 0x00005e001a007a0c */ /* 0x000fe40005741270 */
[----:B------:R-:W-:Y:S02]  /*4aca0*/  ISETP.LT.AND P3, PT, R11, c[0x0][0x178], !P6 ;  /* 0x00005e000b007a0c */ /* 0x000fe40007761270 */
[----:B------:R-:W-:Y:S02]  /*4acb0*/  IADD3 R14, R27, 0xc9, RZ ;  /* 0x000000c91b0e7810 */ /* 0x000fe40007ffe0ff */
[C---:B------:R-:W-:Y:S01]  /*4acc0*/  IADD3 R22, R12.reuse, c[0x0][0x198], RZ ;  /* 0x000066000c167a10 */ /* 0x040fe20007ffe0ff */
[----:B------:R-:W-:Y:S01]  /*4acd0*/  IMAD.WIDE R12, R12, 0x2, R18 ;  /* 0x000000020c0c7825 */ /* 0x000fe200078e0212 */
[----:B------:R-:W-:-:S03]  /*4ace0*/  ISETP.GE.AND P4, PT, R14, c[0x0][0x17c], PT ;  /* 0x00005f000e007a0c */ /* 0x000fc60003f86270 */
[C---:B------:R-:W-:Y:S02]  /*4acf0*/  IMAD.WIDE R14, R22.reuse, 0x2, R16 ;  /* 0x00000002160e7825 */ /* 0x040fe400078e0210 */
[----:B------:R-:W-:Y:S02]  /*4ad00*/  @P2 STG.E.U16 [R12.64], R21 ;  /* 0x000000150c002986 */ /* 0x000fe4000c101504 */
[----:B0-----:R-:W-:Y:S01]  /*4ad10*/  IMAD.WIDE R2, R22, 0x2, R18 ;  /* 0x0000000216027825 */ /* 0x001fe200078e0212 */
[----:B------:R-:W-:Y:S02]  /*4ad20*/  ISETP.LT.AND P6, PT, R26, c[0x0][0x178], !P6 ;  /* 0x00005e001a007a0c */ /* 0x000fe400077c1270 */
[----:B--2---:R-:W-:Y:S01]  /*4ad30*/  PRMT R20, R10, 0x7632, R20 ;  /* 0x000076320a147816 */ /* 0x004fe20000000014 */
[----:B---3--:R0:W-:Y:S02]  /*4ad40*/  @P3 STG.E.U16 [R14.64], R23 ;  /* 0x000000170e003986 */ /* 0x0081e4000c101504 */
[----:B0-----:R-:W-:-:S02]  /*4ad50*/  IADD3 R14, R22, c[0x0][0x198], RZ ;  /* 0x00006600160e7a10 */ /* 0x001fc40007ffe0ff */
[----:B------:R-:W2:Y:S06]  /*4ad60*/  LDL.LU R22, [R1+0x1e8] ;  /* 0x0001e80001167983 */ /* 0x000eac0000300800 */
[----:B------:R0:W-:Y:S01]  /*4ad70*/  @P6 STG.E.U16 [R2.64], R10 ;  /* 0x0000000a02006986 */ /* 0x0001e2000c101504 */
[----:B------:R-:W-:-:S03]  /*4ad80*/  PRMT R15, R23, 0x7632, R15 ;  /* 0x00007632170f7816 */ /* 0x000fc6000000000f */
[----:B0-----:R-:W3:Y:S04]  /*4ad90*/  LDL.LU R10, [R1+0x258] ;  /* 0x00025800010a7983 */ /* 0x001ee80000300800 */
[----:B------:R-:W4:Y:S01]  /*4ada0*/  LDL.LU R23, [R1+0x1c8] ;  /* 0x0001c80001177983 */ /* 0x000f220000300800 */
[----:B------:R-:W-:Y:S02]  /*4adb0*/  IADD3 R12, R27, 0xc6, RZ ;  /* 0x000000c61b0c7810 */ /* 0x000fe40007ffe0ff */
[----:B------:R-:W-:Y:S02]  /*4adc0*/  ISETP.LT.AND P3, PT, R11, c[0x0][0x178], !P5 ;  /* 0x00005e000b007a0c */ /* 0x000fe40006f61270 */
[----:B------:R-:W-:Y:S02]  /*4add0*/  ISETP.GE.AND P2, PT, R12, c[0x0][0x17c], PT ;  /* 0x00005f000c007a0c */ /* 0x000fe40003f46270 */
[----:B------:R-:W-:-:S02]  /*4ade0*/  ISETP.LT.AND P5, PT, R26, c[0x0][0x178], !P5 ;  /* 0x00005e001a007a0c */ /* 0x000fc40006fa1270 */
[----:B------:R-:W-:Y:S01]  /*4adf0*/  ISETP.LT.AND P6, PT, R11, c[0x0][0x178], !P2 ;  /* 0x00005e000b007a0c */ /* 0x000fe200057c1270 */
[----:B------:R-:W-:Y:S01]  /*4ae00*/  IMAD.WIDE R2, R14, 0x2, R16 ;  /* 0x000000020e027825 */ /* 0x000fe200078e0210 */
[----:B------:R-:W-:-:S03]  /*4ae10*/  IADD3 R21, R27, 0xc7, RZ ;  /* 0x000000c71b157810 */ /* 0x000fc60007ffe0ff */
[C---:B------:R-:W-:Y:S01]  /*4ae20*/  IMAD.WIDE R12, R14.reuse, 0x2, R18 ;  /* 0x000000020e0c7825 */ /* 0x040fe200078e0212 */
[----:B------:R-:W-:Y:S02]  /*4ae30*/  IADD3 R14, R14, c[0x0][0x198], RZ ;  /* 0x000066000e0e7a10 */ /* 0x000fe40007ffe0ff */
[----:B------:R-:W-:Y:S01]  /*4ae40*/  ISETP.LT.AND P2, PT, R26, c[0x0][0x178], !P2 ;  /* 0x00005e001a007a0c */ /* 0x000fe20005741270 */
[----:B------:R0:W-:Y:S01]  /*4ae50*/  @P3 STG.E.U16 [R2.64], R15 ;  /* 0x0000000f02003986 */ /* 0x0001e2000c101504 */
[----:B------:R-:W-:-:S03]  /*4ae60*/  ISETP.GE.AND P3, PT, R21, c[0x0][0x17c], PT ;  /* 0x00005f0015007a0c */ /* 0x000fc60003f66270 */
[----:B------:R1:W-:Y:S01]  /*4ae70*/  @P5 STG.E.U16 [R12.64], R20 ;  /* 0x000000140c005986 */ /* 0x0003e2000c101504 */
[----:B------:R-:W-:Y:S01]  /*4ae80*/  ISETP.LT.AND P5, PT, R11, c[0x0][0x178], !P3 ;  /* 0x00005e000b007a0c */ /* 0x000fe20005fa1270 */
[----:B0-----:R-:W-:Y:S01]  /*4ae90*/  IMAD.WIDE R2, R14, 0x2, R16 ;  /* 0x000000020e027825 */ /* 0x001fe200078e0210 */
[----:B------:R-:W-:-:S03]  /*4aea0*/  IADD3 R15, R27, 0xc8, RZ ;  /* 0x000000c81b0f7810 */ /* 0x000fc60007ffe0ff */
[----:B-1----:R-:W-:Y:S01]  /*4aeb0*/  IMAD.WIDE R12, R14, 0x2, R18 ;  /* 0x000000020e0c7825 */ /* 0x002fe200078e0212 */
[----:B------:R-:W-:Y:S02]  /*4aec0*/  ISETP.LT.AND P3, PT, R26, c[0x0][0x178], !P3 ;  /* 0x00005e001a007a0c */ /* 0x000fe40005f61270 */
        /* <DEDUP_REMOVED lines=60> */
[C---:B------:R-:W-:Y:S02]  /*4b290*/  IMAD.WIDE R20, R23.reuse, 0x2, R18 ;  /* 0x0000000217147825 */ /* 0x040fe400078e0212 */
[----:B------:R-:W4:Y:S01]  /*4b2a0*/  LDL.LU R25, [R1+0x2d8] ;  /* 0x0002d80001197983 */ /* 0x000f220000300800 */
[----:B0-----:R-:W-:Y:S02]  /*4b2b0*/  IADD3 R12, R23, c[0x0][0x198], RZ ;  /* 0x00006600170c7a10 */ /* 0x001fe40007ffe0ff */
[----:B------:R-:W-:-:S02]  /*4b2c0*/  IADD3 R23, R27, 0xcf, RZ ;  /* 0x000000cf1b177810 */ /* 0x000fc40007ffe0ff */
[----:B------:R-:W-:Y:S01]  /*4b2d0*/  IADD3 R22, R12, c[0x0][0x198], RZ ;  /* 0x000066000c167a10 */ /* 0x000fe20007ffe0ff */
[----:B--2---:R-:W-:Y:S01]  /*4b2e0*/  @P6 STG.E.U16 [R14.64], R3 ;  /* 0x000000030e006986 */ /* 0x004fe2000c101504 */
[----:B------:R-:W-:Y:S02]  /*4b2f0*/  ISETP.LT.AND P6, PT, R11, c[0x0][0x178], !P2 ;  /* 0x00005e000b007a0c */ /* 0x000fe400057c1270 */
[----:B------:R-:W-:Y:S01]  /*4b300*/  ISETP.LT.AND P2, PT, R26, c[0x0][0x178], !P2 ;  /* 0x00005e001a007a0c */ /* 0x000fe20005741270 */
[----:B---3--:R0:W-:Y:S02]  /*4b310*/  @P4 STG.E.U16 [R20.64], R10 ;  /* 0x0000000a14004986 */ /* 0x0081e4000c101504 */
[----:B0-----:R-:W-:Y:S01]  /*4b320*/  PRMT R20, R3, 0x7632, R20 ;  /* 0x0000763203147816 */ /* 0x001fe20000000014 */
[----:B------:R-:W-:Y:S01]  /*4b330*/  IMAD.WIDE R2, R12, 0x2, R16 ;  /* 0x000000020c027825 */ /* 0x000fe200078e0210 */
[----:B------:R-:W-:Y:S02]  /*4b340*/  PRMT R21, R10, 0x7632, R21 ;  /* 0x000076320a157816 */ /* 0x000fe40000000015 */
[----:B------:R-:W2:Y:S01]  /*4b350*/  LDL.LU R10, [R1+0x288] ;  /* 0x00028800010a7983 */ /* 0x000ea20000300800 */
[----:B------:R-:W-:-:S03]  /*4b360*/  IMAD.WIDE R12, R12, 0x2, R18 ;  /* 0x000000020c0c7825 */ /* 0x000fc600078e0212 */
        /* <DEDUP_REMOVED lines=10> */
[----:B------:R-:W-:-:S03]  /*4b410*/  IADD3 R12, R27, 0xd0, RZ ;  /* 0x000000d01b0c7810 */ /* 0x000fc60007ffe0ff */
[----:B------:R-:W-:Y:S01]  /*4b420*/  IMAD.WIDE R2, R22, 0x2, R18 ;  /* 0x0000000216027825 */ /* 0x000fe200078e0212 */
[----:B------:R-:W-:Y:S02]  /*4b430*/  ISETP.GE.AND P2, PT, R12, c[0x0][0x17c], PT ;  /* 0x00005f000c007a0c */ /* 0x000fe40003f46270 */
[----:B------:R-:W-:Y:S02]  /*4b440*/  IADD3 R21, R27, 0xd1, RZ ;  /* 0x000000d11b157810 */ /* 0x000fe40007ffe0ff */
[----:B---3--:R-:W-:Y:S01]  /*4b450*/  PRMT R20, R23, 0x7632, R20 ;  /* 0x0000763217147816 */ /* 0x008fe20000000014 */
[----:B-----5:R0:W-:Y:S01]  /*4b460*/  @P3 STG.E.U16 [R14.64], R13 ;  /* 0x0000000d0e003986 */ /* 0x0201e2000c101504 */
[C---:B------:R-:W-:Y:S02]  /*4b470*/  ISETP.LT.AND P3, PT, R11.reuse, c[0x0][0x178], !P6 ;  /* 0x00005e000b007a0c */ /* 0x040fe40007761270 */
[----:B------:R-:W-:Y:S01]  /*4b480*/  ISETP.LT.AND P6, PT, R26, c[0x0][0x178], !P6 ;  /* 0x00005e001a007a0c */ /* 0x000fe200077c1270 */
[----:B------:R1:W-:Y:S01]  /*4b490*/  @P5 STG.E.U16 [R2.64], R23 ;  /* 0x0000001702005986 */ /* 0x0003e2000c101504 */
[----:B------:R-:W-:-:S02]  /*4b4a0*/  ISETP.LT.AND P5, PT, R11, c[0x0][0x178], !P2 ;  /* 0x00005e000b007a0c */ /* 0x000fc400057a1270 */
[----:B0-----:R-:W-:Y:S02]  /*4b4b0*/  IADD3 R14, R22, c[0x0][0x198], RZ ;  /* 0x00006600160e7a10 */ /* 0x001fe40007ffe0ff */
[----:B------:R-:W3:Y:S01]  /*4b4c0*/  LDL.LU R22, [R1+0x2e8] ;  /* 0x0002e80001167983 */ /* 0x000ee20000300800 */
[----:B------:R-:W-:Y:S02]  /*4b4d0*/  PRMT R15, R13, 0x7632, R15 ;  /* 0x000076320d0f7816 */ /* 0x000fe4000000000f */
[----:B------:R-:W-:Y:S01]  /*4b4e0*/  ISETP.LT.AND P2, PT, R26, c[0x0][0x178], !P2 ;  /* 0x00005e001a007a0c */ /* 0x000fe20005741270 */
[----:B-1----:R-:W5:Y:S01]  /*4b4f0*/  LDL.LU R23, [R1+0x278] ;  /* 0x0002780001177983 */ /* 0x002f620000300800 */
[----:B------:R-:W-:-:S04]  /*4b500*/  IMAD.WIDE R2, R14, 0x2, R16 ;  /* 0x000000020e027825 */ /* 0x000fc800078e0210 */
[C---:B------:R-:W-:Y:S01]  /*4b510*/  IMAD.WIDE R12, R14.reuse, 0x2, R18 ;  /* 0x000000020e0c7825 */ /* 0x040fe200078e0212 */
[----:B------:R-:W-:Y:S01]  /*4b520*/  IADD3 R14, R14, c[0x0][0x198], RZ ;  /* 0x000066000e0e7a10 */ /* 0x000fe20007ffe0ff */
[----:B------:R0:W-:Y:S04]  /*4b530*/  @P3 STG.E.U16 [R2.64], R15 ;  /* 0x0000000f02003986 */ /* 0x0001e8000c101504 */
[----:B------:R1:W-:Y:S01]  /*4b540*/  @P6 STG.E.U16 [R12.64], R20 ;  /* 0x000000140c006986 */ /* 0x0003e2000c101504 */
[----:B------:R-:W-:Y:S01]  /*4b550*/  ISETP.GE.AND P3, PT, R21, c[0x0][0x17c], PT ;  /* 0x00005f0015007a0c */ /* 0x000fe20003f66270 */
[----:B0-----:R-:W-:-:S04]  /*4b560*/  IMAD.WIDE R2, R14, 0x2, R16 ;  /* 0x000000020e027825 */ /* 0x001fc800078e0210 */
[----:B-1----:R-:W-:Y:S01]  /*4b570*/  IMAD.WIDE R12, R14, 0x2, R18 ;  /* 0x000000020e0c7825 */ /* 0x002fe200078e0212 */
[----:B----4-:R0:W-:Y:S01]  /*4b580*/  @P5 STG.E.U16 [R2.64], R25 ;  /* 0x0000001902005986 */ /* 0x0101e2000c101504 */
[----:B------:R-:W-:Y:S02]  /*4b590*/  PRMT R20, R25, 0x7632, R20 ;  /* 0x0000763219147816 */ /* 0x000fe40000000014 */
[----:B--2---:R-:W-:Y:S01]  /*4b5a0*/  PRMT R21, R10, 0x7632, R21 ;  /* 0x000076320a157816 */ /* 0x004fe20000000015 */
        /* <DEDUP_REMOVED lines=33> */
[----:B------:R-:W-:Y:S01]  /*4b7c0*/  IADD3 R22, R27, 0xd5, RZ ;  /* 0x000000d51b167810 */ /* 0x000fe20007ffe0ff */
[----:B0-----:R-:W-:-:S03]  /*4b7d0*/  IMAD.WIDE R2, R14, 0x2, R18 ;  /* 0x000000020e027825 */ /* 0x001fc600078e0212 */
[----:B------:R-:W-:Y:S01]  /*4b7e0*/  ISETP.GE.AND P3, PT, R22, c[0x0][0x17c], PT ;  /* 0x00005f0016007a0c */ /* 0x000fe20003f66270 */
[C---:B-1----:R-:W-:Y:S01]  /*4b7f0*/  IMAD.WIDE R12, R20.reuse, 0x2, R16 ;  /* 0x00000002140c7825 */ /* 0x042fe200078e0210 */
[----:B------:R-:W-:Y:S03]  /*4b800*/  @P4 STG.E.U16 [R2.64], R21 ;  /* 0x0000001502004986 */ /* 0x000fe6000c101504 */
[----:B------:R-:W-:Y:S01]  /*4b810*/  IMAD.WIDE R14, R20, 0x2, R18 ;  /* 0x00000002140e7825 */ /* 0x000fe200078e0212 */
        /* <DEDUP_REMOVED lines=20> */
[----:B------:R-:W-:-:S03]  /*4b960*/  ISETP.GE.AND P2, PT, R25, c[0x0][0x17c], PT ;  /* 0x00005f0019007a0c */ /* 0x000fc60003f46270 */
[----:B------:R0:W-:Y:S01]  /*4b970*/  @P3 STG.E.U16 [R12.64], R24 ;  /* 0x000000180c003986 */ /* 0x0001e2000c101504 */
[C---:B------:R-:W-:Y:S01]  /*4b980*/  IMAD.WIDE R20, R23.reuse, 0x2, R18 ;  /* 0x0000000217147825 */ /* 0x040fe200078e0212 */
[----:B0-----:R-:W-:Y:S02]  /*4b990*/  IADD3 R12, R23, c[0x0][0x198], RZ ;  /* 0x00006600170c7a10 */ /* 0x001fe40007ffe0ff */
[----:B------:R-:W5:Y:S01]  /*4b9a0*/  LDL.LU R24, [R1+0x4b8] ;  /* 0x0004b80001187983 */ /* 0x000f620000300800 */
[----:B------:R-:W-:-:S03]  /*4b9b0*/  IADD3 R23, R27, 0xd9, RZ ;  /* 0x000000d91b177810 */ /* 0x000fc60007ffe0ff */
[----:B------:R-:W2:Y:S04]  /*4b9c0*/  LDL.LU R25, [R1+0x338] ;  /* 0x0003380001197983 */ /* 0x000ea80000300800 */
        /* <DEDUP_REMOVED lines=14> */
[----:B------:R-:W-:Y:S02]  /*4bab0*/  ISETP.LT.AND P6, PT, R26, c[0x0][0x178], !P6 ;  /* 0x00005e001a007a0c */ /* 0x000fe400077c1270 */
[----:B------:R-:W-:Y:S01]  /*4bac0*/  ISETP.GE.AND P4, PT, R14, c[0x0][0x17c], PT ;  /* 0x00005f000e007a0c */ /* 0x000fe20003f86270 */
[----:B------:R-:W-:-:S02]  /*4bad0*/  IMAD.WIDE R14, R22, 0x2, R16 ;  /* 0x00000002160e7825 */ /* 0x000fc400078e0210 */
[----:B------:R1:W-:Y:S01]  /*4bae0*/  @P2 STG.E.U16 [R12.64], R21 ;  /* 0x000000150c002986 */ /* 0x0003e2000c101504 */
[----:B------:R-:W-:Y:S01]  /*4baf0*/  ISETP.LT.AND P2, PT, R11, c[0x0][0x178], !P5 ;  /* 0x00005e000b007a0c */ /* 0x000fe20006f41270 */
[----:B0-----:R-:W-:Y:S01]  /*4bb00*/  IMAD.WIDE R2, R22, 0x2, R18 ;  /* 0x0000000216027825 */ /* 0x001fe200078e0212 */
[----:B------:R-:W-:Y:S02]  /*4bb10*/  ISETP.LT.AND P5, PT, R26, c[0x0][0x178], !P5 ;  /* 0x00005e001a007a0c */ /* 0x000fe40006fa1270 */
[----:B--2---:R-:W-:Y:S02]  /*4bb20*/  PRMT R20, R10, 0x7632, R20 ;  /* 0x000076320a147816 */ /* 0x004fe40000000014 */
[C---:B-1----:R-:W-:Y:S02]  /*4bb30*/  IADD3 R12, R27.reuse, 0xda, RZ ;  /* 0x000000da1b0c7810 */ /* 0x042fe40007ffe0ff */
[----:B------:R-:W-:Y:S01]  /*4bb40*/  IADD3 R21, R27, 0xdb, RZ ;  /* 0x000000db1b157810 */ /* 0x000fe20007ffe0ff */
[----:B---3--:R0:W-:Y:S01]  /*4bb50*/  @P3 STG.E.U16 [R14.64], R23 ;  /* 0x000000170e003986 */ /* 0x0081e2000c101504 */
[----:B------:R-:W-:-:S03]  /*4bb60*/  ISETP.GE.AND P3, PT, R12, c[0x0][0x17c], PT ;  /* 0x00005f000c007a0c */ /* 0x000fc60003f66270 */
[----:B------:R1:W-:Y:S01]  /*4bb70*/  @P6 STG.E.U16 [R2.64], R10 ;  /* 0x0000000a02006986 */ /* 0x0003e2000c101504 */
[----:B------:R-:W-:Y:S02]  /*4bb80*/  ISETP.LT.AND P6, PT, R11, c[0x0][0x178], !P3 ;  /* 0x00005e000b007a0c */ /* 0x000fe40005fc1270 */
[----:B0-----:R-:W-:Y:S02]  /*4bb90*/  PRMT R15, R23, 0x7632, R15 ;  /* 0x00007632170f7816 */ /* 0x001fe4000000000f */
[----:B------:R-:W2:Y:S01]  /*4bba0*/  LDL.LU R23, [R1+0x4d8] ;  /* 0x0004d80001177983 */ /* 0x000ea20000300800 */
[----:B------:R-:W-:-:S03]  /*4bbb0*/  IADD3 R14, R22, c[0x0][0x198], RZ ;  /* 0x00006600160e7a10 */ /* 0x000fc60007ffe0ff */
[----:B-1----:R-:W3:Y:S02]  /*4bbc0*/  LDL.LU R10, [R1+0x358] ;  /* 0x00035800010a7983 */ /* 0x002ee40000300800 */
[----:B------:R-:W-:-:S04]  /*4bbd0*/  IMAD.WIDE R2, R14, 0x2, R16 ;  /* 0x000000020e027825 */ /* 0x000fc800078e0210 */
[C---:B------:R-:W-:Y:S01]  /*4bbe0*/  IMAD.WIDE R12, R14.reuse, 0x2, R18 ;  /* 0x000000020e0c7825 */ /* 0x040fe200078e0212 */
[----:B------:R-:W-:Y:S01]  /*4bbf0*/  IADD3 R14, R14, c[0x0][0x198], RZ ;  /* 0x000066000e0e7a10 */ /* 0x000fe20007ffe0ff */
[----:B------:R0:W-:Y:S01]  /*4bc00*/  @P2 STG.E.U16 [R2.64], R15 ;  /* 0x0000000f02002986 */ /* 0x0001e2000c101504 */
[----:B------:R-:W-:-:S03]  /*4bc10*/  ISETP.LT.AND P3, PT, R26, c[0x0][0x178], !P3 ;  /* 0x00005e001a007a0c */ /* 0x000fc60005f61270 */
[----:B------:R5:W-:Y:S01]  /*4bc20*/  @P5 STG.E.U16 [R12.64], R20 ;  /* 0x000000140c005986 */ /* 0x000be2000c101504 */
[----:B0-----:R-:W-:Y:S01]  /*4bc30*/  IMAD.WIDE R2, R14, 0x2, R16 ;  /* 0x000000020e027825 */ /* 0x001fe200078e0210 */
[----:B-----5:R-:W-:-:S04]  /*4bc40*/  PRMT R20, R24, 0x7632, R20 ;  /* 0x0000763218147816 */ /* 0x020fc80000000014 */
[----:B------:R0:W-:Y:S01]  /*4bc50*/  @P6 STG.E.U16 [R2.64], R24 ;  /* 0x0000001802006986 */ /* 0x0001e2000c101504 */
[----:B------:R-:W-:Y:S01]  /*4bc60*/  IMAD.WIDE R12, R14, 0x2, R18 ;  /* 0x000000020e0c7825 */ /* 0x000fe200078e0212 */
[----:B------:R-:W-:Y:S02]  /*4bc70*/  ISETP.GE.AND P2, PT, R21, c[0x0][0x17c], PT ;  /* 0x00005f0015007a0c */ /* 0x000fe40003f46270 */
[----:B0-----:R-:W4:Y:S01]  /*4bc80*/  LDL.LU R24, [R1+0x4c8] ;  /* 0x0004c80001187983 */ /* 0x001f220000300800 */
[----:B------:R-:W-:-:S03]  /*4bc90*/  PRMT R21, R25, 0x7632, R21 ;  /* 0x0000763219157816 */ /* 0x000fc60000000015 */
[----:B------:R0:W-:Y:S04]  /*4bca0*/  @P3 STG.E.U16 [R12.64], R25 ;  /* 0x000000190c003986 */ /* 0x0001e8000c101504 */
[----:B0-----:R-:W5:Y:S01]  /*4bcb0*/  LDL.LU R25, [R1+0x148] ;  /* 0x0001480001197983 */ /* 0x001f620000300800 */
[----:B------:R-:W-:Y:S02]  /*4bcc0*/  IADD3 R15, R27, 0xdc, RZ ;  /* 0x000000dc1b0f7810 */ /* 0x000fe40007ffe0ff */
[----:B------:R-:W-:Y:S02]  /*4bcd0*/  ISETP.LT.AND P5, PT, R11, c[0x0][0x178], !P2 ;  /* 0x00005e000b007a0c */ /* 0x000fe400057a1270 */
[----:B------:R-:W-:Y:S02]  /*4bce0*/  ISETP.GE.AND P6, PT, R15, c[0x0][0x17c], PT ;  /* 0x00005f000f007a0c */ /* 0x000fe40003fc6270 */
[----:B------:R-:W-:-:S02]  /*4bcf0*/  IADD3 R14, R14, c[0x0][0x198], RZ ;  /* 0x000066000e0e7a10 */ /* 0x000fc40007ffe0ff */
[----:B------:R-:W-:Y:S02]  /*4bd00*/  ISETP.LT.AND P2, PT, R26, c[0x0][0x178], !P2 ;  /* 0x00005e001a007a0c */ /* 0x000fe40005741270 */
[----:B------:R-:W-:Y:S01]  /*4bd10*/  ISETP.LT.AND P3, PT, R11, c[0x0][0x178], !P6 ;  /* 0x00005e000b007a0c */ /* 0x000fe20007761270 */
[C---:B------:R-:W-:Y:S01]  /*4bd20*/  IMAD.WIDE R2, R14.reuse, 0x2, R16 ;  /* 0x000000020e027825 */ /* 0x040fe200078e0210 */
[----:B------:R-:W-:Y:S02]  /*4bd30*/  IADD3 R15, R14, c[0x0][0x198], RZ ;  /* 0x000066000e0f7a10 */ /* 0x000fe40007ffe0ff */
        /* <DEDUP_REMOVED lines=9> */
[----:B------:R-:W-:Y:S02]  /*4bdd0*/  IADD3 R14, R15, c[0x0][0x198], RZ ;  /* 0x000066000f0e7a10 */ /* 0x000fe40007ffe0ff */
[----:B------:R-:W-:Y:S02]  /*4bde0*/  ISETP.LT.AND P4, PT, R26, c[0x0][0x178], !P4 ;  /* 0x00005e001a007a0c */ /* 0x000fe40006781270 */
[----:B------:R-:W-:-:S02]  /*4bdf0*/  IADD3 R20, R14, c[0x0][0x198], RZ ;  /* 0x000066000e147a10 */ /* 0x000fc40007ffe0ff */
[----:B------:R-:W-:Y:S01]  /*4be00*/  IADD3 R22, R27, 0xdf, RZ ;  /* 0x000000df1b167810 */ /* 0x000fe20007ffe0ff */
[----:B--2---:R0:W-:Y:S01]  /*4be10*/  @P3 STG.E.U16 [R2.64], R23 ;  /* 0x0000001702003986 */ /* 0x0041e2000c101504 */
[----:B------:R-:W-:Y:S01]  /*4be20*/  ISETP.GE.AND P3, PT, R12, c[0x0][0x17c], PT ;  /* 0x00005f000c007a0c */ /* 0x000fe20003f66270 */
[----:B------:R-:W-:-:S04]  /*4be30*/  IMAD.WIDE R12, R14, 0x2, R16 ;  /* 0x000000020e0c7825 */ /* 0x000fc800078e0210 */
[----:B0-----:R-:W-:Y:S01]  /*4be40*/  IMAD.WIDE R2, R15, 0x2, R18 ;  /* 0x000000020f027825 */ /* 0x001fe200078e0212 */
[----:B------:R-:W-:-:S04]  /*4be50*/  PRMT R15, R23, 0x7632, R15 ;  /* 0x00007632170f7816 */ /* 0x000fc8000000000f */
[----:B---3--:R0:W-:Y:S01]  /*4be60*/  @P6 STG.E.U16 [R2.64], R10 ;  /* 0x0000000a02006986 */ /* 0x0081e2000c101504 */
[----:B------:R-:W-:Y:S02]  /*4be70*/  ISETP.LT.AND P6, PT, R11, c[0x0][0x178], !P3 ;  /* 0x00005e000b007a0c */ /* 0x000fe40005fc1270 */
[----:B------:R-:W-:Y:S01]  /*4be80*/  PRMT R21, R10, 0x7632, R21 ;  /* 0x000076320a157816 */ /* 0x000fe20000000015 */
[----:B------:R1:W-:Y:S01]  /*4be90*/  @P2 STG.E.U16 [R12.64], R15 ;  /* 0x0000000f0c002986 */ /* 0x0003e2000c101504 */
[----:B------:R-:W-:Y:S01]  /*4bea0*/  ISETP.GE.AND P2, PT, R22, c[0x0][0x17c], PT ;  /* 0x00005f0016007a0c */ /* 0x000fe20003f46270 */
[----:B0-----:R-:W-:Y:S01]  /*4beb0*/  IMAD.WIDE R2, R14, 0x2, R18 ;  /* 0x000000020e027825 */ /* 0x001fe200078e0212 */
[----:B------:R-:W-:Y:S01]  /*4bec0*/  ISETP.LT.AND P3, PT, R26, c[0x0][0x178], !P3 ;  /* 0x00005e001a007a0c */ /* 0x000fe20005f61270 */
[----:B------:R-:W2:Y:S02]  /*4bed0*/  LDL.LU R10, [R1+0x16c] ;  /* 0x00016c00010a7983 */ /* 0x000ea40000300800 */
[----:B-1----:R-:W-:-:S02]  /*4bee0*/  IMAD.WIDE R12, R20, 0x2, R16 ;  /* 0x00000002140c7825 */ /* 0x002fc400078e0210 */
[----:B------:R0:W-:Y:S04]  /*4bef0*/  @P4 STG.E.U16 [R2.64], R21 ;  /* 0x0000001502004986 */ /* 0x0001e8000c101504 */
[----:B----4-:R1:W-:Y:S01]  /*4bf00*/  @P6 STG.E.U16 [R12.64], R24 ;  /* 0x000000180c006986 */ /* 0x0103e2000c101504 */
[----:B------:R-:W-:Y:S02]  /*4bf10*/  ISETP.LT.AND P6, PT, R11, c[0x0][0x178], !P2 ;  /* 0x00005e000b007a0c */ /* 0x000fe400057c1270 */
[----:B------:R-:W-:Y:S01]  /*4bf20*/  ISETP.LT.AND P2, PT, R26, c[0x0][0x178], !P2 ;  /* 0x00005e001a007a0c */ /* 0x000fe20005741270 */
[----:B------:R-:W-:Y:S01]  /*4bf30*/  IMAD.WIDE R14, R20, 0x2, R18 ;  /* 0x00000002140e7825 */ /* 0x000fe200078e0212 */
[----:B0-----:R-:W-:Y:S02]  /*4bf40*/  PRMT R21, R24, 0x7632, R21 ;  /* 0x0000763218157816 */ /* 0x001fe40000000015 */
[----:B-1----:R-:W-:-:S02]  /*4bf50*/  IADD3 R12, R20, c[0x0][0x198], RZ ;  /* 0x00006600140c7a10 */ /* 0x002fc40007ffe0ff */
[----:B------:R-:W-:Y:S02]  /*4bf60*/  IADD3 R24, R27, 0xe1, RZ ;  /* 0x000000e11b187810 */ /* 0x000fe40007ffe0ff */
[C---:B------:R-:W-:Y:S01]  /*4bf70*/  IADD3 R20, R12.reuse, c[0x0][0x198], RZ ;  /* 0x000066000c147a10 */ /* 0x040fe20007ffe0ff */
[C---:B------:R-:W-:Y:S01]  /*4bf80*/  IMAD.WIDE R2, R12.reuse, 0x2, R16 ;  /* 0x000000020c027825 */ /* 0x040fe200078e0210 */
[----:B-----5:R-:W-:Y:S01]  /*4bf90*/  PRMT R22, R25, 0x7632, R22 ;  /* 0x0000763219167816 */ /* 0x020fe20000000016 */
[----:B------:R0:W-:Y:S02]  /*4bfa0*/  @P3 STG.E.U16 [R14.64], R25 ;  /* 0x000000190e003986 */ /* 0x0001e4000c101504 */
[----:B------:R-:W-:Y:S02]  /*4bfb0*/  IMAD.WIDE R12, R12, 0x2, R18 ;  /* 0x000000020c0c7825 */ /* 0x000fe400078e0212 */
[----:B------:R-:W-:Y:S01]  /*4bfc0*/  @P6 STG.E.U16 [R2.64], R21 ;  /* 0x0000001502006986 */ /* 0x000fe2000c101504 */
[----:B------:R-:W-:-:S03]  /*4bfd0*/  ISETP.GE.AND P6, PT, R24, c[0x0][0x17c], PT ;  /* 0x00005f0018007a0c */ /* 0x000fc60003fc6270 */
[----:B------:R1:W-:Y:S04]  /*4bfe0*/  @P2 STG.E.U16 [R12.64], R22 ;  /* 0x000000160c002986 */ /* 0x0003e8000c101504 */
[----:B0-----:R-:W3:Y:S04]  /*4bff0*/  LDL.LU R25, [R1+0x15c] ;  /* 0x00015c0001197983 */ /* 0x001ee80000300800 */
[----:B------:R-:W4:Y:S04]  /*4c000*/  LDL.LU R24, [R1+0x1ac] ;  /* 0x0001ac0001187983 */ /* 0x000f280000300800 */
[----:B-1----:R-:W5:Y:S01]  /*4c010*/  LDL.LU R13, [R1+0x19c] ;  /* 0x00019c00010d7983 */ /* 0x002f620000300800 */
[----:B------:R-:W-:-:S04]  /*4c020*/  IADD3 R23, R27, 0xe0, RZ ;  /* 0x000000e01b177810 */ /* 0x000fc80007ffe0ff */
[----:B------:R-:W-:-:S04]  /*4c030*/  ISETP.GE.AND P4, PT, R23, c[0x0][0x17c], PT ;  /* 0x00005f0017007a0c */ /* 0x000fc80003f86270 */
[----:B------:R-:W-:Y:S02]  /*4c040*/  ISETP.LT.AND P3, PT, R11, c[0x0][0x178], !P4 ;  /* 0x00005e000b007a0c */ /* 0x000fe40006761270 */
[----:B------:R-:W-:Y:S01]  /*4c050*/  ISETP.LT.AND P4, PT, R26, c[0x0][0x178], !P4 ;  /* 0x00005e001a007a0c */ /* 0x000fe20006781270 */
[----:B------:R-:W-:Y:S01]  /*4c060*/  IMAD.WIDE R14, R20, 0x2, R16 ;  /* 0x00000002140e7825 */ /* 0x000fe200078e0210 */
[----:B------:R-:W-:-:S03]  /*4c070*/  IADD3 R23, R27, 0xe2, RZ ;  /* 0x000000e21b177810 */ /* 0x000fc60007ffe0ff */
[C---:B------:R-:W-:Y:S01]  /*4c080*/  IMAD.WIDE R2, R20.reuse, 0x2, R18 ;  /* 0x0000000214027825 */ /* 0x040fe200078e0212 */
[----:B------:R-:W-:Y:S02]  /*4c090*/  ISETP.GE.AND P2, PT, R23, c[0x0][0x17c], PT ;  /* 0x00005f0017007a0c */ /* 0x000fe40003f46270 */
[----:B------:R-:W-:Y:S02]  /*4c0a0*/  IADD3 R20, R20, c[0x0][0x198], RZ ;  /* 0x0000660014147a10 */ /* 0x000fe40007ffe0ff */
[----:B------:R-:W-:Y:S01]  /*4c0b0*/  IADD3 R22, R27, 0xe3, RZ ;  /* 0x000000e31b167810 */ /* 0x000fe20007ffe0ff */
[----:B-----5:R0:W-:Y:S01]  /*4c0c0*/  @P3 STG.E.U16 [R14.64], R13 ;  /* 0x0000000d0e003986 */ /* 0x0201e2000c101504 */
[C---:B------:R-:W-:Y:S02]  /*4c0d0*/  ISETP.LT.AND P3, PT, R11.reuse, c[0x0][0x178], !P6 ;  /* 0x00005e000b007a0c */ /* 0x040fe40007761270 */
[----:B------:R-:W-:Y:S01]  /*4c0e0*/  ISETP.LT.AND P6, PT, R26, c[0x0][0x178], !P6 ;  /* 0x00005e001a007a0c */ /* 0x000fe200077c1270 */
[----:B--2---:R1:W-:Y:S01]  /*4c0f0*/  @P4 STG.E.U16 [R2.64], R10 ;  /* 0x0000000a02004986 */ /* 0x0043e2000c101504 */
[----:B------:R-:W-:-:S02]  /*4c100*/  ISETP.LT.AND P4, PT, R11, c[0x0][0x178], !P2 ;  /* 0x00005e000b007a0c */ /* 0x000fc40005781270 */
[----:B------:R-:W-:Y:S02]  /*4c110*/  PRMT R21, R13, 0x7632, R21 ;  /* 0x000076320d157816 */ /* 0x000fe40000000015 */
[----:B------:R-:W-:Y:S01]  /*4c120*/  ISETP.LT.AND P2, PT, R26, c[0x0][0x178], !P2 ;  /* 0x00005e001a007a0c */ /* 0x000fe20005741270 */
[C---:B0-----:R-:W-:Y:S01]  /*4c130*/  IMAD.WIDE R12, R20.reuse, 0x2, R16 ;  /* 0x00000002140c7825 */ /* 0x041fe200078e0210 */
[----:B------:R-:W-:Y:S02]  /*4c140*/  IADD3 R15, R20, c[0x0][0x198], RZ ;  /* 0x00006600140f7a10 */ /* 0x000fe40007ffe0ff */
[----:B------:R-:W-:Y:S01]  /*4c150*/  PRMT R14, R10, 0x7632, R14 ;  /* 0x000076320a0e7816 */ /* 0x000fe2000000000e */
[----:B-1----:R-:W-:Y:S01]  /*4c160*/  IMAD.WIDE R2, R20, 0x2, R18 ;  /* 0x0000000214027825 */ /* 0x002fe200078e0212 */
[----:B------:R0:W-:Y:S01]  /*4c170*/  @P3 STG.E.U16 [R12.64], R21 ;  /* 0x000000150c003986 */ /* 0x0001e2000c101504 */
[----:B------:R-:W-:-:S03]  /*4c180*/  ISETP.GE.AND P3, PT, R22, c[0x0][0x17c], PT ;  /* 0x00005f0016007a0c */ /* 0x000fc60003f66270 */
[----:B------:R1:W-:Y:S04]  /*4c190*/  @P6 STG.E.U16 [R2.64], R14 ;  /* 0x0000000e02006986 */ /* 0x0003e8000c101504 */
[----:B------:R-:W2:Y:S01]  /*4c1a0*/  LDL.LU R10, [R1+0x18c] ;  /* 0x00018c00010a7983 */ /* 0x000ea20000300800 */
[----:B0-----:R-:W-:-:S04]  /*4c1b0*/  IMAD.WIDE R12, R15, 0x2, R16 ;  /* 0x000000020f0c7825 */ /* 0x001fc800078e0210 */
[----:B-1----:R-:W-:Y:S01]  /*4c1c0*/  IMAD.WIDE R2, R15, 0x2, R18 ;  /* 0x000000020f027825 */ /* 0x002fe200078e0212 */
[----:B----4-:R0:W-:Y:S01]  /*4c1d0*/  @P4 STG.E.U16 [R12.64], R24 ;  /* 0x000000180c004986 */ /* 0x0101e2000c101504 */
[----:B------:R-:W-:-:S03]  /*4c1e0*/  ISETP.LT.AND P4, PT, R11, c[0x0][0x178], !P3 ;  /* 0x00005e000b007a0c */ /* 0x000fc60005f81270 */
[----:B---3--:R1:W-:Y:S01]  /*4c1f0*/  @P2 STG.E.U16 [R2.64], R25 ;  /* 0x0000001902002986 */ /* 0x0083e2000c101504 */
[----:B------:R-:W-:Y:S02]  /*4c200*/  ISETP.LT.AND P2, PT, R26, c[0x0][0x178], !P3 ;  /* 0x00005e001a007a0c */ /* 0x000fe40005f41270 */
[----:B------:R-:W-:Y:S02]  /*4c210*/  IADD3 R20, R27, 0xe4, RZ ;  /* 0x000000e41b147810 */ /* 0x000fe40007ffe0ff */
[----:B0-----:R-:W-:Y:S02]  /*4c220*/  IADD3 R12, R15, c[0x0][0x198], RZ ;  /* 0x000066000f0c7a10 */ /* 0x001fe40007ffe0ff */
[----:B------:R-:W-:Y:S02]  /*4c230*/  ISETP.GE.AND P6, PT, R20, c[0x0][0x17c], PT ;  /* 0x00005f0014007a0c */ /* 0x000fe40003fc6270 */
[----:B------:R-:W-:Y:S01]  /*4c240*/  PRMT R20, R24, 0x7632, R20 ;  /* 0x0000763218147816 */ /* 0x000fe20000000014 */
[C---:B-1----:R-:W-:Y:S01]  /*4c250*/  IMAD.WIDE R2, R12.reuse, 0x2, R16 ;  /* 0x000000020c027825 */ /* 0x042fe200078e0210 */
[----:B------:R-:W-:-:S02]  /*4c260*/  IADD3 R21, R12, c[0x0][0x198], RZ ;  /* 0x000066000c157a10 */ /* 0x000fc40007ffe0ff */
[----:B------:R-:W-:Y:S01]  /*4c270*/  IADD3 R24, R27, 0xe5, RZ ;  /* 0x000000e51b187810 */ /* 0x000fe20007ffe0ff */
[----:B------:R-:W-:Y:S01]  /*4c280*/  IMAD.WIDE R12, R12, 0x2, R18 ;  /* 0x000000020c0c7825 */ /* 0x000fe200078e0212 */
[----:B------:R-:W-:Y:S01]  /*4c290*/  PRMT R22, R25, 0x7632, R22 ;  /* 0x0000763219167816 */ /* 0x000fe20000000016 */
[----:B------:R-:W-:Y:S01]  /*4c2a0*/  @P4 STG.E.U16 [R2.64], R20 ;  /* 0x0000001402004986 */ /* 0x000fe2000c101504 */
[----:B------:R-:W-:-:S03]  /*4c2b0*/  ISETP.GE.AND P4, PT, R24, c[0x0][0x17c], PT ;  /* 0x00005f0018007a0c */ /* 0x000fc60003f86270 */
[----:B------:R-:W3:Y:S04]  /*4c2c0*/  LDL.LU R25, [R1+0x17c] ;  /* 0x00017c0001197983 */ /* 0x000ee80000300800 */
[----:B------:R-:W4:Y:S04]  /*4c2d0*/  LDL.LU R24, [R1+0x1ec] ;  /* 0x0001ec0001187983 */ /* 0x000f280000300800 */
[----:B------:R0:W-:Y:S04]  /*4c2e0*/  @P2 STG.E.U16 [R12.64], R22 ;  /* 0x000000160c002986 */ /* 0x0001e8000c101504 */
[----:B0-----:R-:W5:Y:S01]  /*4c2f0*/  LDL.LU R13, [R1+0x1dc] ;  /* 0x0001dc00010d7983 */ /* 0x001f620000300800 */
[----:B------:R-:W-:-:S02]  /*4c300*/  ISETP.LT.AND P3, PT, R11, c[0x0][0x178], !P6 ;  /* 0x00005e000b007a0c */ /* 0x000fc40007761270 */
[----:B------:R-:W-:Y:S01]  /*4c310*/  ISETP.LT.AND P6, PT, R26, c[0x0][0x178], !P6 ;  /* 0x00005e001a007a0c */ /* 0x000fe200077c1270 */
[----:B------:R-:W-:Y:S01]  /*4c320*/  IMAD.WIDE R14, R21, 0x2, R16 ;  /* 0x00000002150e7825 */ /* 0x000fe200078e0210 */
[----:B------:R-:W-:-:S03]  /*4c330*/  IADD3 R23, R27, 0xe6, RZ ;  /* 0x000000e61b177810 */ /* 0x000fc60007ffe0ff */
[----:B------:R-:W-:Y:S01]  /*4c340*/  IMAD.WIDE R2, R21, 0x2, R18 ;  /* 0x0000000215027825 */ /* 0x000fe200078e0212 */
        /* <DEDUP_REMOVED lines=11> */
[C---:B------:R-:W-:Y:S02]  /*4c400*/  IADD3 R15, R21.reuse, c[0x0][0x198], RZ ;  /* 0x00006600150f7a10 */ /* 0x040fe40007ffe0ff */
        /* <DEDUP_REMOVED lines=216> */
[----:B------:R-:W-:Y:S01]  /*4d190*/  PRMT R20, R13, 0x7632, R20 ;  /* 0x000076320d147816 */ /* 0x000fe20000000014 */
[C---:B0-----:R-:W-:Y:S01]  /*4d1a0*/  IMAD.WIDE R12, R21.reuse, 0x2, R16 ;  /* 0x00000002150c7825 */ /* 0x041fe200078e0210 */
[C---:B------:R-:W-:Y:S02]  /*4d1b0*/  IADD3 R15, R21.reuse, c[0x0][0x198], RZ ;  /* 0x00006600150f7a10 */ /* 0x040fe40007ffe0ff */
[----:B------:R-:W-:Y:S01]  /*4d1c0*/  PRMT R14, R10, 0x7632, R14 ;  /* 0x000076320a0e7816 */ /* 0x000fe2000000000e */
[----:B-1----:R-:W-:Y:S02]  /*4d1d0*/  IMAD.WIDE R2, R21, 0x2, R18 ;  /* 0x0000000215027825 */ /* 0x002fe400078e0212 */
[----:B------:R0:W-:Y:S01]  /*4d1e0*/  @P3 STG.E.U16 [R12.64], R20 ;  /* 0x000000140c003986 */ /* 0x0001e2000c101504 */
[----:B------:R-:W-:Y:S02]  /*4d1f0*/  ISETP.LT.AND P2, PT, R26, c[0x0][0x178], !P2 ;  /* 0x00005e001a007a0c */ /* 0x000fe40005741270 */
[----:B------:R-:W-:Y:S01]  /*4d200*/  ISETP.GE.AND P3, PT, R22, c[0x0][0x17c], PT ;  /* 0x00005f0016007a0c */ /* 0x000fe20003f66270 */
[----:B------:R1:W-:Y:S04]  /*4d210*/  @P6 STG.E.U16 [R2.64], R14 ;  /* 0x0000000e02006986 */ /* 0x0003e8000c101504 */
[----:B------:R-:W2:Y:S01]  /*4d220*/  LDL.LU R10, [R1+0x35c] ;  /* 0x00035c00010a7983 */ /* 0x000ea20000300800 */
[----:B0-----:R-:W-:Y:S01]  /*4d230*/  IMAD.WIDE R12, R15, 0x2, R16 ;  /* 0x000000020f0c7825 */ /* 0x001fe200078e0210 */
[----:B------:R-:W-:-:S04]  /*4d240*/  IADD3 R20, R27, 0xfc, RZ ;  /* 0x000000fc1b147810 */ /* 0x000fc80007ffe0ff */
[----:B----4-:R0:W-:Y:S01]  /*4d250*/  @P4 STG.E.U16 [R12.64], R24 ;  /* 0x000000180c004986 */ /* 0x0101e2000c101504 */
[----:B------:R-:W-:Y:S01]  /*4d260*/  ISETP.LT.AND P4, PT, R11, c[0x0][0x178], !P3 ;  /* 0x00005e000b007a0c */ /* 0x000fe20005f81270 */
[C---:B-1----:R-:W-:Y:S01]  /*4d270*/  IMAD.WIDE R2, R15.reuse, 0x2, R18 ;  /* 0x000000020f027825 */ /* 0x042fe200078e0212 */
[----:B------:R-:W-:Y:S02]  /*4d280*/  ISETP.LT.AND P3, PT, R26, c[0x0][0x178], !P3 ;  /* 0x00005e001a007a0c */ /* 0x000fe40005f61270 */
[----:B------:R-:W-:Y:S02]  /*4d290*/  ISETP.GE.AND P6, PT, R20, c[0x0][0x17c], PT ;  /* 0x00005f0014007a0c */ /* 0x000fe40003fc6270 */
[----:B---3--:R1:W-:Y:S01]  /*4d2a0*/  @P2 STG.E.U16 [R2.64], R25 ;  /* 0x0000001902002986 */ /* 0x0083e2000c101504 */
[----:B0-----:R-:W-:Y:S02]  /*4d2b0*/  IADD3 R12, R15, c[0x0][0x198], RZ ;  /* 0x000066000f0c7a10 */ /* 0x001fe40007ffe0ff */
[----:B------:R-:W-:-:S02]  /*4d2c0*/  PRMT R20, R24, 0x7632, R20 ;  /* 0x0000763218147816 */ /* 0x000fc40000000014 */
[C---:B------:R-:W-:Y:S02]  /*4d2d0*/  IADD3 R21, R12.reuse, c[0x0][0x198], RZ ;  /* 0x000066000c157a10 */ /* 0x040fe40007ffe0ff */
[----:B------:R-:W-:Y:S01]  /*4d2e0*/  PRMT R22, R25, 0x7632, R22 ;  /* 0x0000763219167816 */ /* 0x000fe20000000016 */
[C---:B-1----:R-:W-:Y:S01]  /*4d2f0*/  IMAD.WIDE R2, R12.reuse, 0x2, R16 ;  /* 0x000000020c027825 */ /* 0x042fe200078e0210 */
[----:B------:R-:W3:Y:S03]  /*4d300*/  LDL.LU R25, [R1+0x14c] ;  /* 0x00014c0001197983 */ /* 0x000ee60000300800 */
[----:B------:R-:W-:Y:S01]  /*4d310*/  IMAD.WIDE R12, R12, 0x2, R18 ;  /* 0x000000020c0c7825 */ /* 0x000fe200078e0212 */
[----:B------:R-:W-:Y:S04]  /*4d320*/  @P4 STG.E.U16 [R2.64], R20 ;  /* 0x0000001402004986 */ /* 0x000fe8000c101504 */
[----:B------:R0:W-:Y:S04]  /*4d330*/  @P3 STG.E.U16 [R12.64], R22 ;  /* 0x000000160c003986 */ /* 0x0001e8000c101504 */
[----:B0-----:R-:W4:Y:S01]  /*4d340*/  LDL.LU R13, [R1+0x4dc] ;  /* 0x0004dc00010d7983 */ /* 0x001f220000300800 */
[----:B------:R-:W-:-:S04]  /*4d350*/  IADD3 R23, R27, 0xfe, RZ ;  /* 0x000000fe1b177810 */ /* 0x000fc80007ffe0ff */
[----:B------:R-:W-:Y:S02]  /*4d360*/  ISETP.GE.AND P3, PT, R23, c[0x0][0x17c], PT ;  /* 0x00005f0017007a0c */ /* 0x000fe40003f66270 */
[----:B------:R-:W5:Y:S01]  /*4d370*/  LDL.LU R23, [R1+0x4cc] ;  /* 0x0004cc0001177983 */ /* 0x000f620000300800 */
[----:B------:R-:W-:Y:S02]  /*4d380*/  ISETP.LT.AND P2, PT, R11, c[0x0][0x178], !P6 ;  /* 0x00005e000b007a0c */ /* 0x000fe40007741270 */
[----:B------:R-:W-:Y:S01]  /*4d390*/  ISETP.LT.AND P6, PT, R26, c[0x0][0x178], !P6 ;  /* 0x00005e001a007a0c */ /* 0x000fe200077c1270 */
[----:B------:R-:W-:-:S04]  /*4d3a0*/  IMAD.WIDE R14, R21, 0x2, R16 ;  /* 0x00000002150e7825 */ /* 0x000fc800078e0210 */
[----:B------:R-:W-:Y:S01]  /*4d3b0*/  IMAD.WIDE R2, R21, 0x2, R18 ;  /* 0x0000000215027825 */ /* 0x000fe200078e0212 */
[----:B--2---:R-:W-:-:S05]  /*4d3c0*/  PRMT R20, R10, 0x7632, R20 ;  /* 0x000076320a147816 */ /* 0x004fca0000000014 */
[----:B----4-:R-:W-:Y:S04]  /*4d3d0*/  @P2 STG.E.U16 [R14.64], R13 ;  /* 0x0000000d0e002986 */ /* 0x010fe8000c101504 */
[----:B------:R0:W-:Y:S04]  /*4d3e0*/  @P6 STG.E.U16 [R2.64], R10 ;  /* 0x0000000a02006986 */ /* 0x0001e8000c101504 */
[----:B0-----:R-:W2:Y:S04]  /*4d3f0*/  LDL.LU R10, [R1+0x460] ;  /* 0x00046000010a7983 */ /* 0x001ea80000300800 */
[----:B------:R-:W4:Y:S01]  /*4d400*/  LDL.LU R22, [R1+0x390] ;  /* 0x0003900001167983 */ /* 0x000f220000300800 */
[----:B------:R-:W-:-:S04]  /*4d410*/  IADD3 R24, R27, 0xfd, RZ ;  /* 0x000000fd1b187810 */ /* 0x000fc80007ffe0ff */
[----:B------:R-:W-:-:S04]  /*4d420*/  ISETP.GE.AND P4, PT, R24, c[0x0][0x17c], PT ;  /* 0x00005f0018007a0c */ /* 0x000fc80003f86270 */
[----:B------:R-:W-:Y:S02]  /*4d430*/  ISETP.LT.AND P2, PT, R11, c[0x0][0x178], !P4 ;  /* 0x00005e000b007a0c */ /* 0x000fe40006741270 */
[----:B------:R-:W-:Y:S02]  /*4d440*/  IADD3 R14, R21, c[0x0][0x198], RZ ;  /* 0x00006600150e7a10 */ /* 0x000fe40007ffe0ff */
[----:B------:R-:W-:Y:S02]  /*4d450*/  ISETP.LT.AND P4, PT, R26, c[0x0][0x178], !P4 ;  /* 0x00005e001a007a0c */ /* 0x000fe40006781270 */
[----:B------:R-:W-:Y:S01]  /*4d460*/  ISETP.LT.AND P6, PT, R11, c[0x0][0x178], !P3 ;  /* 0x00005e000b007a0c */ /* 0x000fe20005fc1270 */
[----:B------:R-:W-:Y:S01]  /*4d470*/  IMAD.WIDE R2, R14, 0x2, R16 ;  /* 0x000000020e027825 */ /* 0x000fe200078e0210 */
[----:B------:R-:W-:-:S03]  /*4d480*/  PRMT R15, R13, 0x7632, R15 ;  /* 0x000076320d0f7816 */ /* 0x000fc6000000000f */
[C---:B------:R-:W-:Y:S01]  /*4d490*/  IMAD.WIDE R12, R14.reuse, 0x2, R18 ;  /* 0x000000020e0c7825 */ /* 0x040fe200078e0212 */
[----:B------:R-:W-:Y:S02]  /*4d4a0*/  IADD3 R14, R14, c[0x0][0x198], RZ ;  /* 0x000066000e0e7a10 */ /* 0x000fe40007ffe0ff */
[----:B------:R-:W-:Y:S02]  /*4d4b0*/  IADD3 R21, R27, 0xff, RZ ;  /* 0x000000ff1b157810 */ /* 0x000fe40007ffe0ff */
[----:B------:R-:W-:Y:S01]  /*4d4c0*/  ISETP.LT.AND P3, PT, R26, c[0x0][0x178], !P3 ;  /* 0x00005e001a007a0c */ /* 0x000fe20005f61270 */
[----:B------:R0:W-:Y:S01]  /*4d4d0*/  @P2 STG.E.U16 [R2.64], R15 ;  /* 0x0000000f02002986 */ /* 0x0001e2000c101504 */
[----:B------:R-:W-:-:S03]  /*4d4e0*/  ISETP.GE.AND P2, PT, R21, c[0x0][0x17c], PT ;  /* 0x00005f0015007a0c */ /* 0x000fc60003f46270 */
[----:B------:R1:W-:Y:S01]  /*4d4f0*/  @P4 STG.E.U16 [R12.64], R20 ;  /* 0x000000140c004986 */ /* 0x0003e2000c101504 */
[----:B------:R-:W-:Y:S01]  /*4d500*/  ISETP.LT.AND P4, PT, R11, c[0x0][0x178], !P2 ;  /* 0x00005e000b007a0c */ /* 0x000fe20005781270 */
[----:B0-----:R-:W-:Y:S01]  /*4d510*/  IMAD.WIDE R2, R14, 0x2, R16 ;  /* 0x000000020e027825 */ /* 0x001fe200078e0210 */
[----:B------:R-:W-:-:S03]  /*4d520*/  IADD3 R15, R27, 0x100, RZ ;  /* 0x000001001b0f7810 */ /* 0x000fc60007ffe0ff */
[C---:B-1----:R-:W-:Y:S01]  /*4d530*/  IMAD.WIDE R12, R14.reuse, 0x2, R18 ;  /* 0x000000020e0c7825 */ /* 0x042fe200078e0212 */
[----:B-----5:R0:W-:Y:S01]  /*4d540*/  @P6 STG.E.U16 [R2.64], R23 ;  /* 0x0000001702006986 */ /* 0x0201e2000c101504 */
[----:B------:R-:W-:Y:S02]  /*4d550*/  ISETP.GE.AND P6, PT, R15, c[0x0][0x17c], PT ;  /* 0x00005f000f007a0c */ /* 0x000fe40003fc6270 */
[----:B------:R-:W-:Y:S01]  /*4d560*/  IADD3 R14, R14, c[0x0][0x198], RZ ;  /* 0x000066000e0e7a10 */ /* 0x000fe20007ffe0ff */
[----:B---3--:R1:W-:Y:S01]  /*4d570*/  @P3 STG.E.U16 [R12.64], R25 ;  /* 0x000000190c003986 */ /* 0x0083e2000c101504 */
[----:B------:R-:W-:Y:S02]  /*4d580*/  ISETP.LT.AND P2, PT, R26, c[0x0][0x178], !P2 ;  /* 0x00005e001a007a0c */ /* 0x000fe40005741270 */
[----:B------:R-:W-:Y:S02]  /*4d590*/  ISETP.LT.AND P3, PT, R11, c[0x0][0x178], !P6 ;  /* 0x00005e000b007a0c */ /* 0x000fe40007761270 */
[----:B------:R-:W-:-:S02]  /*4d5a0*/  PRMT R15, R23, 0x7632, R15 ;  /* 0x00007632170f7816 */ /* 0x000fc4000000000f */
[C---:B------:R-:W-:Y:S01]  /*4d5b0*/  IADD3 R20, R14.reuse, c[0x0][0x198], RZ ;  /* 0x000066000e147a10 */ /* 0x040fe20007ffe0ff */
[----:B0-----:R-:W-:Y:S01]  /*4d5c0*/  IMAD.WIDE R2, R14, 0x2, R16 ;  /* 0x000000020e027825 */ /* 0x001fe200078e0210 */
[----:B------:R-:W-:Y:S02]  /*4d5d0*/  ISETP.LT.AND P6, PT, R26, c[0x0][0x178], !P6 ;  /* 0x00005e001a007a0c */ /* 0x000fe400077c1270 */
[----:B------:R-:W-:Y:S01]  /*4d5e0*/  PRMT R21, R25, 0x7632, R21 ;  /* 0x0000763219157816 */ /* 0x000fe20000000015 */
[----:B-1----:R-:W-:Y:S01]  /*4d5f0*/  IMAD.WIDE R12, R14, 0x2, R18 ;  /* 0x000000020e0c7825 */ /* 0x002fe200078e0212 */
[----:B------:R0:W-:Y:S01]  /*4d600*/  @P4 STG.E.U16 [R2.64], R15 ;  /* 0x0000000f02004986 */ /* 0x0001e2000c101504 */
[----:B------:R-:W-:Y:S02]  /*4d610*/  IADD3 R14, R27, 0x106, RZ ;  /* 0x000001061b0e7810 */ /* 0x000fe40007ffe0ff */
[----:B------:R-:W-:Y:S01]  /*4d620*/  ISETP.LT.AND P4, PT, R11, c[0x0][0x178], !P5 ;  /* 0x00005e000b007a0c */ /* 0x000fe20006f81270 */
[----:B------:R1:W-:Y:S01]  /*4d630*/  @P2 STG.E.U16 [R12.64], R21 ;  /* 0x000000150c002986 */ /* 0x0003e2000c101504 */
[----:B------:R-:W-:-:S03]  /*4d640*/  ISETP.GE.AND P2, PT, R14, c[0x0][0x17c], PT ;  /* 0x00005f000e007a0c */ /* 0x000fc60003f46270 */
[----:B------:R-:W3:Y:S01]  /*4d650*/  LDL.LU R25, [R1+0x3b0] ;  /* 0x0003b00001197983 */ /* 0x000ee20000300800 */
[C-C-:B0-----:R-:W-:Y:S01]  /*4d660*/  IMAD.WIDE R2, R20.reuse, 0x2, R16.reuse ;  /* 0x0000000214027825 */ /* 0x141fe200078e0210 */
[----:B------:R-:W-:Y:S02]  /*4d670*/  IADD3 R14, R20, c[0x0][0x198], RZ ;  /* 0x00006600140e7a10 */ /* 0x000fe40007ffe0ff */
[----:B-1----:R-:W-:Y:S02]  /*4d680*/  IADD3 R12, R27, 0x102, RZ ;  /* 0x000001021b0c7810 */ /* 0x002fe40007ffe0ff */
[----:B--2---:R0:W-:Y:S02]  /*4d690*/  @P3 STG.E.U16 [R2.64], R10 ;  /* 0x0000000a02003986 */ /* 0x0041e4000c101504 */
[----:B------:R-:W-:Y:S01]  /*4d6a0*/  ISETP.GE.AND P3, PT, R12, c[0x0][0x17c], PT ;  /* 0x00005f000c007a0c */ /* 0x000fe20003f66270 */
[----:B------:R-:W-:Y:S01]  /*4d6b0*/  IMAD.WIDE R12, R14, 0x2, R16 ;  /* 0x000000020e0c7825 */ /* 0x000fe200078e0210 */
[----:B------:R-:W-:-:S03]  /*4d6c0*/  PRMT R15, R10, 0x7632, R15 ;  /* 0x000076320a0f7816 */ /* 0x000fc6000000000f */
[----:B0-----:R-:W-:Y:S01]  /*4d6d0*/  IMAD.WIDE R2, R20, 0x2, R18 ;  /* 0x0000000214027825 */ /* 0x001fe200078e0212 */
        /* <DEDUP_REMOVED lines=27> */
[----:B------:R-:W-:Y:S02]  /*4d890*/  PRMT R24, R25, 0x7632, R24 ;  /* 0x0000763219187816 */ /* 0x000fe40000000018 */
[----:B------:R-:W-:-:S02]  /*4d8a0*/  IADD3 R22, R12, c[0x0][0x198], RZ ;  /* 0x000066000c167a10 */ /* 0x000fc40007ffe0ff */
[----:B------:R-:W-:Y:S01]  /*4d8b0*/  IADD3 R25, R27, 0x105, RZ ;  /* 0x000001051b197810 */ /* 0x000fe20007ffe0ff */
[----:B------:R-:W-:Y:S01]  /*4d8c0*/  IMAD.WIDE R12, R12, 0x2, R18 ;  /* 0x000000020c0c7825 */ /* 0x000fe200078e0212 */
[----:B------:R-:W-:Y:S02]  /*4d8d0*/  ISETP.LT.AND P5, PT, R26, c[0x0][0x178], !P5 ;  /* 0x00005e001a007a0c */ /* 0x000fe40006fa1270 */
[----:B------:R-:W-:Y:S01]  /*4d8e0*/  ISETP.GE.AND P3, PT, R25, c[0x0][0x17c], PT ;  /* 0x00005f0019007a0c */ /* 0x000fe20003f66270 */
[C---:B------:R-:W-:Y:S01]  /*4d8f0*/  IMAD.WIDE R14, R22.reuse, 0x2, R16 ;  /* 0x00000002160e7825 */ /* 0x040fe200078e0210 */
[----:B------:R-:W-:Y:S02]  /*4d900*/  @P4 STG.E.U16 [R12.64], R24 ;  /* 0x000000180c004986 */ /* 0x000fe4000c101504 */
[----:B------:R-:W-:Y:S01]  /*4d910*/  ISETP.LT.AND P4, PT, R11, c[0x0][0x178], !P3 ;  /* 0x00005e000b007a0c */ /* 0x000fe20005f81270 */
[----:B------:R-:W-:Y:S01]  /*4d920*/  IMAD.WIDE R20, R22, 0x2, R18 ;  /* 0x0000000216147825 */ /* 0x000fe200078e0212 */
[----:B--2---:R-:W-:Y:S01]  /*4d930*/  PRMT R3, R10, 0x7632, R3 ;  /* 0x000076320a037816 */ /* 0x004fe20000000003 */
[----:B---3--:R0:W-:Y:S01]  /*4d940*/  @P6 STG.E.U16 [R14.64], R23 ;  /* 0x000000170e006986 */ /* 0x0081e2000c101504 */
[----:B------:R-:W-:-:S03]  /*4d950*/  PRMT R2, R23, 0x7632, R2 ;  /* 0x0000763217027816 */ /* 0x000fc60000000002 */
[----:B------:R1:W-:Y:S01]  /*4d960*/  @P5 STG.E.U16 [R20.64], R10 ;  /* 0x0000000a14005986 */ /* 0x0003e2000c101504 */
[----:B0-----:R-:W-:Y:S02]  /*4d970*/  IADD3 R14, R22, c[0x0][0x198], RZ ;  /* 0x00006600160e7a10 */ /* 0x001fe40007ffe0ff */
[----:B------:R-:W-:Y:S01]  /*4d980*/  IADD3 R22, R27, 0x107, RZ ;  /* 0x000001071b167810 */ /* 0x000fe20007ffe0ff */
[----:B-1----:R-:W2:Y:S02]  /*4d990*/  LDL.LU R10, [R1+0x510] ;  /* 0x00051000010a7983 */ /* 0x002ea40000300800 */
[----:B------:R-:W-:Y:S02]  /*4d9a0*/  IMAD.WIDE R12, R14, 0x2, R16 ;  /* 0x000000020e0c7825 */ /* 0x000fe400078e0210 */
[----:B------:R-:W3:Y:S04]  /*4d9b0*/  LDL.LU R25, [R1+0x450] ;  /* 0x0004500001197983 */ /* 0x000ee80000300800 */
[----:B------:R0:W-:Y:S01]  /*4d9c0*/  @P4 STG.E.U16 [R12.64], R2 ;  /* 0x000000020c004986 */ /* 0x0001e2000c101504 */
[----:B------:R-:W-:-:S03]  /*4d9d0*/  ISETP.GE.AND P4, PT, R22, c[0x0][0x17c], PT ;  /* 0x00005f0016007a0c */ /* 0x000fc60003f86270 */
[----:B0-----:R-:W4:Y:S04]  /*4d9e0*/  LDL.LU R13, [R1+0x360] ;  /* 0x00036000010d7983 */ /* 0x001f280000300800 */
[----:B------:R-:W5:Y:S01]  /*4d9f0*/  LDL.LU R22, [R1+0x4f0] ;  /* 0x0004f00001167983 */ /* 0x000f620000300800 */
[----:B------:R-:W-:Y:S02]  /*4da00*/  ISETP.LT.AND P3, PT, R26, c[0x0][0x178], !P3 ;  /* 0x00005e001a007a0c */ /* 0x000fe40005f61270 */
[----:B------:R-:W-:Y:S02]  /*4da10*/  ISETP.LT.AND P5, PT, R11, c[0x0][0x178], !P2 ;  /* 0x00005e000b007a0c */ /* 0x000fe400057a1270 */
[C---:B------:R-:W-:Y:S01]  /*4da20*/  IADD3 R23, R14.reuse, c[0x0][0x198], RZ ;  /* 0x000066000e177a10 */ /* 0x040fe20007ffe0ff */
[----:B------:R-:W-:Y:S01]  /*4da30*/  IMAD.WIDE R14, R14, 0x2, R18 ;  /* 0x000000020e0e7825 */ /* 0x000fe200078e0212 */
[----:B------:R-:W-:-:S02]  /*4da40*/  IADD3 R20, R27, 0x10b, RZ ;  /* 0x0000010b1b147810 */ /* 0x000fc40007ffe0ff */
[----:B------:R-:W-:Y:S02]  /*4da50*/  ISETP.LT.AND P6, PT, R26, c[0x0][0x178], !P2 ;  /* 0x00005e001a007a0c */ /* 0x000fe400057c1270 */
[----:B------:R-:W-:Y:S01]  /*4da60*/  ISETP.GE.AND P2, PT, R20, c[0x0][0x17c], PT ;  /* 0x00005f0014007a0c */ /* 0x000fe20003f46270 */
[C---:B------:R-:W-:Y:S02]  /*4da70*/  IMAD.WIDE R20, R23.reuse, 0x2, R16 ;  /* 0x0000000217147825 */ /* 0x040fe400078e0210 */
[----:B------:R0:W-:Y:S02]  /*4da80*/  @P3 STG.E.U16 [R14.64], R3 ;  /* 0x000000030e003986 */ /* 0x0001e4000c101504 */
[C---:B0-----:R-:W-:Y:S01]  /*4da90*/  IMAD.WIDE R2, R23.reuse, 0x2, R18 ;  /* 0x0000000217027825 */ /* 0x041fe200078e0212 */
[----:B------:R-:W-:Y:S02]  /*4daa0*/  IADD3 R14, R23, c[0x0][0x198], RZ ;  /* 0x00006600170e7a10 */ /* 0x000fe40007ffe0ff */
[----:B------:R-:W2:Y:S01]  /*4dab0*/  LDL.LU R23, [R1+0x520] ;  /* 0x0005200001177983 */ /* 0x000ea20000300800 */
[----:B------:R-:W-:-:S04]  /*4dac0*/  IADD3 R12, R27, 0x108, RZ ;  /* 0x000001081b0c7810 */ /* 0x000fc80007ffe0ff */
[----:B------:R-:W-:Y:S01]  /*4dad0*/  ISETP.GE.AND P3, PT, R12, c[0x0][0x17c], PT ;  /* 0x00005f000c007a0c */ /* 0x000fe20003f66270 */
[----:B-----5:R0:W-:Y:S01]  /*4dae0*/  @P5 STG.E.U16 [R20.64], R22 ;  /* 0x0000001614005986 */ /* 0x0201e2000c101504 */
[----:B------:R-:W-:-:S03]  /*4daf0*/  PRMT R15, R22, 0x7632, R15 ;  /* 0x00007632160f7816 */ /* 0x000fc6000000000f */
[----:B0-----:R-:W5:Y:S01]  /*4db00*/  LDL.LU R22, [R1+0x490] ;  /* 0x0004900001167983 */ /* 0x001f620000300800 */
[----:B------:R-:W-:Y:S02]  /*4db10*/  ISETP.LT.AND P5, PT, R11, c[0x0][0x178], !P4 ;  /* 0x00005e000b007a0c */ /* 0x000fe400067a1270 */
[C---:B------:R-:W-:Y:S01]  /*4db20*/  ISETP.LT.AND P4, PT, R26.reuse, c[0x0][0x178], !P4 ;  /* 0x00005e001a007a0c */ /* 0x040fe20006781270 */
[----:B----4-:R0:W-:Y:S01]  /*4db30*/  @P6 STG.E.U16 [R2.64], R13 ;  /* 0x0000000d02006986 */ /* 0x0101e2000c101504 */
[----:B------:R-:W-:Y:S02]  /*4db40*/  PRMT R20, R13, 0x7632, R20 ;  /* 0x000076320d147816 */ /* 0x000fe40000000014 */
[----:B------:R-:W-:Y:S02]  /*4db50*/  ISETP.LT.AND P6, PT, R11, c[0x0][0x178], !P3 ;  /* 0x00005e000b007a0c */ /* 0x000fe40005fc1270 */
[----:B------:R-:W-:Y:S02]  /*4db60*/  IADD3 R21, R27, 0x109, RZ ;  /* 0x000001091b157810 */ /* 0x000fe40007ffe0ff */
[----:B------:R-:W-:Y:S01]  /*4db70*/  ISETP.LT.AND P3, PT, R26, c[0x0][0x178], !P3 ;  /* 0x00005e001a007a0c */ /* 0x000fe20005f61270 */
[----:B0-----:R-:W-:-:S04]  /*4db80*/  IMAD.WIDE R12, R14, 0x2, R16 ;  /* 0x000000020e0c7825 */ /* 0x001fc800078e0210 */
[C---:B------:R-:W-:Y:S01]  /*4db90*/  IMAD.WIDE R2, R14.reuse, 0x2, R18 ;  /* 0x000000020e027825 */ /* 0x040fe200078e0212 */
[----:B------:R-:W-:Y:S01]  /*4dba0*/  IADD3 R14, R14, c[0x0][0x198], RZ ;  /* 0x000066000e0e7a10 */ /* 0x000fe20007ffe0ff */
        /* <DEDUP_REMOVED lines=8> */
[----:B--2---:R0:W-:Y:S01]  /*4dc30*/  @P6 STG.E.U16 [R2.64], R10 ;  /* 0x0000000a02006986 */ /* 0x0041e2000c101504 */
[----:B------:R-:W-:Y:S02]  /*4dc40*/  ISETP.GE.AND P6, PT, R15, c[0x0][0x17c], PT ;  /* 0x00005f000f007a0c */ /* 0x000fe40003fc6270 */
[----:B------:R-:W-:Y:S01]  /*4dc50*/  IADD3 R14, R14, c[0x0][0x198], RZ ;  /* 0x000066000e0e7a10 */ /* 0x000fe20007ffe0ff */
[----:B---3--:R1:W-:Y:S01]  /*4dc60*/  @P3 STG.E.U16 [R12.64], R25 ;  /* 0x000000190c003986 */ /* 0x0083e2000c101504 */
[----:B------:R-:W-:Y:S01]  /*4dc70*/  ISETP.LT.AND P3, PT, R11, c[0x0][0x178], !P6 ;  /* 0x00005e000b007a0c */ /* 0x000fe20007761270 */
[----:B0-----:R-:W-:Y:S01]  /*4dc80*/  IMAD.MOV.U32 R3, RZ, RZ, R10 ;  /* 0x000000ffff037224 */ /* 0x001fe200078e000a */
[C---:B------:R-:W-:Y:S01]  /*4dc90*/  IADD3 R15, R14.reuse, c[0x0][0x198], RZ ;  /* 0x000066000e0f7a10 */ /* 0x040fe20007ffe0ff */
[----:B------:R-:W2:Y:S03]  /*4dca0*/  LDL.LU R10, [R1+0x1634] ;  /* 0x00163400010a7983 */ /* 0x000ea60000300800 */
[----:B------:R-:W-:Y:S01]  /*4dcb0*/  PRMT R21, R3, 0x7632, R21 ;  /* 0x0000763203157816 */ /* 0x000fe20000000015 */
[----:B------:R-:W-:Y:S01]  /*4dcc0*/  IMAD.WIDE R2, R14, 0x2, R16 ;  /* 0x000000020e027825 */ /* 0x000fe200078e0210 */
        /* <DEDUP_REMOVED lines=9> */
[C---:B0-----:R-:W-:Y:S01]  /*4dd60*/  IMAD.WIDE R2, R15.reuse, 0x2, R16 ;  /* 0x000000020f027825 */ /* 0x041fe200078e0210 */
[----:B------:R-:W-:Y:S02]  /*4dd70*/  ISETP.GE.AND P4, PT, R14, c[0x0][0x17c], PT ;  /* 0x00005f000e007a0c */ /* 0x000fe40003f86270 */
[----:B------:R-:W-:Y:S02]  /*4dd80*/  IADD3 R14, R15, c[0x0][0x198], RZ ;  /* 0x000066000f0e7a10 */ /* 0x000fe40007ffe0ff */
[----:B------:R0:W-:Y:S01]  /*4dd90*/  @P3 STG.E.U16 [R2.64], R23 ;  /* 0x0000001702003986 */ /* 0x0001e2000c101504 */
[----:B-1----:R-:W-:-:S04]  /*4dda0*/  IADD3 R12, R27, 0x10c, RZ ;  /* 0x0000010c1b0c7810 */ /* 0x002fc80007ffe0ff */
[----:B------:R-:W-:Y:S01]  /*4ddb0*/  ISETP.GE.AND P3, PT, R12, c[0x0][0x17c], PT ;  /* 0x00005f000c007a0c */ /* 0x000fe20003f66270 */
[----:B------:R-:W-:-:S04]  /*4ddc0*/  IMAD.WIDE R12, R14, 0x2, R16 ;  /* 0x000000020e0c7825 */ /* 0x000fc800078e0210 */
[----:B0-----:R-:W-:Y:S01]  /*4ddd0*/  IMAD.WIDE R2, R15, 0x2, R18 ;  /* 0x000000020f027825 */ /* 0x001fe200078e0212 */
[----:B------:R-:W-:-:S04]  /*4dde0*/  PRMT R15, R23, 0x7632, R15 ;  /* 0x00007632170f7816 */ /* 0x000fc8000000000f */
[----:B-----5:R0:W-:Y:S01]  /*4ddf0*/  @P6 STG.E.U16 [R2.64], R22 ;  /* 0x0000001602006986 */ /* 0x0201e2000c101504 */
[----:B------:R-:W-:-:S03]  /*4de00*/  PRMT R21, R22, 0x7632, R21 ;  /* 0x0000763216157816 */ /* 0x000fc60000000015 */
        /* <DEDUP_REMOVED lines=19> */
[----:B------:R-:W-:Y:S02]  /*4df40*/  ISETP.LT.AND P5, PT, R26, c[0x0][0x178], !P5 ;  /* 0x00005e001a007a0c */ /* 0x000fe40006fa1270 */
[----:B------:R-:W-:Y:S02]  /*4df50*/  IADD3 R23, R27, 0x10e, RZ ;  /* 0x0000010e1b177810 */ /* 0x000fe40007ffe0ff */
[----:B------:R-:W-:Y:S02]  /*4df60*/  PRMT R24, R25, 0x7632, R24 ;  /* 0x0000763219187816 */ /* 0x000fe40000000018 */
[----:B------:R-:W-:-:S02]  /*4df70*/  ISETP.GE.AND P2, PT, R23, c[0x0][0x17c], PT ;  /* 0x00005f0017007a0c */ /* 0x000fc40003f46270 */
[C---:B------:R-:W-:Y:S01]  /*4df80*/  IADD3 R23, R12.reuse, c[0x0][0x198], RZ ;  /* 0x000066000c177a10 */ /* 0x040fe20007ffe0ff */
[----:B------:R-:W-:Y:S01]  /*4df90*/  IMAD.WIDE R12, R12, 0x2, R18 ;  /* 0x000000020c0c7825 */ /* 0x000fe200078e0212 */
[----:B------:R-:W-:Y:S02]  /*4dfa0*/  IADD3 R25, R27, 0x10f, RZ ;  /* 0x0000010f1b197810 */ /* 0x000fe40007ffe0ff */
[----:B------:R-:W-:Y:S02]  /*4dfb0*/  ISETP.LT.AND P6, PT, R11, c[0x0][0x178], !P2 ;  /* 0x00005e000b007a0c */ /* 0x000fe400057c1270 */
[----:B------:R0:W-:Y:S01]  /*4dfc0*/  @P5 STG.E.U16 [R12.64], R24 ;  /* 0x000000180c005986 */ /* 0x0001e2000c101504 */
[----:B------:R-:W-:Y:S01]  /*4dfd0*/  ISETP.GE.AND P3, PT, R25, c[0x0][0x17c], PT ;  /* 0x00005f0019007a0c */ /* 0x000fe20003f66270 */
[----:B------:R-:W-:Y:S01]  /*4dfe0*/  IMAD.WIDE R14, R23, 0x2, R16 ;  /* 0x00000002170e7825 */ /* 0x000fe200078e0210 */
[----:B------:R-:W-:-:S03]  /*4dff0*/  ISETP.LT.AND P2, PT, R26, c[0x0][0x178], !P2 ;  /* 0x00005e001a007a0c */ /* 0x000fc60005741270 */
[C---:B------:R-:W-:Y:S01]  /*4e000*/  IMAD.WIDE R20, R23.reuse, 0x2, R18 ;  /* 0x0000000217147825 */ /* 0x040fe200078e0212 */
[----:B0-----:R-:W4:Y:S01]  /*4e010*/  LDL.LU R24, [R1+0x500] ;  /* 0x0005000001187983 */ /* 0x001f220000300800 */
[----:B------:R-:W-:-:S03]  /*4e020*/  IADD3 R12, R23, c[0x0][0x198], RZ ;  /* 0x00006600170c7a10 */ /* 0x000fc60007ffe0ff */
[----:B------:R-:W5:Y:S04]  /*4e030*/  LDL.LU R25, [R1+0x470] ;  /* 0x0004700001197983 */ /* 0x000f680000300800 */
[----:B------:R-:W2:Y:S01]  /*4e040*/  LDL.LU R23, [R1+0x570] ;  /* 0x0005700001177983 */ /* 0x000ea20000300800 */
[----:B------:R-:W-:Y:S02]  /*4e050*/  ISETP.LT.AND P5, PT, R11, c[0x0][0x178], !P3 ;  /* 0x00005e000b007a0c */ /* 0x000fe40005fa1270 */
[----:B------:R-:W-:Y:S01]  /*4e060*/  IADD3 R22, R27, 0x111, RZ ;  /* 0x000001111b167810 */ /* 0x000fe20007ffe0ff */
[----:B---3--:R-:W-:Y:S04]  /*4e070*/  @P6 STG.E.U16 [R14.64], R3 ;  /* 0x000000030e006986 */ /* 0x008fe8000c101504 */
[----:B------:R0:W-:Y:S02]  /*4e080*/  @P2 STG.E.U16 [R20.64], R8 ;  /* 0x0000000814002986 */ /* 0x0001e4000c101504 */
[----:B0-----:R-:W-:Y:S01]  /*4e090*/  PRMT R8, R3, 0x7632, R8 ;  /* 0x0000763203087816 */ /* 0x001fe20000000008 */
[----:B------:R-:W-:-:S05]  /*4e0a0*/  IMAD.WIDE R2, R12, 0x2, R16 ;  /* 0x000000020c027825 */ /* 0x000fca00078e0210 */
[----:B------:R0:W-:Y:S01]  /*4e0b0*/  @P5 STG.E.U16 [R2.64], R8 ;  /* 0x0000000802005986 */ /* 0x0001e2000c101504 */
[----:B------:R-:W-:-:S03]  /*4e0c0*/  ISETP.GE.AND P5, PT, R22, c[0x0][0x17c], PT ;  /* 0x00005f0016007a0c */ /* 0x000fc60003fa6270 */
[----:B------:R-:W3:Y:S01]  /*4e0d0*/  LDL.LU R22, [R1+0x580] ;  /* 0x0005800001167983 */ /* 0x000ee20000300800 */
[C---:B------:R-:W-:Y:S02]  /*4e0e0*/  ISETP.LT.AND P3, PT, R26.reuse, c[0x0][0x178], !P3 ;  /* 0x00005e001a007a0c */ /* 0x040fe40005f61270 */
[----:B------:R-:W-:Y:S02]  /*4e0f0*/  ISETP.LT.AND P6, PT, R11, c[0x0][0x178], !P4 ;  /* 0x00005e000b007a0c */ /* 0x000fe400067c1270 */
[----:B------:R-:W-:Y:S02]  /*4e100*/  ISETP.LT.AND P4, PT, R26, c[0x0][0x178], !P4 ;  /* 0x00005e001a007a0c */ /* 0x000fe40006781270 */
[----:B------:R-:W-:Y:S02]  /*4e110*/  IADD3 R14, R27, 0x115, RZ ;  /* 0x000001151b0e7810 */ /* 0x000fe40007ffe0ff */
[C---:B------:R-:W-:Y:S01]  /*4e120*/  IADD3 R21, R12.reuse, c[0x0][0x198], RZ ;  /* 0x000066000c157a10 */ /* 0x040fe20007ffe0ff */
[----:B------:R-:W-:Y:S01]  /*4e130*/  IMAD.WIDE R12, R12, 0x2, R18 ;  /* 0x000000020c0c7825 */ /* 0x000fe200078e0212 */
[----:B------:R-:W-:-:S02]  /*4e140*/  PRMT R20, R8, 0x7632, R20 ;  /* 0x0000763208147816 */ /* 0x000fc40000000014 */
[----:B------:R-:W-:Y:S01]  /*4e150*/  ISETP.GE.AND P2, PT, R14, c[0x0][0x17c], PT ;  /* 0x00005f000e007a0c */ /* 0x000fe20003f46270 */
[----:B------:R-:W-:Y:S01]  /*4e160*/  IMAD.WIDE R14, R21, 0x2, R16 ;  /* 0x00000002150e7825 */ /* 0x000fe200078e0210 */
[----:B0-----:R-:W-:Y:S01]  /*4e170*/  IADD3 R8, R27, 0x112, RZ ;  /* 0x000001121b087810 */ /* 0x001fe20007ffe0ff */
[----:B------:R-:W-:Y:S02]  /*4e180*/  @P3 STG.E.U16 [R12.64], R20 ;  /* 0x000000140c003986 */ /* 0x000fe4000c101504 */
[----:B------:R-:W-:Y:S02]  /*4e190*/  IMAD.WIDE R2, R21, 0x2, R18 ;  /* 0x0000000215027825 */ /* 0x000fe400078e0212 */
[----:B--2---:R0:W-:Y:S01]  /*4e1a0*/  @P6 STG.E.U16 [R14.64], R23 ;  /* 0x000000170e006986 */ /* 0x0041e2000c101504 */
[----:B------:R-:W-:Y:S02]  /*4e1b0*/  ISETP.LT.AND P6, PT, R11, c[0x0][0x178], !P5 ;  /* 0x00005e000b007a0c */ /* 0x000fe40006fc1270 */
[----:B------:R-:W-:Y:S01]  /*4e1c0*/  ISETP.LT.AND P5, PT, R26, c[0x0][0x178], !P5 ;  /* 0x00005e001a007a0c */ /* 0x000fe20006fa1270 */
[----:B----4-:R1:W-:Y:S01]  /*4e1d0*/  @P4 STG.E.U16 [R2.64], R24 ;  /* 0x0000001802004986 */ /* 0x0103e2000c101504 */
[----:B------:R-:W-:-:S02]  /*4e1e0*/  ISETP.GE.AND P3, PT, R8, c[0x0][0x17c], PT ;  /* 0x00005f0008007a0c */ /* 0x000fc40003f66270 */
[----:B------:R-:W-:Y:S02]  /*4e1f0*/  IADD3 R8, R21, c[0x0][0x198], RZ ;  /* 0x0000660015087a10 */ /* 0x000fe40007ffe0ff */
[----:B0-----:R-:W-:Y:S02]  /*4e200*/  PRMT R15, R24, 0x7632, R15 ;  /* 0x00007632180f7816 */ /* 0x001fe4000000000f */
[----:B-1----:R-:W2:Y:S01]  /*4e210*/  LDL.LU R24, [R1+0x590] ;  /* 0x0005900001187983 */ /* 0x002ea20000300800 */
[----:B------:R-:W-:Y:S01]  /*4e220*/  PRMT R14, R23, 0x7632, R14 ;  /* 0x00007632170e7816 */ /* 0x000fe2000000000e */
[----:B------:R-:W-:Y:S01]  /*4e230*/  IMAD.WIDE R12, R8, 0x2, R16 ;  /* 0x00000002080c7825 */ /* 0x000fe200078e0210 */
[----:B------:R-:W-:Y:S01]  /*4e240*/  ISETP.LT.AND P4, PT, R11, c[0x0][0x178], !P3 ;  /* 0x00005e000b007a0c */ /* 0x000fe20005f81270 */
[----:B------:R-:W4:Y:S01]  /*4e250*/  LDL.LU R23, [R1+0x370] ;  /* 0x0003700001177983 */ /* 0x000f220000300800 */
[----:B------:R-:W-:Y:S01]  /*4e260*/  ISETP.LT.AND P3, PT, R26, c[0x0][0x178], !P3 ;  /* 0x00005e001a007a0c */ /* 0x000fe20005f61270 */
[C-C-:B------:R-:W-:Y:S01]  /*4e270*/  IMAD.WIDE R2, R8.reuse, 0x2, R18.reuse ;  /* 0x0000000208027825 */ /* 0x140fe200078e0212 */
[----:B------:R-:W-:Y:S01]  /*4e280*/  IADD3 R8, R8, c[0x0][0x198], RZ ;  /* 0x0000660008087a10 */ /* 0x000fe20007ffe0ff */
[----:B------:R0:W-:Y:S04]  /*4e290*/  @P6 STG.E.U16 [R12.64], R14 ;  /* 0x0000000e0c006986 */ /* 0x0001e8000c101504 */
[----:B------:R1:W-:Y:S01]  /*4e2a0*/  @P5 STG.E.U16 [R2.64], R15 ;  /* 0x0000000f02005986 */ /* 0x0003e2000c101504 */
[----:B0-----:R-:W-:-:S04]  /*4e2b0*/  IMAD.WIDE R12, R8, 0x2, R18 ;  /* 0x00000002080c7825 */ /* 0x001fc800078e0212 */
[----:B-1----:R-:W-:Y:S01]  /*4e2c0*/  IMAD.WIDE R2, R8, 0x2, R16 ;  /* 0x0000000208027825 */ /* 0x002fe200078e0210 */
[----:B-----5:R-:W-:-:S04]  /*4e2d0*/  PRMT R15, R25, 0x7632, R15 ;  /* 0x00007632190f7816 */ /* 0x020fc8000000000f */
[----:B---3--:R-:W-:Y:S04]  /*4e2e0*/  @P4 STG.E.U16 [R2.64], R22 ;  /* 0x0000001602004986 */ /* 0x008fe8000c101504 */
[----:B------:R0:W-:Y:S04]  /*4e2f0*/  @P3 STG.E.U16 [R12.64], R25 ;  /* 0x000000190c003986 */ /* 0x0001e8000c101504 */
[----:B0-----:R-:W3:Y:S01]  /*4e300*/  LDL.LU R25, [R1+0x5a0] ;  /* 0x0005a00001197983 */ /* 0x001ee20000300800 */
[----:B------:R-:W-:-:S04]  /*4e310*/  IADD3 R20, R27, 0x113, RZ ;  /* 0x000001131b147810 */ /* 0x000fc80007ffe0ff */
[----:B------:R-:W-:Y:S02]  /*4e320*/  ISETP.GE.AND P6, PT, R20, c[0x0][0x17c], PT ;  /* 0x00005f0014007a0c */ /* 0x000fe40003fc6270 */
[----:B------:R-:W-:Y:S02]  /*4e330*/  IADD3 R14, R27, 0x114, RZ ;  /* 0x000001141b0e7810 */ /* 0x000fe40007ffe0ff */
[----:B------:R-:W-:Y:S02]  /*4e340*/  ISETP.LT.AND P5, PT, R11, c[0x0][0x178], !P6 ;  /* 0x00005e000b007a0c */ /* 0x000fe400077a1270 */
[----:B------:R-:W-:Y:S02]  /*4e350*/  ISETP.LT.AND P6, PT, R26, c[0x0][0x178], !P6 ;  /* 0x00005e001a007a0c */ /* 0x000fe400077c1270 */
[----:B------:R-:W-:Y:S02]  /*4e360*/  IADD3 R8, R8, c[0x0][0x198], RZ ;  /* 0x0000660008087a10 */ /* 0x000fe40007ffe0ff */
[----:B------:R-:W-:-:S02]  /*4e370*/  ISETP.GE.AND P4, PT, R14, c[0x0][0x17c], PT ;  /* 0x00005f000e007a0c */ /* 0x000fc40003f86270 */
[----:B------:R-:W-:Y:S01]  /*4e380*/  PRMT R14, R22, 0x7632, R14 ;  /* 0x00007632160e7816 */ /* 0x000fe2000000000e */
[----:B------:R-:W-:Y:S01]  /*4e390*/  IMAD.WIDE R2, R8, 0x2, R16 ;  /* 0x0000000208027825 */ /* 0x000fe200078e0210 */
[----:B------:R-:W-:-:S03]  /*4e3a0*/  ISETP.LT.AND P3, PT, R11, c[0x0][0x178], !P4 ;  /* 0x00005e000b007a0c */ /* 0x000fc60006761270 */
[C---:B------:R-:W-:Y:S01]  /*4e3b0*/  IMAD.WIDE R12, R8.reuse, 0x2, R18 ;  /* 0x00000002080c7825 */ /* 0x040fe200078e0212 */
[----:B------:R-:W-:Y:S01]  /*4e3c0*/  IADD3 R8, R8, c[0x0][0x198], RZ ;  /* 0x0000660008087a10 */ /* 0x000fe20007ffe0ff */
[----:B------:R0:W-:Y:S01]  /*4e3d0*/  @P5 STG.E.U16 [R2.64], R14 ;  /* 0x0000000e02005986 */ /* 0x0001e2000c101504 */
[----:B------:R-:W-:-:S03]  /*4e3e0*/  ISETP.LT.AND P4, PT, R26, c[0x0][0x178], !P4 ;  /* 0x00005e001a007a0c */ /* 0x000fc60006781270 */
[----:B------:R1:W-:Y:S01]  /*4e3f0*/  @P6 STG.E.U16 [R12.64], R15 ;  /* 0x0000000f0c006986 */ /* 0x0003e2000c101504 */
[----:B------:R-:W-:Y:S02]  /*4e400*/  ISETP.LT.AND P6, PT, R11, c[0x0][0x178], !P2 ;  /* 0x00005e000b007a0c */ /* 0x000fe400057c1270 */
[----:B0-----:R-:W-:Y:S01]  /*4e410*/  IADD3 R14, R27, 0x11a, RZ ;  /* 0x0000011a1b0e7810 */ /* 0x001fe20007ffe0ff */
[----:B------:R-:W-:-:S03]  /*4e420*/  IMAD.WIDE R2, R8, 0x2, R16 ;  /* 0x0000000208027825 */ /* 0x000fc600078e0210 */
[----:B------:R-:W-:Y:S02]  /*4e430*/  ISETP.GE.AND P5, PT, R14, c[0x0][0x17c], PT ;  /* 0x00005f000e007a0c */ /* 0x000fe40003fa6270 */
[----:B-1----:R-:W-:Y:S01]  /*4e440*/  IADD3 R12, R27, 0x116, RZ ;  /* 0x000001161b0c7810 */ /* 0x002fe20007ffe0ff */
[----:B--2---:R0:W-:Y:S01]  /*4e450*/  @P3 STG.E.U16 [R2.64], R24 ;  /* 0x0000001802003986 */ /* 0x0041e2000c101504 */
[----:B------:R-:W-:Y:S02]  /*4e460*/  IADD3 R14, R8, c[0x0][0x198], RZ ;  /* 0x00006600080e7a10 */ /* 0x000fe40007ffe0ff */
[----:B------:R-:W-:-:S03]  /*4e470*/  ISETP.GE.AND P3, PT, R12, c[0x0][0x17c], PT ;  /* 0x00005f000c007a0c */ /* 0x000fc60003f66270 */
[----:B------:R-:W-:Y:S01]  /*4e480*/  IMAD.WIDE R12, R14, 0x2, R16 ;  /* 0x000000020e0c7825 */ /* 0x000fe200078e0210 */
[----:B------:R-:W-:-:S03]  /*4e490*/  ISETP.LT.AND P2, PT, R26, c[0x0][0x178], !P2 ;  /* 0x00005e001a007a0c */ /* 0x000fc60005741270 */
[----:B0-----:R-:W-:Y:S01]  /*4e4a0*/  IMAD.WIDE R2, R8, 0x2, R18 ;  /* 0x0000000208027825 */ /* 0x001fe200078e0212 */
[----:B------:R-:W-:Y:S02]  /*4e4b0*/  PRMT R8, R24, 0x7632, R8 ;  /* 0x0000763218087816 */ /* 0x000fe40000000008 */
[----:B----4-:R-:W-:Y:S01]  /*4e4c0*/  PRMT R20, R23, 0x7632, R20 ;  /* 0x0000763217147816 */ /* 0x010fe20000000014 */
[----:B------:R-:W2:Y:S04]  /*4e4d0*/  LDL.LU R24, [R1+0x4e0] ;  /* 0x0004e00001187983 */ /* 0x000ea80000300800 */
[----:B------:R0:W-:Y:S01]  /*4e4e0*/  @P4 STG.E.U16 [R2.64], R23 ;  /* 0x0000001702004986 */ /* 0x0001e2000c101504 */
[----:B------:R-:W-:Y:S02]  /*4e4f0*/  ISETP.LT.AND P4, PT, R11, c[0x0][0x178], !P3 ;  /* 0x00005e000b007a0c */ /* 0x000fe40005f81270 */
[----:B------:R-:W-:Y:S01]  /*4e500*/  ISETP.LT.AND P3, PT, R26, c[0x0][0x178], !P3 ;  /* 0x00005e001a007a0c */ /* 0x000fe20005f61270 */
[----:B------:R1:W-:Y:S01]  /*4e510*/  @P6 STG.E.U16 [R12.64], R8 ;  /* 0x000000080c006986 */ /* 0x0003e2000c101504 */
[----:B------:R-:W-:Y:S01]  /*4e520*/  IADD3 R21, R27, 0x117, RZ ;  /* 0x000001171b157810 */ /* 0x000fe20007ffe0ff */
[C---:B0-----:R-:W-:Y:S01]  /*4e530*/  IMAD.WIDE R2, R14.reuse, 0x2, R18 ;  /* 0x000000020e027825 */ /* 0x041fe200078e0212 */
[----:B-1----:R-:W-:-:S04]  /*4e540*/  IADD3 R8, R14, c[0x0][0x198], RZ ;  /* 0x000066000e087a10 */ /* 0x002fc80007ffe0ff */
[----:B------:R-:W-:Y:S01]  /*4e550*/  @P2 STG.E.U16 [R2.64], R20 ;  /* 0x0000001402002986 */ /* 0x000fe2000c101504 */
[----:B------:R-:W-:Y:S01]  /*4e560*/  ISETP.GE.AND P6, PT, R21, c[0x0][0x17c], PT ;  /* 0x00005f0015007a0c */ /* 0x000fe20003fc6270 */
[----:B------:R-:W-:-:S04]  /*4e570*/  IMAD.WIDE R12, R8, 0x2, R16 ;  /* 0x00000002080c7825 */ /* 0x000fc800078e0210 */
[C---:B------:R-:W-:Y:S01]  /*4e580*/  IMAD.WIDE R14, R8.reuse, 0x2, R18 ;  /* 0x00000002080e7825 */ /* 0x040fe200078e0212 */
[----:B---3--:R0:W-:Y:S04]  /*4e590*/  @P4 STG.E.U16 [R12.64], R25 ;  /* 0x000000190c004986 */ /* 0x0081e8000c101504 */
[----:B------:R1:W-:Y:S01]  /*4e5a0*/  @P3 STG.E.U16 [R14.64], R4 ;  /* 0x000000040e003986 */ /* 0x0003e2000c101504 */
[----:B------:R-:W-:Y:S02]  /*4e5b0*/  ISETP.LT.AND P3, PT, R11, c[0x0][0x178], !P6 ;  /* 0x00005e000b007a0c */ /* 0x000fe40007761270 */
[----:B0-----:R-:W-:Y:S02]  /*4e5c0*/  IADD3 R12, R8, c[0x0][0x198], RZ ;  /* 0x00006600080c7a10 */ /* 0x001fe40007ffe0ff */
[----:B-1----:R-:W-:-:S03]  /*4e5d0*/  PRMT R4, R25, 0x7632, R4 ;  /* 0x0000763219047816 */ /* 0x002fc60000000004 */
[----:B------:R-:W-:Y:S01]  /*4e5e0*/  IMAD.WIDE R2, R12, 0x2, R16 ;  /* 0x000000020c027825 */ /* 0x000fe200078e0210 */
[----:B------:R-:W3:Y:S05]  /*4e5f0*/  LDL.LU R25, [R1+0x440] ;  /* 0x0004400001197983 */ /* 0x000eea0000300800 */
[----:B------:R0:W-:Y:S04]  /*4e600*/  @P3 STG.E.U16 [R2.64], R4 ;  /* 0x0000000402003986 */ /* 0x0001e8000c101504 */
[----:B0-----:R-:W4:Y:S01]  /*4e610*/  LDL.LU R3, [R1+0x5d0] ;  /* 0x0005d00001037983 */ /* 0x001f220000300800 */
[----:B------:R-:W-:-:S04]  /*4e620*/  IADD3 R22, R27, 0x118, RZ ;  /* 0x000001181b167810 */ /* 0x000fc80007ffe0ff */
[----:B------:R-:W-:Y:S02]  /*4e630*/  ISETP.GE.AND P2, PT, R22, c[0x0][0x17c], PT ;  /* 0x00005f0016007a0c */ /* 0x000fe40003f46270 */
[----:B------:R-:W-:Y:S02]  /*4e640*/  ISETP.LT.AND P6, PT, R26, c[0x0][0x178], !P6 ;  /* 0x00005e001a007a0c */ /* 0x000fe400077c1270 */
[----:B------:R-:W-:Y:S02]  /*4e650*/  ISETP.LT.AND P4, PT, R11, c[0x0][0x178], !P2 ;  /* 0x00005e000b007a0c */ /* 0x000fe40005781270 */
[C---:B------:R-:W-:Y:S01]  /*4e660*/  IADD3 R8, R12.reuse, c[0x0][0x198], RZ ;  /* 0x000066000c087a10 */ /* 0x040fe20007ffe0ff */
[----:B------:R-:W-:Y:S01]  /*4e670*/  IMAD.WIDE R12, R12, 0x2, R18 ;  /* 0x000000020c0c7825 */ /* 0x000fe200078e0212 */
[----:B------:R-:W-:Y:S02]  /*4e680*/  IADD3 R23, R27, 0x119, RZ ;  /* 0x000001191b177810 */ /* 0x000fe40007ffe0ff */
[----:B------:R-:W-:Y:S01]  /*4e690*/  PRMT R22, R4, 0x7632, R22 ;  /* 0x0000763204167816 */ /* 0x000fe20000000016 */
[----:B------:R-:W-:Y:S01]  /*4e6a0*/  IMAD.WIDE R14, R8, 0x2, R16 ;  /* 0x00000002080e7825 */ /* 0x000fe200078e0210 */
[----:B------:R-:W-:-:S02]  /*4e6b0*/  ISETP.LT.AND P2, PT, R26, c[0x0][0x178], !P2 ;  /* 0x00005e001a007a0c */ /* 0x000fc40005741270 */
[----:B------:R-:W-:Y:S01]  /*4e6c0*/  ISETP.GE.AND P3, PT, R23, c[0x0][0x17c], PT ;  /* 0x00005f0017007a0c */ /* 0x000fe20003f66270 */
[----:B------:R0:W-:Y:S01]  /*4e6d0*/  @P6 STG.E.U16 [R12.64], R22 ;  /* 0x000000160c006986 */ /* 0x0001e2000c101504 */
[----:B------:R-:W-:-:S03]  /*4e6e0*/  IMAD.WIDE R20, R8, 0x2, R18 ;  /* 0x0000000208147825 */ /* 0x000fc600078e0212 */
[----:B------:R-:W5:Y:S01]  /*4e6f0*/  LDL.LU R23, [R1+0x5b0] ;  /* 0x0005b00001177983 */ /* 0x000f620000300800 */
[----:B0-----:R-:W-:-:S03]  /*4e700*/  IADD3 R12, R8, c[0x0][0x198], RZ ;  /* 0x00006600080c7a10 */ /* 0x001fc60007ffe0ff */
[----:B----4-:R0:W-:Y:S01]  /*4e710*/  @P4 STG.E.U16 [R14.64], R3 ;  /* 0x000000030e004986 */ /* 0x0101e2000c101504 */
[----:B------:R-:W-:Y:S02]  /*4e720*/  ISETP.LT.AND P4, PT, R11, c[0x0][0x178], !P3 ;  /* 0x00005e000b007a0c */ /* 0x000fe40005f81270 */
[----:B------:R-:W-:Y:S01]  /*4e730*/  PRMT R4, R3, 0x7632, R4 ;  /* 0x0000763203047816 */ /* 0x000fe20000000004 */
[----:B--2---:R1:W-:Y:S01]  /*4e740*/  @P2 STG.E.U16 [R20.64], R24 ;  /* 0x0000001814002986 */ /* 0x0043e2000c101504 */
[----:B0-----:R-:W-:Y:S01]  /*4e750*/  IMAD.WIDE R2, R12, 0x2, R16 ;  /* 0x000000020c027825 */ /* 0x001fe200078e0210 */
[----:B-1----:R-:W-:-:S08]  /*4e760*/  IADD3 R21, R27, 0x11b, RZ ;  /* 0x0000011b1b157810 */ /* 0x002fd00007ffe0ff */
[----:B------:R0:W-:Y:S01]  /*4e770*/  @P4 STG.E.U16 [R2.64], R4 ;  /* 0x0000000402004986 */ /* 0x0001e2000c101504 */
[----:B------:R-:W-:Y:S02]  /*4e780*/  PRMT R20, R24, 0x7632, R20 ;  /* 0x0000763218147816 */ /* 0x000fe40000000014 */
[----:B------:R-:W-:Y:S01]  /*4e790*/  ISETP.GE.AND P4, PT, R21, c[0x0][0x17c], PT ;  /* 0x00005f0015007a0c */ /* 0x000fe20003f86270 */
[----:B------:R-:W2:Y:S04]  /*4e7a0*/  LDL.LU R24, [R1+0x530] ;  /* 0x0005300001187983 */ /* 0x000ea80000300800 */
[----:B------:R-:W4:Y:S01]  /*4e7b0*/  LDL.LU R21, [R1+0x5c0] ;  /* 0x0005c00001157983 */ /* 0x000f220000300800 */
[----:B------:R-:W-:Y:S02]  /*4e7c0*/  ISETP.LT.AND P3, PT, R26, c[0x0][0x178], !P3 ;  /* 0x00005e001a007a0c */ /* 0x000fe40005f61270 */
[----:B------:R-:W-:-:S02]  /*4e7d0*/  ISETP.LT.AND P6, PT, R11, c[0x0][0x178], !P5 ;  /* 0x00005e000b007a0c */ /* 0x000fc40006fc1270 */
[----:B------:R-:W-:Y:S02]  /*4e7e0*/  ISETP.LT.AND P5, PT, R26, c[0x0][0x178], !P5 ;  /* 0x00005e001a007a0c */ /* 0x000fe40006fa1270 */
[----:B------:R-:W-:Y:S02]  /*4e7f0*/  IADD3 R14, R27, 0x11f, RZ ;  /* 0x0000011f1b0e7810 */ /* 0x000fe40007ffe0ff */
[C---:B------:R-:W-:Y:S01]  /*4e800*/  IADD3 R8, R12.reuse, c[0x0][0x198], RZ ;  /* 0x000066000c087a10 */ /* 0x040fe20007ffe0ff */
[----:B------:R-:W-:Y:S01]  /*4e810*/  IMAD.WIDE R12, R12, 0x2, R18 ;  /* 0x000000020c0c7825 */ /* 0x000fe200078e0212 */
[----:B------:R-:W-:-:S03]  /*4e820*/  ISETP.GE.AND P2, PT, R14, c[0x0][0x17c], PT ;  /* 0x00005f000e007a0c */ /* 0x000fc60003f46270 */
[C---:B------:R-:W-:Y:S01]  /*4e830*/  IMAD.WIDE R14, R8.reuse, 0x2, R16 ;  /* 0x00000002080e7825 */ /* 0x040fe200078e0210 */
[----:B------:R1:W-:Y:S03]  /*4e840*/  @P3 STG.E.U16 [R12.64], R20 ;  /* 0x000000140c003986 */ /* 0x0003e6000c101504 */
[----:B0-----:R-:W-:Y:S01]  /*4e850*/  IMAD.WIDE R2, R8, 0x2, R18 ;  /* 0x0000000208027825 */ /* 0x001fe200078e0212 */
[----:B------:R-:W-:-:S04]  /*4e860*/  IADD3 R4, R27, 0x11c, RZ ;  /* 0x0000011c1b047810 */ /* 0x000fc80007ffe0ff */
[----:B------:R-:W-:Y:S02]  /*4e870*/  ISETP.GE.AND P3, PT, R4, c[0x0][0x17c], PT ;  /* 0x00005f0004007a0c */ /* 0x000fe40003f66270 */
[----:B------:R-:W-:-:S05]  /*4e880*/  IADD3 R4, R8, c[0x0][0x198], RZ ;  /* 0x0000660008047a10 */ /* 0x000fca0007ffe0ff */
[----:B-1----:R-:W-:Y:S01]  /*4e890*/  IMAD.WIDE R12, R4, 0x2, R18 ;  /* 0x00000002040c7825 */ /* 0x002fe200078e0212 */
[----:B----4-:R0:W-:Y:S01]  /*4e8a0*/  @P6 STG.E.U16 [R14.64], R21 ;  /* 0x000000150e006986 */ /* 0x0101e2000c101504 */
[----:B------:R-:W-:-:S03]  /*4e8b0*/  ISETP.LT.AND P6, PT, R11, c[0x0][0x178], !P4 ;  /* 0x00005e000b007a0c */ /* 0x000fc600067c1270 */
[----:B---3--:R1:W-:Y:S01]  /*4e8c0*/  @P5 STG.E.U16 [R2.64], R25 ;  /* 0x0000001902005986 */ /* 0x0083e2000c101504 */
[----:B------:R-:W-:Y:S02]  /*4e8d0*/  ISETP.LT.AND P4, PT, R26, c[0x0][0x178], !P4 ;  /* 0x00005e001a007a0c */ /* 0x000fe40006781270 */
[----:B0-----:R-:W-:Y:S02]  /*4e8e0*/  PRMT R14, R25, 0x7632, R14 ;  /* 0x00007632190e7816 */ /* 0x001fe4000000000e */
[----:B-1----:R-:W3:Y:S01]  /*4e8f0*/  LDL.LU R25, [R1+0x5e0] ;  /* 0x0005e00001197983 */ /* 0x002ee20000300800 */
[----:B------:R-:W-:Y:S02]  /*4e900*/  PRMT R8, R21, 0x7632, R8 ;  /* 0x0000763215087816 */ /* 0x000fe40000000008 */
[----:B------:R-:W-:Y:S01]  /*4e910*/  ISETP.LT.AND P5, PT, R11, c[0x0][0x178], !P3 ;  /* 0x00005e000b007a0c */ /* 0x000fe20005fa1270 */
[----:B------:R-:W4:Y:S01]  /*4e920*/  LDL.LU R21, [R1+0x540] ;  /* 0x0005400001157983 */ /* 0x000f220000300800 */
[----:B------:R-:W-:Y:S01]  /*4e930*/  IMAD.WIDE R2, R4, 0x2, R16 ;  /* 0x0000000204027825 */ /* 0x000fe200078e0210 */
[----:B------:R-:W-:-:S02]  /*4e940*/  ISETP.LT.AND P3, PT, R26, c[0x0][0x178], !P3 ;  /* 0x00005e001a007a0c */ /* 0x000fc40005f61270 */
[----:B------:R-:W-:Y:S02]  /*4e950*/  IADD3 R4, R4, c[0x0][0x198], RZ ;  /* 0x0000660004047a10 */ /* 0x000fe40007ffe0ff */
[----:B------:R0:W-:Y:S04]  /*4e960*/  @P6 STG.E.U16 [R2.64], R8 ;  /* 0x0000000802006986 */ /* 0x0001e8000c101504 */
[----:B------:R1:W-:Y:S01]  /*4e970*/  @P4 STG.E.U16 [R12.64], R14 ;  /* 0x0000000e0c004986 */ /* 0x0003e2000c101504 */
[----:B0-----:R-:W-:Y:S01]  /*4e980*/  IMAD.WIDE R2, R4, 0x2, R16 ;  /* 0x0000000204027825 */ /* 0x001fe200078e0210 */
[----:B------:R-:W-:-:S03]  /*4e990*/  IADD3 R8, R27, 0x11e, RZ ;  /* 0x0000011e1b087810 */ /* 0x000fc60007ffe0ff */
[----:B-1----:R-:W-:Y:S01]  /*4e9a0*/  IMAD.WIDE R12, R4, 0x2, R18 ;  /* 0x00000002040c7825 */ /* 0x002fe200078e0212 */
[----:B-----5:R0:W-:Y:S01]  /*4e9b0*/  @P5 STG.E.U16 [R2.64], R23 ;  /* 0x0000001702005986 */ /* 0x0201e2000c101504 */
[----:B------:R-:W-:Y:S02]  /*4e9c0*/  ISETP.GE.AND P5, PT, R8, c[0x0][0x17c], PT ;  /* 0x00005f0008007a0c */ /* 0x000fe40003fa6270 */
[----:B------:R-:W-:Y:S01]  /*4e9d0*/  PRMT R14, R23, 0x7632, R14 ;  /* 0x00007632170e7816 */ /* 0x000fe2000000000e */
[----:B--2---:R1:W-:Y:S01]  /*4e9e0*/  @P3 STG.E.U16 [R12.64], R24 ;  /* 0x000000180c003986 */ /* 0x0043e2000c101504 */
[----:B------:R-:W-:-:S03]  /*4e9f0*/  PRMT R8, R24, 0x7632, R8 ;  /* 0x0000763218087816 */ /* 0x000fc60000000008 */
[----:B0-----:R-:W2:Y:S04]  /*4ea00*/  LDL.LU R23, [R1+0x464] ;  /* 0x0004640001177983 */ /* 0x001ea80000300800 */
[----:B-1----:R-:W5:Y:S01]  /*4ea10*/  LDL.LU R24, [R1+0x394] ;  /* 0x0003940001187983 */ /* 0x002f620000300800 */
[----:B------:R-:W-:-:S04]  /*4ea20*/  IADD3 R15, R27, 0x11d, RZ ;  /* 0x0000011d1b0f7810 */ /* 0x000fc80007ffe0ff */
[----:B------:R-:W-:-:S04]  /*4ea30*/  ISETP.GE.AND P6, PT, R15, c[0x0][0x17c], PT ;  /* 0x00005f000f007a0c */ /* 0x000fc80003fc6270 */
[C---:B------:R-:W-:Y:S02]  /*4ea40*/  ISETP.LT.AND P4, PT, R11.reuse, c[0x0][0x178], !P6 ;  /* 0x00005e000b007a0c */ /* 0x040fe40007781270 */
[----:B------:R-:W-:Y:S02]  /*4ea50*/  ISETP.LT.AND P6, PT, R26, c[0x0][0x178], !P6 ;  /* 0x00005e001a007a0c */ /* 0x000fe400077c1270 */
[----:B------:R-:W-:Y:S02]  /*4ea60*/  IADD3 R4, R4, c[0x0][0x198], RZ ;  /* 0x0000660004047a10 */ /* 0x000fe40007ffe0ff */
[----:B------:R-:W-:-:S03]  /*4ea70*/  ISETP.LT.AND P3, PT, R11, c[0x0][0x178], !P5 ;  /* 0x00005e000b007a0c */ /* 0x000fc60006f61270 */
[----:B------:R-:W-:-:S04]  /*4ea80*/  IMAD.WIDE R2, R4, 0x2, R16 ;  /* 0x0000000204027825 */ /* 0x000fc800078e0210 */
        /* <DEDUP_REMOVED lines=9> */
[----:B-1----:R-:W-:Y:S02]  /*4eb20*/  IADD3 R8, R27, 0x120, RZ ;  /* 0x000001201b087810 */ /* 0x002fe40007ffe0ff */
[----:B------:R-:W-:Y:S02]  /*4eb30*/  IADD3 R14, R4, c[0x0][0x198], RZ ;  /* 0x00006600040e7a10 */ /* 0x000fe40007ffe0ff */
[----:B------:R-:W-:-:S03]  /*4eb40*/  ISETP.LT.AND P2, PT, R26, c[0x0][0x178], !P2 ;  /* 0x00005e001a007a0c */ /* 0x000fc60005741270 */
[----:B------:R-:W-:Y:S01]  /*4eb50*/  IMAD.WIDE R12, R14, 0x2, R16 ;  /* 0x000000020e0c7825 */ /* 0x000fe200078e0210 */
[----:B------:R-:W-:Y:S01]  /*4eb60*/  IADD3 R20, R27, 0x121, RZ ;  /* 0x000001211b147810 */ /* 0x000fe20007ffe0ff */
[----:B---3--:R0:W-:Y:S01]  /*4eb70*/  @P3 STG.E.U16 [R2.64], R25 ;  /* 0x0000001902003986 */ /* 0x0081e2000c101504 */
[----:B------:R-:W-:Y:S01]  /*4eb80*/  ISETP.GE.AND P3, PT, R8, c[0x0][0x17c], PT ;  /* 0x00005f0008007a0c */ /* 0x000fe20003f66270 */
[----:B0-----:R-:W-:Y:S01]  /*4eb90*/  IMAD.WIDE R2, R4, 0x2, R18 ;  /* 0x0000000204027825 */ /* 0x001fe200078e0212 */
[----:B------:R-:W-:Y:S02]  /*4eba0*/  PRMT R4, R25, 0x7632, R4 ;  /* 0x0000763219047816 */ /* 0x000fe40000000004 */
[----:B----4-:R-:W-:Y:S01]  /*4ebb0*/  PRMT R8, R21, 0x7632, R8 ;  /* 0x0000763215087816 */ /* 0x010fe20000000008 */
[----:B------:R-:W3:Y:S04]  /*4ebc0*/  LDL.LU R25, [R1+0x3b4] ;  /* 0x0003b40001197983 */ /* 0x000ee80000300800 */
[----:B------:R0:W-:Y:S01]  /*4ebd0*/  @P5 STG.E.U16 [R2.64], R21 ;  /* 0x0000001502005986 */ /* 0x0001e2000c101504 */
[----:B------:R-:W-:-:S02]  /*4ebe0*/  ISETP.LT.AND P5, PT, R11, c[0x0][0x178], !P3 ;  /* 0x00005e000b007a0c */ /* 0x000fc40005fa1270 */
[----:B------:R-:W-:Y:S01]  /*4ebf0*/  ISETP.LT.AND P3, PT, R26, c[0x0][0x178], !P3 ;  /* 0x00005e001a007a0c */ /* 0x000fe20005f61270 */
[----:B------:R1:W-:Y:S01]  /*4ec00*/  @P6 STG.E.U16 [R12.64], R4 ;  /* 0x000000040c006986 */ /* 0x0003e2000c101504 */
[----:B------:R-:W-:Y:S01]  /*4ec10*/  ISETP.GE.AND P6, PT, R20, c[0x0][0x17c], PT ;  /* 0x00005f0014007a0c */ /* 0x000fe20003fc6270 */
[C---:B0-----:R-:W-:Y:S01]  /*4ec20*/  IMAD.WIDE R2, R14.reuse, 0x2, R18 ;  /* 0x000000020e027825 */ /* 0x041fe200078e0212 */
[----:B-1----:R-:W-:-:S04]  /*4ec30*/  IADD3 R4, R14, c[0x0][0x198], RZ ;  /* 0x000066000e047a10 */ /* 0x002fc80007ffe0ff */
[----:B------:R0:W-:Y:S01]  /*4ec40*/  @P2 STG.E.U16 [R2.64], R8 ;  /* 0x0000000802002986 */ /* 0x0001e2000c101504 */
[----:B------:R-:W-:-:S04]  /*4ec50*/  IMAD.WIDE R12, R4, 0x2, R16 ;  /* 0x00000002040c7825 */ /* 0x000fc800078e0210 */
[C---:B------:R-:W-:Y:S01]  /*4ec60*/  IMAD.WIDE R14, R4.reuse, 0x2, R18 ;  /* 0x00000002040e7825 */ /* 0x040fe200078e0212 */
[----:B--2---:R1:W-:Y:S04]  /*4ec70*/  @P5 STG.E.U16 [R12.64], R23 ;  /* 0x000000170c005986 */ /* 0x0043e8000c101504 */
[----:B-----5:R2:W-:Y:S01]  /*4ec80*/  @P3 STG.E.U16 [R14.64], R24 ;  /* 0x000000180e003986 */ /* 0x0205e2000c101504 */
[----:B------:R-:W-:Y:S02]  /*4ec90*/  ISETP.LT.AND P3, PT, R11, c[0x0][0x178], !P6 ;  /* 0x00005e000b007a0c */ /* 0x000fe40007761270 */
[----:B0-----:R-:W-:Y:S02]  /*4eca0*/  PRMT R8, R23, 0x7632, R8 ;  /* 0x0000763217087816 */ /* 0x001fe40000000008 */
[----:B-1----:R-:W-:-:S05]  /*4ecb0*/  IADD3 R12, R4, c[0x0][0x198], RZ ;  /* 0x00006600040c7a10 */ /* 0x002fca0007ffe0ff */
[----:B------:R-:W-:Y:S01]  /*4ecc0*/  IMAD.WIDE R2, R12, 0x2, R16 ;  /* 0x000000020c027825 */ /* 0x000fe200078e0210 */
[----:B------:R-:W-:Y:S02]  /*4ecd0*/  PRMT R22, R24, 0x7632, R22 ;  /* 0x0000763218167816 */ /* 0x000fe40000000016 */
[----:B--2---:R-:W2:Y:S04]  /*4ece0*/  LDL.LU R24, [R1+0x3a4] ;  /* 0x0003a40001187983 */ /* 0x004ea80000300800 */
        /* <DEDUP_REMOVED lines=12> */
[----:B------:R-:W5:Y:S04]  /*4edb0*/  LDL.LU R23, [R1+0x4f4] ;  /* 0x0004f40001177983 */ /* 0x000f680000300800 */
[----:B------:R0:W-:Y:S01]  /*4edc0*/  @P6 STG.E.U16 [R12.64], R22 ;  /* 0x000000160c006986 */ /* 0x0001e2000c101504 */
[C---:B------:R-:W-:Y:S01]  /*4edd0*/  IMAD.WIDE R20, R4.reuse, 0x2, R18 ;  /* 0x0000000204147825 */ /* 0x040fe200078e0212 */
[----:B0-----:R-:W-:Y:S02]  /*4ede0*/  IADD3 R12, R4, c[0x0][0x198], RZ ;  /* 0x00006600040c7a10 */ /* 0x001fe40007ffe0ff */
[----:B----4-:R0:W-:Y:S01]  /*4edf0*/  @P5 STG.E.U16 [R14.64], R3 ;  /* 0x000000030e005986 */ /* 0x0101e2000c101504 */
[----:B------:R-:W-:Y:S02]  /*4ee00*/  ISETP.LT.AND P5, PT, R11, c[0x0][0x178], !P3 ;  /* 0x00005e000b007a0c */ /* 0x000fe40005fa1270 */
[----:B------:R-:W-:Y:S01]  /*4ee10*/  PRMT R8, R3, 0x7632, R8 ;  /* 0x0000763203087816 */ /* 0x000fe20000000008 */
[----:B---3--:R1:W-:Y:S01]  /*4ee20*/  @P2 STG.E.U16 [R20.64], R25 ;  /* 0x0000001914002986 */ /* 0x0083e2000c101504 */
[----:B0-----:R-:W-:Y:S01]  /*4ee30*/  IMAD.WIDE R2, R12, 0x2, R16 ;  /* 0x000000020c027825 */ /* 0x001fe200078e0210 */
[----:B-1----:R-:W-:-:S08]  /*4ee40*/  IADD3 R21, R27, 0x125, RZ ;  /* 0x000001251b157810 */ /* 0x002fd00007ffe0ff */
[----:B------:R0:W-:Y:S01]  /*4ee50*/  @P5 STG.E.U16 [R2.64], R8 ;  /* 0x0000000802005986 */ /* 0x0001e2000c101504 */
[----:B------:R-:W-:Y:S02]  /*4ee60*/  PRMT R20, R25, 0x7632, R20 ;  /* 0x0000763219147816 */ /* 0x000fe40000000014 */
[----:B------:R-:W-:Y:S01]  /*4ee70*/  ISETP.GE.AND P5, PT, R21, c[0x0][0x17c], PT ;  /* 0x00005f0015007a0c */ /* 0x000fe20003fa6270 */
[----:B------:R-:W3:Y:S04]  /*4ee80*/  LDL.LU R25, [R1+0x364] ;  /* 0x0003640001197983 */ /* 0x000ee80000300800 */
[----:B------:R-:W4:Y:S01]  /*4ee90*/  LDL.LU R21, [R1+0x4a4] ;  /* 0x0004a40001157983 */ /* 0x000f220000300800 */
[----:B------:R-:W-:Y:S02]  /*4eea0*/  ISETP.LT.AND P3, PT, R26, c[0x0][0x178], !P3 ;  /* 0x00005e001a007a0c */ /* 0x000fe40005f61270 */
[----:B------:R-:W-:-:S02]  /*4eeb0*/  ISETP.LT.AND P6, PT, R11, c[0x0][0x178], !P4 ;  /* 0x00005e000b007a0c */ /* 0x000fc400067c1270 */
[C---:B------:R-:W-:Y:S02]  /*4eec0*/  IADD3 R14, R27.reuse, 0x129, RZ ;  /* 0x000001291b0e7810 */ /* 0x040fe40007ffe0ff */
[C---:B------:R-:W-:Y:S01]  /*4eed0*/  IADD3 R4, R12.reuse, c[0x0][0x198], RZ ;  /* 0x000066000c047a10 */ /* 0x040fe20007ffe0ff */
[----:B------:R-:W-:Y:S01]  /*4eee0*/  IMAD.WIDE R12, R12, 0x2, R18 ;  /* 0x000000020c0c7825 */ /* 0x000fe200078e0212 */
[----:B------:R-:W-:Y:S02]  /*4eef0*/  ISETP.LT.AND P4, PT, R26, c[0x0][0x178], !P4 ;  /* 0x00005e001a007a0c */ /* 0x000fe40006781270 */
[----:B------:R-:W-:Y:S01]  /*4ef00*/  ISETP.GE.AND P2, PT, R14, c[0x0][0x17c], PT ;  /* 0x00005f000e007a0c */ /* 0x000fe20003f46270 */
[C---:B------:R-:W-:Y:S01]  /*4ef10*/  IMAD.WIDE R14, R4.reuse, 0x2, R16 ;  /* 0x00000002040e7825 */ /* 0x040fe200078e0210 */
[----:B0-----:R-:W-:Y:S01]  /*4ef20*/  IADD3 R8, R27, 0x126, RZ ;  /* 0x000001261b087810 */ /* 0x001fe20007ffe0ff */
[----:B------:R0:W-:Y:S02]  /*4ef30*/  @P3 STG.E.U16 [R12.64], R20 ;  /* 0x000000140c003986 */ /* 0x0001e4000c101504 */
[----:B------:R-:W-:Y:S01]  /*4ef40*/  IMAD.WIDE R2, R4, 0x2, R18 ;  /* 0x0000000204027825 */ /* 0x000fe200078e0212 */
[----:B------:R-:W-:-:S02]  /*4ef50*/  ISETP.GE.AND P3, PT, R8, c[0x0][0x17c], PT ;  /* 0x00005f0008007a0c */ /* 0x000fc40003f66270 */
[----:B------:R-:W-:-:S05]  /*4ef60*/  IADD3 R4, R4, c[0x0][0x198], RZ ;  /* 0x0000660004047a10 */ /* 0x000fca0007ffe0ff */
[----:B0-----:R-:W-:Y:S01]  /*4ef70*/  IMAD.WIDE R12, R4, 0x2, R18 ;  /* 0x00000002040c7825 */ /* 0x001fe200078e0212 */
[----:B----4-:R0:W-:Y:S01]  /*4ef80*/  @P6 STG.E.U16 [R14.64], R21 ;  /* 0x000000150e006986 */ /* 0x0101e2000c101504 */
[----:B------:R-:W-:Y:S02]  /*4ef90*/  ISETP.LT.AND P6, PT, R11, c[0x0][0x178], !P5 ;  /* 0x00005e000b007a0c */ /* 0x000fe40006fc1270 */
[----:B------:R-:W-:Y:S02]  /*4efa0*/  PRMT R8, R21, 0x7632, R8 ;  /* 0x0000763215087816 */ /* 0x000fe40000000008 */
[----:B------:R-:W-:Y:S01]  /*4efb0*/  ISETP.LT.AND P5, PT, R26, c[0x0][0x178], !P5 ;  /* 0x00005e001a007a0c */ /* 0x000fe20006fa1270 */
[----:B--2---:R1:W-:Y:S01]  /*4efc0*/  @P4 STG.E.U16 [R2.64], R24 ;  /* 0x0000001802004986 */ /* 0x0043e2000c101504 */
[----:B------:R-:W-:-:S03]  /*4efd0*/  ISETP.LT.AND P4, PT, R11, c[0x0][0x178], !P3 ;  /* 0x00005e000b007a0c */ /* 0x000fc60005f81270 */
[----:B0-----:R-:W2:Y:S01]  /*4efe0*/  LDL.LU R21, [R1+0x514] ;  /* 0x0005140001157983 */ /* 0x001ea20000300800 */
[----:B------:R-:W-:Y:S02]  /*4eff0*/  PRMT R14, R24, 0x7632, R14 ;  /* 0x00007632180e7816 */ /* 0x000fe4000000000e */
[----:B------:R-:W-:Y:S01]  /*4f000*/  ISETP.LT.AND P3, PT, R26, c[0x0][0x178], !P3 ;  /* 0x00005e001a007a0c */ /* 0x000fe20005f61270 */
[----:B-1----:R-:W4:Y:S01]  /*4f010*/  LDL.LU R24, [R1+0x454] ;  /* 0x0004540001187983 */ /* 0x002f220000300800 */
[C---:B------:R-:W-:Y:S01]  /*4f020*/  IMAD.WIDE R2, R4.reuse, 0x2, R16 ;  /* 0x0000000204027825 */ /* 0x040fe200078e0210 */
[----:B------:R-:W-:-:S04]  /*4f030*/  IADD3 R4, R4, c[0x0][0x198], RZ ;  /* 0x0000660004047a10 */ /* 0x000fc80007ffe0ff */
        /* <DEDUP_REMOVED lines=8> */
[----:B---3--:R1:W-:Y:S01]  /*4f0c0*/  @P3 STG.E.U16 [R12.64], R25 ;  /* 0x000000190c003986 */ /* 0x0083e2000c101504 */
[----:B------:R-:W-:-:S03]  /*4f0d0*/  PRMT R14, R25, 0x7632, R14 ;  /* 0x00007632190e7816 */ /* 0x000fc6000000000e */
[----:B0-----:R-:W3:Y:S04]  /*4f0e0*/  LDL.LU R23, [R1+0x524] ;  /* 0x0005240001177983 */ /* 0x001ee80000300800 */
        /* <DEDUP_REMOVED lines=17> */
[----:B------:R-:W-:Y:S02]  /*4f200*/  IADD3 R8, R27, 0x12a, RZ ;  /* 0x0000012a1b087810 */ /* 0x000fe40007ffe0ff */
[----:B-1----:R-:W-:Y:S02]  /*4f210*/  IADD3 R14, R4, c[0x0][0x198], RZ ;  /* 0x00006600040e7a10 */ /* 0x002fe40007ffe0ff */
[----:B------:R-:W-:-:S03]  /*4f220*/  ISETP.LT.AND P2, PT, R26, c[0x0][0x178], !P2 ;  /* 0x00005e001a007a0c */ /* 0x000fc60005741270 */
[----:B------:R-:W-:Y:S01]  /*4f230*/  IMAD.WIDE R12, R14, 0x2, R16 ;  /* 0x000000020e0c7825 */ /* 0x000fe200078e0210 */
[----:B--2---:R0:W-:Y:S01]  /*4f240*/  @P3 STG.E.U16 [R2.64], R21 ;  /* 0x0000001502003986 */ /* 0x0041e2000c101504 */
[----:B------:R-:W-:Y:S02]  /*4f250*/  ISETP.GE.AND P3, PT, R8, c[0x0][0x17c], PT ;  /* 0x00005f0008007a0c */ /* 0x000fe40003f66270 */
[----:B0-----:R-:W-:Y:S01]  /*4f260*/  IMAD.WIDE R2, R4, 0x2, R18 ;  /* 0x0000000204027825 */ /* 0x001fe200078e0212 */
[----:B------:R-:W-:-:S04]  /*4f270*/  PRMT R4, R21, 0x7632, R4 ;  /* 0x0000763215047816 */ /* 0x000fc80000000004 */
[----:B----4-:R0:W-:Y:S01]  /*4f280*/  @P4 STG.E.U16 [R2.64], R24 ;  /* 0x0000001802004986 */ /* 0x0101e2000c101504 */
[----:B------:R-:W-:Y:S02]  /*4f290*/  ISETP.LT.AND P4, PT, R11, c[0x0][0x178], !P3 ;  /* 0x00005e000b007a0c */ /* 0x000fe40005f81270 */
[----:B------:R-:W-:Y:S01]  /*4f2a0*/  ISETP.LT.AND P3, PT, R26, c[0x0][0x178], !P3 ;  /* 0x00005e001a007a0c */ /* 0x000fe20005f61270 */
[----:B------:R1:W-:Y:S01]  /*4f2b0*/  @P6 STG.E.U16 [R12.64], R4 ;  /* 0x000000040c006986 */ /* 0x0003e2000c101504 */
[----:B------:R-:W-:Y:S02]  /*4f2c0*/  PRMT R20, R24, 0x7632, R20 ;  /* 0x0000763218147816 */ /* 0x000fe40000000014 */
[----:B------:R-:W-:Y:S01]  /*4f2d0*/  IADD3 R8, R27, 0x12b, RZ ;  /* 0x0000012b1b087810 */ /* 0x000fe20007ffe0ff */
[C---:B0-----:R-:W-:Y:S01]  /*4f2e0*/  IMAD.WIDE R2, R14.reuse, 0x2, R18 ;  /* 0x000000020e027825 */ /* 0x041fe200078e0212 */
[----:B-1----:R-:W-:-:S04]  /*4f2f0*/  IADD3 R4, R14, c[0x0][0x198], RZ ;  /* 0x000066000e047a10 */ /* 0x002fc80007ffe0ff */
[----:B------:R-:W-:Y:S01]  /*4f300*/  @P2 STG.E.U16 [R2.64], R20 ;  /* 0x0000001402002986 */ /* 0x000fe2000c101504 */
[----:B------:R-:W-:Y:S01]  /*4f310*/  ISETP.GE.AND P6, PT, R8, c[0x0][0x17c], PT ;  /* 0x00005f0008007a0c */ /* 0x000fe20003fc6270 */
[C---:B------:R-:W-:Y:S01]  /*4f320*/  IMAD.WIDE R12, R4.reuse, 0x2, R16 ;  /* 0x00000002040c7825 */ /* 0x040fe200078e0210 */
[----:B------:R-:W-:Y:S01]  /*4f330*/  IADD3 R21, R27, 0x12c, RZ ;  /* 0x0000012c1b157810 */ /* 0x000fe20007ffe0ff */
[----:B------:R-:W2:Y:S02]  /*4f340*/  LDL.LU R24, [R1+0x384] ;  /* 0x0003840001187983 */ /* 0x000ea40000300800 */
[----:B------:R-:W-:Y:S02]  /*4f350*/  IMAD.WIDE R14, R4, 0x2, R18 ;  /* 0x00000002040e7825 */ /* 0x000fe400078e0212 */
[----:B---3--:R0:W-:Y:S04]  /*4f360*/  @P4 STG.E.U16 [R12.64], R23 ;  /* 0x000000170c004986 */ /* 0x0081e8000c101504 */
[----:B-----5:R1:W-:Y:S01]  /*4f370*/  @P3 STG.E.U16 [R14.64], R25 ;  /* 0x000000190e003986 */ /* 0x0203e2000c101504 */
[----:B------:R-:W-:-:S02]  /*4f380*/  ISETP.LT.AND P3, PT, R11, c[0x0][0x178], !P6 ;  /* 0x00005e000b007a0c */ /* 0x000fc40007761270 */
[----:B------:R-:W-:Y:S02]  /*4f390*/  ISETP.GE.AND P2, PT, R21, c[0x0][0x17c], PT ;  /* 0x00005f0015007a0c */ /* 0x000fe40003f46270 */
[----:B0-----:R-:W-:Y:S02]  /*4f3a0*/  IADD3 R12, R4, c[0x0][0x198], RZ ;  /* 0x00006600040c7a10 */ /* 0x001fe40007ffe0ff */
[----:B------:R-:W-:-:S03]  /*4f3b0*/  PRMT R4, R23, 0x7632, R4 ;  /* 0x0000763217047816 */ /* 0x000fc60000000004 */
[----:B------:R-:W-:Y:S01]  /*4f3c0*/  IMAD.WIDE R2, R12, 0x2, R16 ;  /* 0x000000020c027825 */ /* 0x000fe200078e0210 */
[----:B------:R-:W-:Y:S02]  /*4f3d0*/  ISETP.LT.AND P4, PT, R11, c[0x0][0x178], !P2 ;  /* 0x00005e000b007a0c */ /* 0x000fe40005781270 */
[----:B------:R-:W3:Y:S01]  /*4f3e0*/  LDL.LU R11, [R1+0x1630] ;  /* 0x00163000010b7983 */ /* 0x000ee20000300800 */
[----:B------:R-:W-:-:S03]  /*4f3f0*/  PRMT R22, R25, 0x7632, R22 ;  /* 0x0000763219167816 */ /* 0x000fc60000000016 */
[----:B-1----:R-:W4:Y:S04]  /*4f400*/  LDL.LU R25, [R1+0x564] ;  /* 0x0005640001197983 */ /* 0x002f280000300800 */
[----:B------:R0:W-:Y:S04]  /*4f410*/  @P3 STG.E.U16 [R2.64], R4 ;  /* 0x0000000402003986 */ /* 0x0001e8000c101504 */
[----:B0-----:R-:W5:Y:S01]  /*4f420*/  LDL.LU R3, [R1+0x554] ;  /* 0x0005540001037983 */ /* 0x001f620000300800 */
[----:B------:R-:W-:-:S04]  /*4f430*/  IADD3 R23, R27, 0x12d, RZ ;  /* 0x0000012d1b177810 */ /* 0x000fc80007ffe0ff */
[----:B------:R-:W-:Y:S01]  /*4f440*/  ISETP.GE.AND P3, PT, R23, c[0x0][0x17c], PT ;  /* 0x00005f0017007a0c */ /* 0x000fe20003f66270 */
[----:B------:R0:W-:Y:S04]  /*4f450*/  STL [R1+0x1580], R23 ;  /* 0x0015801701007387 */ /* 0x0001e80000100800 */
[----:B0-----:R-:W3:Y:S01]  /*4f460*/  LDL R23, [R1+0xc4] ;  /* 0x0000c40001177983 */ /* 0x001ee20000100800 */
[C---:B------:R-:W-:Y:S02]  /*4f470*/  ISETP.LT.AND P6, PT, R26.reuse, c[0x0][0x178], !P6 ;  /* 0x00005e001a007a0c */ /* 0x040fe400077c1270 */
[----:B------:R-:W-:Y:S02]  /*4f480*/  ISETP.LT.AND P2, PT, R26, c[0x0][0x178], !P2 ;  /* 0x00005e001a007a0c */ /* 0x000fe40005741270 */
[C---:B------:R-:W-:Y:S01]  /*4f490*/  IADD3 R8, R12.reuse, c[0x0][0x198], RZ ;  /* 0x000066000c087a10 */ /* 0x040fe20007ffe0ff */
[----:B------:R-:W-:-:S04]  /*4f4a0*/  IMAD.WIDE R12, R12, 0x2, R18 ;  /* 0x000000020c0c7825 */ /* 0x000fc800078e0212 */
[----:B------:R-:W-:-:S04]  /*4f4b0*/  IMAD.WIDE R14, R8, 0x2, R16 ;  /* 0x00000002080e7825 */ /* 0x000fc800078e0210 */
[----:B------:R-:W-:Y:S01]  /*4f4c0*/  IMAD.WIDE R20, R8, 0x2, R18 ;  /* 0x0000000208147825 */ /* 0x000fe200078e0212 */
[----:B------:R0:W-:Y:S04]  /*4f4d0*/  @P6 STG.E.U16 [R12.64], R22 ;  /* 0x000000160c006986 */ /* 0x0001e8000c101504 */
[----:B0-----:R-:W4:Y:S04]  /*4f4e0*/  LDL.LU R22, [R1+0x574] ;  /* 0x0005740001167983 */ /* 0x001f280000300800 */
[----:B-----5:R-:W-:Y:S04]  /*4f4f0*/  @P4 STG.E.U16 [R14.64], R3 ;  /* 0x000000030e004986 */ /* 0x020fe8000c101504 */
[----:B--2---:R0:W-:Y:S02]  /*4f500*/  @P2 STG.E.U16 [R20.64], R24 ;  /* 0x0000001814002986 */ /* 0x0041e4000c101504 */
[----:B0-----:R-:W-:-:S02]  /*4f510*/  PRMT R21, R24, 0x7632, R21 ;  /* 0x0000763218157816 */ /* 0x001fc40000000015 */
[----:B------:R-:W2:Y:S01]  /*4f520*/  LDL.LU R24, [R1+0x504] ;  /* 0x0005040001187983 */ /* 0x000ea20000300800 */
[C---:B---3--:R-:W-:Y:S02]  /*4f530*/  ISETP.LT.AND P4, PT, R23.reuse, c[0x0][0x178], !P3 ;  /* 0x00005e0017007a0c */ /* 0x048fe40005f81270 */
[----:B------:R-:W-:Y:S02]  /*4f540*/  ISETP.LT.AND P3, PT, R26, c[0x0][0x178], !P3 ;  /* 0x00005e001a007a0c */ /* 0x000fe40005f61270 */
[----:B------:R-:W-:Y:S02]  /*4f550*/  IADD3 R12, R8, c[0x0][0x198], RZ ;  /* 0x00006600080c7a10 */ /* 0x000fe40007ffe0ff */
[----:B------:R-:W-:Y:S02]  /*4f560*/  ISETP.LT.AND P6, PT, R23, c[0x0][0x178], !P5 ;  /* 0x00005e0017007a0c */ /* 0x000fe40006fc1270 */
[----:B------:R-:W-:Y:S01]  /*4f570*/  PRMT R20, R3, 0x7632, R20 ;  /* 0x0000763203147816 */ /* 0x000fe20000000014 */
[----:B------:R-:W-:Y:S01]  /*4f580*/  IMAD.WIDE R2, R12, 0x2, R16 ;  /* 0x000000020c027825 */ /* 0x000fe200078e0210 */
[----:B------:R-:W-:-:S02]  /*4f590*/  IADD3 R14, R27, 0x133, RZ ;  /* 0x000001331b0e7810 */ /* 0x000fc40007ffe0ff */
[C---:B------:R-:W-:Y:S01]  /*4f5a0*/  IADD3 R4, R12.reuse, c[0x0][0x198], RZ ;  /* 0x000066000c047a10 */ /* 0x040fe20007ffe0ff */
[----:B------:R-:W-:Y:S01]  /*4f5b0*/  IMAD.WIDE R12, R12, 0x2, R18 ;  /* 0x000000020c0c7825 */ /* 0x000fe200078e0212 */
[C---:B------:R-:W-:Y:S02]  /*4f5c0*/  IADD3 R8, R27.reuse, 0x12f, RZ ;  /* 0x0000012f1b087810 */ /* 0x040fe40007ffe0ff */
[----:B------:R-:W-:Y:S02]  /*4f5d0*/  ISETP.LT.AND P5, PT, R26, c[0x0][0x178], !P5 ;  /* 0x00005e001a007a0c */ /* 0x000fe40006fa1270 */
[----:B------:R-:W-:Y:S01]  /*4f5e0*/  ISETP.GE.AND P2, PT, R14, c[0x0][0x17c], PT ;  /* 0x00005f000e007a0c */ /* 0x000fe20003f46270 */
[----:B------:R-:W-:Y:S01]  /*4f5f0*/  IMAD.WIDE R14, R4, 0x2, R16 ;  /* 0x00000002040e7825 */ /* 0x000fe200078e0210 */
[----:B------:R0:W-:Y:S01]  /*4f600*/  @P4 STG.E.U16 [R2.64], R20 ;  /* 0x0000001402004986 */ /* 0x0001e2000c101504 */
[----:B------:R-:W-:Y:S02]  /*4f610*/  ISETP.GE.AND P4, PT, R8, c[0x0][0x17c], PT ;  /* 0x00005f0008007a0c */ /* 0x000fe40003f86270 */
[----:B------:R-:W-:Y:S01]  /*4f620*/  IADD3 R8, R27, 0x130, RZ ;  /* 0x000001301b087810 */ /* 0x000fe20007ffe0ff */
[----:B------:R1:W-:Y:S04]  /*4f630*/  @P3 STG.E.U16 [R12.64], R21 ;  /* 0x000000150c003986 */ /* 0x0003e8000c101504 */
[----:B----4-:R3:W-:Y:S01]  /*4f640*/  @P6 STG.E.U16 [R14.64], R25 ;  /* 0x000000190e006986 */ /* 0x0107e2000c101504 */
[----:B------:R-:W-:Y:S01]  /*4f650*/  ISETP.LT.AND P6, PT, R23, c[0x0][0x178], !P4 ;  /* 0x00005e0017007a0c */ /* 0x000fe200067c1270 */
[----:B0-----:R-:W-:Y:S01]  /*4f660*/  IMAD.WIDE R2, R4, 0x2, R18 ;  /* 0x0000000204027825 */ /* 0x001fe200078e0212 */
[----:B------:R-:W-:-:S02]  /*4f670*/  ISETP.GE.AND P3, PT, R8, c[0x0][0x17c], PT ;  /* 0x00005f0008007a0c */ /* 0x000fc40003f66270 */
[----:B-1----:R-:W-:Y:S02]  /*4f680*/  PRMT R12, R25, 0x7632, R12 ;  /* 0x00007632190c7816 */ /* 0x002fe4000000000c */
[----:B------:R-:W-:Y:S01]  /*4f690*/  ISETP.LT.AND P4, PT, R26, c[0x0][0x178], !P4 ;  /* 0x00005e001a007a0c */ /* 0x000fe20006781270 */
[----:B---3--:R-:W3:Y:S01]  /*4f6a0*/  LDL.LU R25, [R1+0x584] ;  /* 0x0005840001197983 */ /* 0x008ee20000300800 */
[----:B------:R-:W-:-:S03]  /*4f6b0*/  IADD3 R4, R4, c[0x0][0x198], RZ ;  /* 0x0000660004047a10 */ /* 0x000fc60007ffe0ff */
[----:B------:R0:W-:Y:S01]  /*4f6c0*/  @P5 STG.E.U16 [R2.64], R9 ;  /* 0x0000000902005986 */ /* 0x0001e2000c101504 */
[----:B------:R-:W-:Y:S02]  /*4f6d0*/  ISETP.LT.AND P5, PT, R23, c[0x0][0x178], !P3 ;  /* 0x00005e0017007a0c */ /* 0x000fe40005fa1270 */
[----:B------:R-:W-:Y:S01]  /*4f6e0*/  PRMT R13, R9, 0x7632, R13 ;  /* 0x00007632090d7816 */ /* 0x000fe2000000000d */
[----:B------:R-:W4:Y:S01]  /*4f6f0*/  LDL.LU R20, [R1+0x474] ;  /* 0x0004740001147983 */ /* 0x000f220000300800 */
[----:B------:R-:W-:Y:S01]  /*4f700*/  ISETP.LT.AND P3, PT, R26, c[0x0][0x178], !P3 ;  /* 0x00005e001a007a0c */ /* 0x000fe20005f61270 */
[----:B0-----:R-:W-:-:S04]  /*4f710*/  IMAD.WIDE R2, R4, 0x2, R16 ;  /* 0x0000000204027825 */ /* 0x001fc800078e0210 */
[C---:B------:R-:W-:Y:S01]  /*4f720*/  IMAD.WIDE R8, R4.reuse, 0x2, R18 ;  /* 0x0000000204087825 */ /* 0x040fe200078e0212 */
[----:B------:R-:W-:Y:S01]  /*4f730*/  IADD3 R4, R4, c[0x0][0x198], RZ ;  /* 0x0000660004047a10 */ /* 0x000fe20007ffe0ff */
[----:B------:R0:W-:Y:S04]  /*4f740*/  @P6 STG.E.U16 [R2.64], R12 ;  /* 0x0000000c02006986 */ /* 0x0001e8000c101504 */
[----:B------:R1:W-:Y:S01]  /*4f750*/  @P4 STG.E.U16 [R8.64], R13 ;  /* 0x0000000d08004986 */ /* 0x0003e2000c101504 */
[----:B0-----:R-:W-:Y:S01]  /*4f760*/  IMAD.WIDE R2, R4, 0x2, R16 ;  /* 0x0000000204027825 */ /* 0x001fe200078e0210 */
[----:B------:R-:W-:-:S03]  /*4f770*/  IADD3 R12, R27, 0x132, RZ ;  /* 0x000001321b0c7810 */ /* 0x000fc60007ffe0ff */
[----:B-1----:R-:W-:Y:S01]  /*4f780*/  IMAD.WIDE R8, R4, 0x2, R18 ;  /* 0x0000000204087825 */ /* 0x002fe200078e0212 */
[----:B------:R0:W-:Y:S01]  /*4f790*/  @P5 STG.E.U16 [R2.64], R22 ;  /* 0x0000001602005986 */ /* 0x0001e2000c101504 */
[----:B------:R-:W-:Y:S02]  /*4f7a0*/  ISETP.GE.AND P5, PT, R12, c[0x0][0x17c], PT ;  /* 0x00005f000c007a0c */ /* 0x000fe40003fa6270 */
[----:B------:R-:W-:Y:S02]  /*4f7b0*/  PRMT R12, R22, 0x7632, R12 ;  /* 0x00007632160c7816 */ /* 0x000fe4000000000c */
[----:B0-----:R-:W5:Y:S04]  /*4f7c0*/  LDL.LU R22, [R1+0x594] ;  /* 0x0005940001167983 */ /* 0x001f680000300800 */
[----:B--2---:R0:W-:Y:S01]  /*4f7d0*/  @P3 STG.E.U16 [R8.64], R24 ;  /* 0x0000001808003986 */ /* 0x0041e2000c101504 */
[----:B------:R-:W-:-:S03]  /*4f7e0*/  PRMT R13, R24, 0x7632, R13 ;  /* 0x00007632180d7816 */ /* 0x000fc6000000000d */
[----:B0-----:R-:W2:Y:S01]  /*4f7f0*/  LDL.LU R24, [R1+0x374] ;  /* 0x0003740001187983 */ /* 0x001ea20000300800 */
        /* <DEDUP_REMOVED lines=17> */
[----:B---3--:R0:W-:Y:S01]  /*4f910*/  @P3 STG.E.U16 [R2.64], R25 ;  /* 0x0000001902003986 */ /* 0x0081e2000c101504 */
[----:B------:R-:W-:Y:S02]  /*4f920*/  IADD3 R12, R4, c[0x0][0x198], RZ ;  /* 0x00006600040c7a10 */ /* 0x000fe40007ffe0ff */
[----:B------:R-:W-:-:S03]  /*4f930*/  ISETP.GE.AND P3, PT, R8, c[0x0][0x17c], PT ;  /* 0x00005f0008007a0c */ /* 0x000fc60003f66270 */
[----:B------:R-:W-:Y:S01]  /*4f940*/  IMAD.WIDE R8, R12, 0x2, R16 ;  /* 0x000000020c087825 */ /* 0x000fe200078e0210 */
[----:B------:R-:W-:-:S03]  /*4f950*/  ISETP.LT.AND P2, PT, R26, c[0x0][0x178], !P2 ;  /* 0x00005e001a007a0c */ /* 0x000fc60005741270 */
[----:B0-----:R-:W-:Y:S01]  /*4f960*/  IMAD.WIDE R2, R4, 0x2, R18 ;  /* 0x0000000204027825 */ /* 0x001fe200078e0212 */
[----:B------:R-:W-:Y:S02]  /*4f970*/  PRMT R4, R25, 0x7632, R4 ;  /* 0x0000763219047816 */ /* 0x000fe40000000004 */
[----:B----4-:R-:W-:Y:S01]  /*4f980*/  PRMT R14, R20, 0x7632, R14 ;  /* 0x00007632140e7816 */ /* 0x010fe2000000000e */
[----:B------:R-:W3:Y:S04]  /*4f990*/  LDL.LU R25, [R1+0x5a4] ;  /* 0x0005a40001197983 */ /* 0x000ee80000300800 */
[----:B------:R0:W-:Y:S01]  /*4f9a0*/  @P5 STG.E.U16 [R2.64], R20 ;  /* 0x0000001402005986 */ /* 0x0001e2000c101504 */
[----:B------:R-:W-:Y:S02]  /*4f9b0*/  ISETP.LT.AND P5, PT, R23, c[0x0][0x178], !P3 ;  /* 0x00005e0017007a0c */ /* 0x000fe40005fa1270 */
[----:B------:R-:W-:Y:S01]  /*4f9c0*/  ISETP.LT.AND P3, PT, R26, c[0x0][0x178], !P3 ;  /* 0x00005e001a007a0c */ /* 0x000fe20005f61270 */
[----:B------:R1:W-:Y:S01]  /*4f9d0*/  @P6 STG.E.U16 [R8.64], R4 ;  /* 0x0000000408006986 */ /* 0x0003e2000c101504 */
[C---:B0-----:R-:W-:Y:S01]  /*4f9e0*/  IMAD.WIDE R2, R12.reuse, 0x2, R18 ;  /* 0x000000020c027825 */ /* 0x041fe200078e0212 */
[----:B-1----:R-:W-:-:S04]  /*4f9f0*/  IADD3 R4, R12, c[0x0][0x198], RZ ;  /* 0x000066000c047a10 */ /* 0x002fc80007ffe0ff */
[----:B------:R-:W-:Y:S01]  /*4fa00*/  @P2 STG.E.U16 [R2.64], R14 ;  /* 0x0000000e02002986 */ /* 0x000fe2000c101504 */
[----:B------:R-:W-:-:S04]  /*4fa10*/  IMAD.WIDE R8, R4, 0x2, R16 ;  /* 0x0000000204087825 */ /* 0x000fc800078e0210 */
[----:B------:R-:W-:Y:S01]  /*4fa20*/  IMAD.WIDE R12, R4, 0x2, R18 ;  /* 0x00000002040c7825 */ /* 0x000fe200078e0212 */
[----:B-----5:R0:W-:Y:S01]  /*4fa30*/  @P5 STG.E.U16 [R8.64], R22 ;  /* 0x0000001608005986 */ /* 0x0201e2000c101504 */
[----:B------:R-:W-:-:S04]  /*4fa40*/  IADD3 R20, R27, 0x139, RZ ;  /* 0x000001391b147810 */ /* 0x000fc80007ffe0ff */
[----:B------:R-:W-:Y:S02]  /*4fa50*/  ISETP.GE.AND P2, PT, R20, c[0x0][0x17c], PT ;  /* 0x00005f0014007a0c */ /* 0x000fe40003f46270 */
[----:B------:R-:W-:Y:S02]  /*4fa60*/  PRMT R20, R22, 0x7632, R20 ;  /* 0x0000763216147816 */ /* 0x000fe40000000014 */
[----:B0-----:R-:W-:-:S04]  /*4fa70*/  IADD3 R8, R4, c[0x0][0x198], RZ ;  /* 0x0000660004087a10 */ /* 0x001fc80007ffe0ff */
[C---:B------:R-:W-:Y:S01]  /*4fa80*/  IADD3 R4, R8.reuse, c[0x0][0x198], RZ ;  /* 0x0000660008047a10 */ /* 0x040fe20007ffe0ff */
[----:B------:R-:W-:-:S04]  /*4fa90*/  IMAD.WIDE R2, R8, 0x2, R16 ;  /* 0x0000000208027825 */ /* 0x000fc800078e0210 */
[----:B------:R-:W-:Y:S01]  /*4faa0*/  IMAD.WIDE R8, R8, 0x2, R18 ;  /* 0x0000000208087825 */ /* 0x000fe200078e0212 */
[----:B--2---:R0:W-:Y:S01]  /*4fab0*/  @P3 STG.E.U16 [R12.64], R24 ;  /* 0x000000180c003986 */ /* 0x0041e2000c101504 */
[C---:B------:R-:W-:Y:S02]  /*4fac0*/  ISETP.LT.AND P3, PT, R23.reuse, c[0x0][0x178], !P4 ;  /* 0x00005e0017007a0c */ /* 0x040fe40006761270 */
[----:B------:R-:W-:Y:S02]  /*4fad0*/  ISETP.LT.AND P4, PT, R26, c[0x0][0x178], !P4 ;  /* 0x00005e001a007a0c */ /* 0x000fe40006781270 */
[----:B------:R-:W-:Y:S02]  /*4fae0*/  PRMT R21, R24, 0x7632, R21 ;  /* 0x0000763218157816 */ /* 0x000fe40000000015 */
[----:B0-----:R-:W2:Y:S07]  /*4faf0*/  LDL.LU R24, [R1+0x4e4] ;  /* 0x0004e40001187983 */ /* 0x001eae0000300800 */
[----:B------:R-:W-:Y:S04]  /*4fb00*/  @P3 STG.E.U16 [R2.64], R20 ;  /* 0x0000001402003986 */ /* 0x000fe8000c101504 */
[----:B------:R0:W-:Y:S04]  /*4fb10*/  @P4 STG.E.U16 [R8.64], R21 ;  /* 0x0000001508004986 */ /* 0x0001e8000c101504 */
[----:B0-----:R-:W4:Y:S01]  /*4fb20*/  LDL.LU R21, [R1+0x5d4] ;  /* 0x0005d40001157983 */ /* 0x001f220000300800 */
[----:B------:R-:W-:Y:S01]  /*4fb30*/  ISETP.LT.AND P5, PT, R23, c[0x0][0x178], !P1 ;  /* 0x00005e0017007a0c */ /* 0x000fe20004fa1270 */
[----:B------:R-:W-:Y:S01]  /*4fb40*/  IMAD.WIDE R12, R4, 0x2, R16 ;  /* 0x00000002040c7825 */ /* 0x000fe200078e0210 */
[----:B------:R-:W-:-:S02]  /*4fb50*/  IADD3 R22, R27, 0x13a, RZ ;  /* 0x0000013a1b167810 */ /* 0x000fc40007ffe0ff */
[----:B------:R-:W-:Y:S02]  /*4fb60*/  ISETP.LT.AND P1, PT, R26, c[0x0][0x178], !P1 ;  /* 0x00005e001a007a0c */ /* 0x000fe40004f21270 */
[----:B------:R-:W-:Y:S02]  /*4fb70*/  IADD3 R15, R27, 0x138, RZ ;  /* 0x000001381b0f7810 */ /* 0x000fe40007ffe0ff */
[----:B------:R-:W-:Y:S02]  /*4fb80*/  ISETP.GE.AND P3, PT, R22, c[0x0][0x17c], PT ;  /* 0x00005f0016007a0c */ /* 0x000fe40003f66270 */
[----:B------:R-:W5:Y:S01]  /*4fb90*/  LDL.LU R22, [R1+0x5c4] ;  /* 0x0005c40001167983 */ /* 0x000f620000300800 */
[----:B------:R-:W-:Y:S02]  /*4fba0*/  ISETP.LT.AND P4, PT, R23, c[0x0][0x178], !P0 ;  /* 0x00005e0017007a0c */ /* 0x000fe40004781270 */
[----:B------:R-:W-:Y:S01]  /*4fbb0*/  ISETP.GE.AND P6, PT, R15, c[0x0][0x17c], PT ;  /* 0x00005f000f007a0c */ /* 0x000fe20003fc6270 */
[C---:B------:R-:W-:Y:S01]  /*4fbc0*/  IMAD.WIDE R14, R4.reuse, 0x2, R18 ;  /* 0x00000002040e7825 */ /* 0x040fe200078e0212 */
[----:B------:R-:W-:-:S02]  /*4fbd0*/  IADD3 R4, R4, c[0x0][0x198], RZ ;  /* 0x0000660004047a10 */ /* 0x000fc40007ffe0ff */
[C---:B------:R-:W-:Y:S01]  /*4fbe0*/  ISETP.LT.AND P0, PT, R26.reuse, c[0x0][0x178], !P0 ;  /* 0x00005e001a007a0c */ /* 0x040fe20004701270 */
[----:B---3--:R0:W-:Y:S01]  /*4fbf0*/  @P5 STG.E.U16 [R12.64], R25 ;  /* 0x000000190c005986 */ /* 0x0081e2000c101504 */
[----:B------:R-:W-:Y:S02]  /*4fc00*/  ISETP.LT.AND P5, PT, R23, c[0x0][0x178], !P6 ;  /* 0x00005e0017007a0c */ /* 0x000fe400077a1270 */
[----:B------:R-:W-:Y:S01]  /*4fc10*/  ISETP.LT.AND P6, PT, R26, c[0x0][0x178], !P6 ;  /* 0x00005e001a007a0c */ /* 0x000fe200077c1270 */
[----:B------:R1:W-:Y:S01]  /*4fc20*/  @P1 STG.E.U16 [R14.64], R5 ;  /* 0x000000050e001986 */ /* 0x0003e2000c101504 */
[----:B0-----:R-:W-:-:S03]  /*4fc30*/  PRMT R12, R25, 0x7632, R12 ;  /* 0x00007632190c7816 */ /* 0x001fc6000000000c */
[----:B------:R-:W3:Y:S01]  /*4fc40*/  LDL.LU R25, [R1+0x444] ;  /* 0x0004440001197983 */ /* 0x000ee20000300800 */
[----:B------:R-:W-:Y:S01]  /*4fc50*/  IADD3 R8, R27, 0x13b, RZ ;  /* 0x0000013b1b087810 */ /* 0x000fe20007ffe0ff */
[C---:B------:R-:W-:Y:S01]  /*4fc60*/  IMAD.WIDE R2, R4.reuse, 0x2, R16 ;  /* 0x0000000204027825 */ /* 0x040fe200078e0210 */
[C---:B-1----:R-:W-:Y:S02]  /*4fc70*/  IADD3 R15, R4.reuse, c[0x0][0x198], RZ ;  /* 0x00006600040f7a10 */ /* 0x042fe40007ffe0ff */
[----:B------:R-:W-:Y:S01]  /*4fc80*/  PRMT R13, R5, 0x7632, R13 ;  /* 0x00007632050d7816 */ /* 0x000fe2000000000d */
[----:B------:R-:W-:Y:S01]  /*4fc90*/  IMAD.WIDE R4, R4, 0x2, R18 ;  /* 0x0000000204047825 */ /* 0x000fe200078e0212 */
[----:B------:R-:W-:Y:S01]  /*4fca0*/  ISETP.GE.AND P1, PT, R8, c[0x0][0x17c], PT ;  /* 0x00005f0008007a0c */ /* 0x000fe20003f26270 */
[----:B------:R0:W-:Y:S02]  /*4fcb0*/  @P4 STG.E.U16 [R2.64], R12 ;  /* 0x0000000c02004986 */ /* 0x0001e4000c101504 */
[----:B------:R-:W-:-:S02]  /*4fcc0*/  IMAD.WIDE R8, R15, 0x2, R16 ;  /* 0x000000020f087825 */ /* 0x000fc400078e0210 */
[----:B------:R-:W-:Y:S02]  /*4fcd0*/  @P0 STG.E.U16 [R4.64], R13 ;  /* 0x0000000d04000986 */ /* 0x000fe4000c101504 */
[----:B0-----:R-:W-:Y:S01]  /*4fce0*/  IMAD.WIDE R2, R15, 0x2, R18 ;  /* 0x000000020f027825 */ /* 0x001fe200078e0212 */
[----:B--2---:R-:W-:Y:S01]  /*4fcf0*/  PRMT R12, R24, 0x7632, R12 ;  /* 0x00007632180c7816 */ /* 0x004fe2000000000c */
[----:B----4-:R-:W-:Y:S04]  /*4fd00*/  @P5 STG.E.U16 [R8.64], R21 ;  /* 0x0000001508005986 */ /* 0x010fe8000c101504 */
[----:B------:R0:W-:Y:S04]  /*4fd10*/  @P6 STG.E.U16 [R2.64], R24 ;  /* 0x0000001802006986 */ /* 0x0001e8000c101504 */
[----:B0-----:R-:W2:Y:S01]  /*4fd20*/  LDL.LU R24, [R1+0x5b4] ;  /* 0x0005b40001187983 */ /* 0x001ea20000300800 */
[----:B------:R-:W-:-:S04]  /*4fd30*/  IADD3 R14, R27, 0x13c, RZ ;  /* 0x0000013c1b0e7810 */ /* 0x000fc80007ffe0ff */
[----:B------:R-:W-:Y:S02]  /*4fd40*/  ISETP.GE.AND P4, PT, R14, c[0x0][0x17c], PT ;  /* 0x00005f000e007a0c */ /* 0x000fe40003f86270 */
[----:B------:R-:W4:Y:S01]  /*4fd50*/  LDL.LU R14, [R1+0x534] ;  /* 0x00053400010e7983 */ /* 0x000f220000300800 */
[----:B------:R-:W-:Y:S02]  /*4fd60*/  ISETP.LT.AND P5, PT, R23, c[0x0][0x178], !P2 ;  /* 0x00005e0017007a0c */ /* 0x000fe400057a1270 */
[----:B------:R-:W-:Y:S02]  /*4fd70*/  ISETP.LT.AND P2, PT, R26, c[0x0][0x178], !P2 ;  /* 0x00005e001a007a0c */ /* 0x000fe40005741270 */
[----:B------:R-:W-:Y:S02]  /*4fd80*/  IADD3 R4, R27, 0x13d, RZ ;  /* 0x0000013d1b047810 */ /* 0x000fe40007ffe0ff */
[----:B------:R-:W-:Y:S02]  /*4fd90*/  IADD3 R8, R15, c[0x0][0x198], RZ ;  /* 0x000066000f087a10 */ /* 0x000fe40007ffe0ff */
[----:B------:R-:W-:-:S02]  /*4fda0*/  ISETP.GE.AND P0, PT, R4, c[0x0][0x17c], PT ;  /* 0x00005f0004007a0c */ /* 0x000fc40003f06270 */
[----:B------:R-:W-:Y:S01]  /*4fdb0*/  ISETP.LT.AND P6, PT, R23, c[0x0][0x178], !P3 ;  /* 0x00005e0017007a0c */ /* 0x000fe20005fc1270 */
[----:B------:R-:W-:Y:S01]  /*4fdc0*/  IMAD.WIDE R4, R8, 0x2, R16 ;  /* 0x0000000208047825 */ /* 0x000fe200078e0210 */
[----:B------:R-:W-:Y:S02]  /*4fdd0*/  PRMT R9, R21, 0x7632, R9 ;  /* 0x0000763215097816 */ /* 0x000fe40000000009 */
[----:B------:R-:W-:Y:S01]  /*4fde0*/  ISETP.LT.AND P3, PT, R26, c[0x0][0x178], !P3 ;  /* 0x00005e001a007a0c */ /* 0x000fe20005f61270 */
[C---:B------:R-:W-:Y:S01]  /*4fdf0*/  IMAD.WIDE R2, R8.reuse, 0x2, R18 ;  /* 0x0000000208027825 */ /* 0x040fe200078e0212 */
[----:B------:R-:W4:Y:S01]  /*4fe00*/  LDL.LU R21, [R1+0x5e4] ;  /* 0x0005e40001157983 */ /* 0x000f220000300800 */
[----:B------:R-:W-:-:S03]  /*4fe10*/  IADD3 R8, R8, c[0x0][0x198], RZ ;  /* 0x0000660008087a10 */ /* 0x000fc60007ffe0ff */
[----:B------:R0:W-:Y:S01]  /*4fe20*/  @P5 STG.E.U16 [R4.64], R9 ;  /* 0x0000000904005986 */ /* 0x0001e2000c101504 */
[----:B------:R-:W-:-:S03]  /*4fe30*/  IADD3 R13, R27, 0x13e, RZ ;  /* 0x0000013e1b0d7810 */ /* 0x000fc60007ffe0ff */
[----:B------:R1:W-:Y:S01]  /*4fe40*/  @P2 STG.E.U16 [R2.64], R12 ;  /* 0x0000000c02002986 */ /* 0x0003e2000c101504 */
[----:B------:R-:W-:Y:S02]  /*4fe50*/  ISETP.GE.AND P5, PT, R13, c[0x0][0x17c], PT ;  /* 0x00005f000d007a0c */ /* 0x000fe40003fa6270 */
[----:B---3--:R-:W-:Y:S01]  /*4fe60*/  PRMT R13, R25, 0x7632, R13 ;  /* 0x00007632190d7816 */ /* 0x008fe2000000000d */
[----:B0-----:R-:W-:-:S04]  /*4fe70*/  IMAD.WIDE R4, R8, 0x2, R18 ;  /* 0x0000000208047825 */ /* 0x001fc800078e0212 */
[----:B-1----:R-:W-:Y:S01]  /*4fe80*/  IMAD.WIDE R2, R8, 0x2, R16 ;  /* 0x0000000208027825 */ /* 0x002fe200078e0210 */
[----:B------:R-:W-:-:S04]  /*4fe90*/  ISETP.LT.AND P2, PT, R23, c[0x0][0x178], !P1 ;  /* 0x00005e0017007a0c */ /* 0x000fc80004f41270 */
[----:B-----5:R-:W-:Y:S04]  /*4fea0*/  @P6 STG.E.U16 [R2.64], R22 ;  /* 0x0000001602006986 */ /* 0x020fe8000c101504 */
[----:B------:R0:W-:Y:S01]  /*4feb0*/  @P3 STG.E.U16 [R4.64], R25 ;  /* 0x0000001904003986 */ /* 0x0001e2000c101504 */
[----:B------:R-:W-:Y:S02]  /*4fec0*/  IADD3 R8, R8, c[0x0][0x198], RZ ;  /* 0x0000660008087a10 */ /* 0x000fe40007ffe0ff */
[----:B------:R-:W-:Y:S02]  /*4fed0*/  IADD3 R9, R27, 0x13f, RZ ;  /* 0x0000013f1b097810 */ /* 0x000fe40007ffe0ff */
[----:B------:R-:W-:Y:S01]  /*4fee0*/  ISETP.LT.AND P1, PT, R26, c[0x0][0x178], !P1 ;  /* 0x00005e001a007a0c */ /* 0x000fe20004f21270 */
[----:B0-----:R-:W3:Y:S01]  /*4fef0*/  LDL.LU R25, [R1+0x544] ;  /* 0x0005440001197983 */ /* 0x001ee20000300800 */
[----:B------:R-:W-:Y:S01]  /*4ff00*/  ISETP.LT.AND P3, PT, R23, c[0x0][0x178], !P4 ;  /* 0x00005e0017007a0c */ /* 0x000fe20006761270 */
[----:B------:R-:W-:Y:S01]  /*4ff10*/  IMAD.WIDE R2, R8, 0x2, R16 ;  /* 0x0000000208027825 */ /* 0x000fe200078e0210 */
[----:B------:R-:W-:-:S02]  /*4ff20*/  ISETP.GE.AND P6, PT, R9, c[0x0][0x17c], PT ;  /* 0x00005f0009007a0c */ /* 0x000fc40003fc6270 */
[----:B------:R-:W-:Y:S02]  /*4ff30*/  PRMT R12, R22, 0x7632, R12 ;  /* 0x00007632160c7816 */ /* 0x000fe4000000000c */
[C---:B------:R-:W-:Y:S01]  /*4ff40*/  IADD3 R9, R8.reuse, c[0x0][0x198], RZ ;  /* 0x0000660008097a10 */ /* 0x040fe20007ffe0ff */
[----:B------:R-:W-:Y:S01]  /*4ff50*/  IMAD.WIDE R4, R8, 0x2, R18 ;  /* 0x0000000208047825 */ /* 0x000fe200078e0212 */
[----:B------:R-:W5:Y:S01]  /*4ff60*/  LDL.LU R22, [R1+0x468] ;  /* 0x0004680001167983 */ /* 0x000f620000300800 */
[----:B------:R-:W-:-:S03]  /*4ff70*/  IADD3 R8, R27, 0x140, RZ ;  /* 0x000001401b087810 */ /* 0x000fc60007ffe0ff */
[----:B------:R0:W-:Y:S04]  /*4ff80*/  @P2 STG.E.U16 [R2.64], R12 ;  /* 0x0000000c02002986 */ /* 0x0001e8000c101504 */
[----:B------:R-:W-:Y:S01]  /*4ff90*/  @P1 STG.E.U16 [R4.64], R13 ;  /* 0x0000000d04001986 */ /* 0x000fe2000c101504 */
[----:B------:R-:W-:Y:S01]  /*4ffa0*/  ISETP.GE.AND P1, PT, R8, c[0x0][0x17c], PT ;  /* 0x00005f0008007a0c */ /* 0x000fe20003f26270 */
[C---:B0-----:R-:W-:Y:S01]  /*4ffb0*/  IMAD.WIDE R2, R9.reuse, 0x2, R16 ;  /* 0x0000000209027825 */ /* 0x041fe200078e0210 */
[----:B------:R-:W-:-:S04]  /*4ffc0*/  IADD3 R8, R9, c[0x0][0x198], RZ ;  /* 0x0000660009087a10 */ /* 0x000fc80007ffe0ff */
[----:B--2---:R0:W-:Y:S02]  /*4ffd0*/  @P3 STG.E.U16 [R2.64], R24 ;  /* 0x0000001802003986 */ /* 0x0041e4000c101504 */
[----:B0-----:R-:W-:Y:S01]  /*4ffe0*/  IMAD.WIDE R2, R9, 0x2, R18 ;  /* 0x0000000209027825 */ /* 0x001fe200078e0212 */
[----:B------:R-:W-:Y:S02]  /*4fff0*/  PRMT R9, R24, 0x7632, R9 ;  /* 0x0000763218097816 */ /* 0x000fe40000000009 */
[----:B------:R-:W2:Y:S01]  /*50000*/  LDL.LU R24, [R1+0x398] ;  /* 0x0003980001187983 */ /* 0x000ea20000300800 */
[----:B------:R-:W-:Y:S02]  /*50010*/  ISETP.LT.AND P4, PT, R26, c[0x0][0x178], !P4 ;  /* 0x00005e001a007a0c */ /* 0x000fe40006781270 */
[----:B------:R-:W-:Y:S02]  /*50020*/  ISETP.LT.AND P2, PT, R23, c[0x0][0x178], !P0 ;  /* 0x00005e0017007a0c */ /* 0x000fe40004741270 */
[----:B------:R-:W-:-:S02]  /*50030*/  IADD3 R4, R27, 0x141, RZ ;  /* 0x000001411b047810 */ /* 0x000fc40007ffe0ff */
[----:B------:R-:W-:Y:S02]  /*50040*/  ISETP.LT.AND P0, PT, R26, c[0x0][0x178], !P0 ;  /* 0x00005e001a007a0c */ /* 0x000fe40004701270 */
[----:B------:R-:W-:Y:S01]  /*50050*/  ISETP.GE.AND P3, PT, R4, c[0x0][0x17c], PT ;  /* 0x00005f0004007a0c */ /* 0x000fe20003f66270 */
[----:B------:R-:W-:-:S04]  /*50060*/  IMAD.WIDE R4, R8, 0x2, R16 ;  /* 0x0000000208047825 */ /* 0x000fc800078e0210 */
[----:B----4-:R0:W-:Y:S01]  /*50070*/  @P4 STG.E.U16 [R2.64], R14 ;  /* 0x0000000e02004986 */ /* 0x0101e2000c101504 */
[----:B------:R-:W-:Y:S02]  /*50080*/  ISETP.LT.AND P4, PT, R23, c[0x0][0x178], !P5 ;  /* 0x00005e0017007a0c */ /* 0x000fe40006f81270 */
[----:B------:R-:W-:Y:S01]  /*50090*/  IADD3 R12, R8, c[0x0][0x198], RZ ;  /* 0x00006600080c7a10 */ /* 0x000fe20007ffe0ff */
[----:B------:R1:W-:Y:S01]  /*500a0*/  @P2 STG.E.U16 [R4.64], R9 ;  /* 0x0000000904002986 */ /* 0x0003e2000c101504 */
[----:B------:R-:W-:Y:S01]  /*500b0*/  PRMT R13, R14, 0x7632, R13 ;  /* 0x000076320e0d7816 */ /* 0x000fe2000000000d */
[----:B0-----:R-:W-:-:S04]  /*500c0*/  IMAD.WIDE R2, R8, 0x2, R18 ;  /* 0x0000000208027825 */ /* 0x001fc800078e0212 */
[----:B-1----:R-:W-:Y:S01]  /*500d0*/  IMAD.WIDE R4, R12, 0x2, R16 ;  /* 0x000000020c047825 */ /* 0x002fe200078e0210 */
[----:B------:R-:W-:Y:S01]  /*500e0*/  @P0 STG.E.U16 [R2.64], R13 ;  /* 0x0000000d02000986 */ /* 0x000fe2000c101504 */
[----:B------:R-:W-:-:S03]  /*500f0*/  ISETP.LT.AND P5, PT, R26, c[0x0][0x178], !P5 ;  /* 0x00005e001a007a0c */ /* 0x000fc60006fa1270 */
[----:B------:R0:W-:Y:S01]  /*50100*/  @P4 STG.E.U16 [R4.64], R21 ;  /* 0x0000001504004986 */ /* 0x0001e2000c101504 */
[----:B------:R-:W-:Y:S02]  /*50110*/  ISETP.LT.AND P4, PT, R23, c[0x0][0x178], !P6 ;  /* 0x00005e0017007a0c */ /* 0x000fe40007781270 */
[----:B------:R-:W-:Y:S01]  /*50120*/  IADD3 R14, R27, 0x142, RZ ;  /* 0x000001421b0e7810 */ /* 0x000fe20007ffe0ff */
[----:B------:R-:W-:-:S03]  /*50130*/  IMAD.WIDE R8, R12, 0x2, R18 ;  /* 0x000000020c087825 */ /* 0x000fc600078e0212 */
[----:B------:R-:W-:Y:S02]  /*50140*/  ISETP.GE.AND P2, PT, R14, c[0x0][0x17c], PT ;  /* 0x00005f000e007a0c */ /* 0x000fe40003f46270 */
[----:B0-----:R-:W-:Y:S02]  /*50150*/  IADD3 R4, R12, c[0x0][0x198], RZ ;  /* 0x000066000c047a10 */ /* 0x001fe40007ffe0ff */
[----:B------:R-:W-:Y:S02]  /*50160*/  PRMT R14, R21, 0x7632, R14 ;  /* 0x00007632150e7816 */ /* 0x000fe4000000000e */
[----:B------:R-:W-:Y:S01]  /*50170*/  IADD3 R21, R27, 0x144, RZ ;  /* 0x000001441b157810 */ /* 0x000fe20007ffe0ff */
[----:B------:R-:W-:Y:S01]  /*50180*/  IMAD.WIDE R2, R4, 0x2, R16 ;  /* 0x0000000204027825 */ /* 0x000fe200078e0210 */
[----:B---3--:R0:W-:Y:S01]  /*50190*/  @P5 STG.E.U16 [R8.64], R25 ;  /* 0x0000001908005986 */ /* 0x0081e2000c101504 */
[----:B------:R-:W-:-:S03]  /*501a0*/  PRMT R20, R25, 0x7632, R20 ;  /* 0x0000763219147816 */ /* 0x000fc60000000014 */
[----:B------:R-:W-:Y:S01]  /*501b0*/  @P4 STG.E.U16 [R2.64], R14 ;  /* 0x0000000e02004986 */ /* 0x000fe2000c101504 */
[----:B------:R-:W-:Y:S02]  /*501c0*/  ISETP.GE.AND P4, PT, R21, c[0x0][0x17c], PT ;  /* 0x00005f0015007a0c */ /* 0x000fe40003f86270 */
[----:B------:R-:W-:Y:S01]  /*501d0*/  IADD3 R15, R27, 0x143, RZ ;  /* 0x000001431b0f7810 */ /* 0x000fe20007ffe0ff */
[----:B0-----:R-:W3:Y:S04]  /*501e0*/  LDL.LU R25, [R1+0x3b8] ;  /* 0x0003b80001197983 */ /* 0x001ee80000300800 */
[----:B------:R-:W4:Y:S01]  /*501f0*/  LDL.LU R21, [R1+0x488] ;  /* 0x0004880001157983 */ /* 0x000f220000300800 */
[----:B------:R-:W-:Y:S02]  /*50200*/  ISETP.LT.AND P6, PT, R26, c[0x0][0x178], !P6 ;  /* 0x00005e001a007a0c */ /* 0x000fe400077c1270 */
[----:B------:R-:W-:-:S02]  /*50210*/  ISETP.LT.AND P5, PT, R23, c[0x0][0x178], !P1 ;  /* 0x00005e0017007a0c */ /* 0x000fc40004fa1270 */
[----:B------:R-:W-:Y:S02]  /*50220*/  ISETP.LT.AND P1, PT, R26, c[0x0][0x178], !P1 ;  /* 0x00005e001a007a0c */ /* 0x000fe40004f21270 */
[----:B------:R-:W-:Y:S02]  /*50230*/  ISETP.GE.AND P0, PT, R15, c[0x0][0x17c], PT ;  /* 0x00005f000f007a0c */ /* 0x000fe40003f06270 */
[C---:B------:R-:W-:Y:S01]  /*50240*/  IADD3 R15, R4.reuse, c[0x0][0x198], RZ ;  /* 0x00006600040f7a10 */ /* 0x040fe20007ffe0ff */
[----:B------:R-:W-:-:S04]  /*50250*/  IMAD.WIDE R4, R4, 0x2, R18 ;  /* 0x0000000204047825 */ /* 0x000fc800078e0212 */
[C---:B------:R-:W-:Y:S01]  /*50260*/  IMAD.WIDE R8, R15.reuse, 0x2, R16 ;  /* 0x000000020f087825 */ /* 0x040fe200078e0210 */
[----:B------:R-:W-:Y:S03]  /*50270*/  @P6 STG.E.U16 [R4.64], R20 ;  /* 0x0000001404006986 */ /* 0x000fe6000c101504 */
[----:B------:R-:W-:Y:S01]  /*50280*/  IMAD.WIDE R12, R15, 0x2, R18 ;  /* 0x000000020f0c7825 */ /* 0x000fe200078e0212 */
[----:B-----5:R-:W-:Y:S04]  /*50290*/  @P5 STG.E.U16 [R8.64], R22 ;  /* 0x0000001608005986 */ /* 0x020fe8000c101504 */
[----:B--2---:R0:W-:Y:S02]  /*502a0*/  @P1 STG.E.U16 [R12.64], R24 ;  /* 0x000000180c001986 */ /* 0x0041e4000c101504 */
[----:B0-----:R-:W-:-:S02]  /*502b0*/  PRMT R13, R22, 0x7632, R13 ;  /* 0x00007632160d7816 */ /* 0x001fc4000000000d */
[----:B------:R-:W2:Y:S01]  /*502c0*/  LDL.LU R22, [R1+0x4a8] ;  /* 0x0004a80001167983 */ /* 0x000ea20000300800 */
[----:B------:R-:W-:-:S03]  /*502d0*/  PRMT R12, R24, 0x7632, R12 ;  /* 0x00007632180c7816 */ /* 0x000fc6000000000c */
[----:B------:R-:W5:Y:S01]  /*502e0*/  LDL.LU R24, [R1+0x3a8] ;  /* 0x0003a80001187983 */ /* 0x000f620000300800 */
[----:B------:R-:W-:Y:S02]  /*502f0*/  ISETP.LT.AND P5, PT, R23, c[0x0][0x178], !P3 ;  /* 0x00005e0017007a0c */ /* 0x000fe40005fa1270 */
[----:B------:R-:W-:Y:S02]  /*50300*/  IADD3 R4, R15, c[0x0][0x198], RZ ;  /* 0x000066000f047a10 */ /* 0x000fe40007ffe0ff */
[C---:B------:R-:W-:Y:S02]  /*50310*/  ISETP.LT.AND P3, PT, R26.reuse, c[0x0][0x178], !P3 ;  /* 0x00005e001a007a0c */ /* 0x040fe40005f61270 */
[----:B------:R-:W-:Y:S02]  /*50320*/  ISETP.LT.AND P6, PT, R23, c[0x0][0x178], !P2 ;  /* 0x00005e0017007a0c */ /* 0x000fe400057c1270 */
[----:B------:R-:W-:Y:S01]  /*50330*/  ISETP.LT.AND P2, PT, R26, c[0x0][0x178], !P2 ;  /* 0x00005e001a007a0c */ /* 0x000fe20005741270 */
[----:B------:R-:W-:Y:S01]  /*50340*/  IMAD.WIDE R2, R4, 0x2, R16 ;  /* 0x0000000204027825 */ /* 0x000fe200078e0210 */
[----:B------:R-:W-:-:S02]  /*50350*/  IADD3 R8, R27, 0x145, RZ ;  /* 0x000001451b087810 */ /* 0x000fc40007ffe0ff */
[C---:B------:R-:W-:Y:S01]  /*50360*/  IADD3 R15, R4.reuse, c[0x0][0x198], RZ ;  /* 0x00006600040f7a10 */ /* 0x040fe20007ffe0ff */
[----:B------:R-:W-:Y:S01]  /*50370*/  IMAD.WIDE R4, R4, 0x2, R18 ;  /* 0x0000000204047825 */ /* 0x000fe200078e0212 */
[----:B------:R-:W-:Y:S01]  /*50380*/  ISETP.GE.AND P1, PT, R8, c[0x0][0x17c], PT ;  /* 0x00005f0008007a0c */ /* 0x000fe20003f26270 */
[----:B------:R0:W-:Y:S02]  /*50390*/  @P5 STG.E.U16 [R2.64], R13 ;  /* 0x0000000d02005986 */ /* 0x0001e4000c101504 */
[C---:B------:R-:W-:Y:S02]  /*503a0*/  IMAD.WIDE R8, R15.reuse, 0x2, R16 ;  /* 0x000000020f087825 */ /* 0x040fe400078e0210 */
[----:B------:R1:W-:Y:S02]  /*503b0*/  @P3 STG.E.U16 [R4.64], R12 ;  /* 0x0000000c04003986 */ /* 0x0003e4000c101504 */
[----:B0-----:R-:W-:Y:S01]  /*503c0*/  IMAD.WIDE R2, R15, 0x2, R18 ;  /* 0x000000020f027825 */ /* 0x001fe200078e0212 */
[----:B-1----:R-:W-:-:S04]  /*503d0*/  IADD3 R4, R27, 0x147, RZ ;  /* 0x000001471b047810 */ /* 0x002fc80007ffe0ff */
[----:B------:R-:W-:Y:S02]  /*503e0*/  ISETP.GE.AND P3, PT, R4, c[0x0][0x17c], PT ;  /* 0x00005f0004007a0c */ /* 0x000fe40003f66270 */
[----:B---3--:R-:W-:Y:S01]  /*503f0*/  PRMT R12, R25, 0x7632, R12 ;  /* 0x00007632190c7816 */ /* 0x008fe2000000000c */
[----:B----4-:R0:W-:Y:S01]  /*50400*/  @P6 STG.E.U16 [R8.64], R21 ;  /* 0x0000001508006986 */ /* 0x0101e2000c101504 */
[C---:B------:R-:W-:Y:S02]  /*50410*/  ISETP.LT.AND P6, PT, R23.reuse, c[0x0][0x178], !P0 ;  /* 0x00005e0017007a0c */ /* 0x040fe400047c1270 */
[----:B------:R-:W-:Y:S01]  /*50420*/  ISETP.LT.AND P0, PT, R26, c[0x0][0x178], !P0 ;  /* 0x00005e001a007a0c */ /* 0x000fe20004701270 */
[----:B------:R1:W-:Y:S01]  /*50430*/  @P2 STG.E.U16 [R2.64], R25 ;  /* 0x0000001902002986 */ /* 0x0003e2000c101504 */
[----:B------:R-:W-:Y:S02]  /*50440*/  ISETP.LT.AND P2, PT, R23, c[0x0][0x178], !P4 ;  /* 0x00005e0017007a0c */ /* 0x000fe40006741270 */
[----:B0-----:R-:W-:Y:S01]  /*50450*/  IADD3 R8, R15, c[0x0][0x198], RZ ;  /* 0x000066000f087a10 */ /* 0x001fe20007ffe0ff */
[----:B-1----:R-:W3:Y:S01]  /*50460*/  LDL.LU R25, [R1+0x4f8] ;  /* 0x0004f80001197983 */ /* 0x002ee20000300800 */
[----:B------:R-:W-:-:S03]  /*50470*/  PRMT R9, R21, 0x7632, R9 ;  /* 0x0000763215097816 */ /* 0x000fc60000000009 */
[C---:B------:R-:W-:Y:S01]  /*50480*/  IMAD.WIDE R4, R8.reuse, 0x2, R16 ;  /* 0x0000000208047825 */ /* 0x040fe200078e0210 */
[----:B------:R-:W4:Y:S03]  /*50490*/  LDL.LU R21, [R1+0x368] ;  /* 0x0003680001157983 */ /* 0x000f260000300800 */
[C---:B------:R-:W-:Y:S01]  /*504a0*/  IMAD.WIDE R2, R8.reuse, 0x2, R18 ;  /* 0x0000000208027825 */ /* 0x040fe200078e0212 */
[----:B------:R-:W-:Y:S01]  /*504b0*/  IADD3 R8, R8, c[0x0][0x198], RZ ;  /* 0x0000660008087a10 */ /* 0x000fe20007ffe0ff */
[----:B------:R-:W-:Y:S01]  /*504c0*/  @P6 STG.E.U16 [R4.64], R9 ;  /* 0x0000000904006986 */ /* 0x000fe2000c101504 */
[----:B------:R-:W-:-:S03]  /*504d0*/  IADD3 R13, R27, 0x148, RZ ;  /* 0x000001481b0d7810 */ /* 0x000fc60007ffe0ff */
[----:B------:R0:W-:Y:S01]  /*504e0*/  @P0 STG.E.U16 [R2.64], R12 ;  /* 0x0000000c02000986 */ /* 0x0001e2000c101504 */
[----:B------:R-:W-:Y:S02]  /*504f0*/  ISETP.GE.AND P6, PT, R13, c[0x0][0x17c], PT ;  /* 0x00005f000d007a0c */ /* 0x000fe40003fc6270 */
[----:B------:R-:W-:Y:S01]  /*50500*/  ISETP.LT.AND P4, PT, R26, c[0x0][0x178], !P4 ;  /* 0x00005e001a007a0c */ /* 0x000fe20006781270 */
[----:B0-----:R-:W-:-:S04]  /*50510*/  IMAD.WIDE R2, R8, 0x2, R16 ;  /* 0x0000000208027825 */ /* 0x001fc800078e0210 */
[----:B------:R-:W-:Y:S01]  /*50520*/  IMAD.WIDE R4, R8, 0x2, R18 ;  /* 0x0000000208047825 */ /* 0x000fe200078e0212 */
[----:B--2---:R0:W-:Y:S01]  /*50530*/  @P2 STG.E.U16 [R2.64], R22 ;  /* 0x0000001602002986 */ /* 0x0041e2000c101504 */
[----:B------:R-:W-:-:S03]  /*50540*/  PRMT R13, R22, 0x7632, R13 ;  /* 0x00007632160d7816 */ /* 0x000fc6000000000d */
[----:B0-----:R-:W2:Y:S01]  /*50550*/  LDL.LU R22, [R1+0x518] ;  /* 0x0005180001167983 */ /* 0x001ea20000300800 */
[----:B-----5:R-:W-:-:S03]  /*50560*/  PRMT R12, R24, 0x7632, R12 ;  /* 0x00007632180c7816 */ /* 0x020fc6000000000c */
[----:B------:R0:W-:Y:S04]  /*50570*/  @P4 STG.E.U16 [R4.64], R24 ;  /* 0x0000001804004986 */ /* 0x0001e8000c101504 */
[----:B0-----:R-:W5:Y:S01]  /*50580*/  LDL.LU R24, [R1+0x458] ;  /* 0x0004580001187983 */ /* 0x001f620000300800 */
[----:B------:R-:W-:Y:S02]  /*50590*/  IADD3 R14, R27, 0x146, RZ ;  /* 0x000001461b0e7810 */ /* 0x000fe40007ffe0ff */
[----:B------:R-:W-:Y:S02]  /*505a0*/  ISETP.LT.AND P0, PT, R23, c[0x0][0x178], !P1 ;  /* 0x00005e0017007a0c */ /* 0x000fe40004f01270 */
[----:B------:R-:W-:Y:S02]  /*505b0*/  ISETP.GE.AND P5, PT, R14, c[0x0][0x17c], PT ;  /* 0x00005f000e007a0c */ /* 0x000fe40003fa6270 */
        /* <DEDUP_REMOVED lines=16> */
[----:B-1----:R-:W-:Y:S01]  /*506c0*/  IADD3 R4, R27, 0x14b, RZ ;  /* 0x0000014b1b047810 */ /* 0x002fe20007ffe0ff */
[----:B---3--:R0:W-:Y:S01]  /*506d0*/  @P4 STG.E.U16 [R2.64], R25 ;  /* 0x0000001902004986 */ /* 0x0081e2000c101504 */
[----:B------:R-:W-:Y:S02]  /*506e0*/  ISETP.LT.AND P3, PT, R26, c[0x0][0x178], !P3 ;  /* 0x00005e001a007a0c */ /* 0x000fe40005f61270 */
[----:B------:R-:W-:Y:S01]  /*506f0*/  ISETP.GE.AND P4, PT, R4, c[0x0][0x17c], PT ;  /* 0x00005f0004007a0c */ /* 0x000fe20003f86270 */
[----:B------:R-:W-:-:S04]  /*50700*/  IMAD.WIDE R4, R8, 0x2, R16 ;  /* 0x0000000208047825 */ /* 0x000fc800078e0210 */
[----:B0-----:R-:W-:Y:S01]  /*50710*/  IMAD.WIDE R2, R9, 0x2, R18 ;  /* 0x0000000209027825 */ /* 0x001fe200078e0212 */
[----:B------:R-:W-:Y:S02]  /*50720*/  PRMT R9, R25, 0x7632, R9 ;  /* 0x0000763219097816 */ /* 0x000fe40000000009 */
[----:B------:R-:W-:Y:S01]  /*50730*/  IADD3 R12, R8, c[0x0][0x198], RZ ;  /* 0x00006600080c7a10 */ /* 0x000fe20007ffe0ff */
[----:B------:R-:W3:Y:S04]  /*50740*/  LDL.LU R25, [R1+0x498] ;  /* 0x0004980001197983 */ /* 0x000ee80000300800 */
[----:B----4-:R0:W-:Y:S01]  /*50750*/  @P5 STG.E.U16 [R2.64], R21 ;  /* 0x0000001502005986 */ /* 0x0101e2000c101504 */
[----:B------:R-:W-:Y:S02]  /*50760*/  ISETP.LT.AND P5, PT, R23, c[0x0][0x178], !P6 ;  /* 0x00005e0017007a0c */ /* 0x000fe400077a1270 */
[----:B------:R-:W-:Y:S01]  /*50770*/  PRMT R14, R21, 0x7632, R14 ;  /* 0x00007632150e7816 */ /* 0x000fe2000000000e */
[----:B------:R1:W-:Y:S01]  /*50780*/  @P1 STG.E.U16 [R4.64], R9 ;  /* 0x0000000904001986 */ /* 0x0003e2000c101504 */
[----:B------:R-:W-:Y:S01]  /*50790*/  ISETP.LT.AND P6, PT, R26, c[0x0][0x178], !P6 ;  /* 0x00005e001a007a0c */ /* 0x000fe200077c1270 */
[----:B0-----:R-:W-:-:S04]  /*507a0*/  IMAD.WIDE R2, R8, 0x2, R18 ;  /* 0x0000000208027825 */ /* 0x001fc800078e0212 */
[C---:B-1----:R-:W-:Y:S01]  /*507b0*/  IMAD.WIDE R4, R12.reuse, 0x2, R16 ;  /* 0x000000020c047825 */ /* 0x042fe200078e0210 */
[----:B------:R0:W-:Y:S03]  /*507c0*/  @P3 STG.E.U16 [R2.64], R14 ;  /* 0x0000000e02003986 */ /* 0x0001e6000c101504 */
[----:B------:R-:W-:Y:S01]  /*507d0*/  IMAD.WIDE R8, R12, 0x2, R18 ;  /* 0x000000020c087825 */ /* 0x000fe200078e0212 */
[----:B--2---:R1:W-:Y:S01]  /*507e0*/  @P5 STG.E.U16 [R4.64], R22 ;  /* 0x0000001604005986 */ /* 0x0043e2000c101504 */
[----:B------:R-:W-:Y:S02]  /*507f0*/  ISETP.LT.AND P5, PT, R23, c[0x0][0x178], !P2 ;  /* 0x00005e0017007a0c */ /* 0x000fe400057a1270 */
[----:B0-----:R-:W-:Y:S02]  /*50800*/  PRMT R14, R22, 0x7632, R14 ;  /* 0x00007632160e7816 */ /* 0x001fe4000000000e */
[----:B-1----:R-:W-:Y:S01]  /*50810*/  IADD3 R4, R12, c[0x0][0x198], RZ ;  /* 0x000066000c047a10 */ /* 0x002fe20007ffe0ff */
[----:B------:R-:W2:Y:S04]  /*50820*/  LDL.LU R22, [R1+0x558] ;  /* 0x0005580001167983 */ /* 0x000ea80000300800 */
[----:B------:R-:W-:Y:S01]  /*50830*/  IMAD.WIDE R2, R4, 0x2, R16 ;  /* 0x0000000204027825 */ /* 0x000fe200078e0210 */
[----:B-----5:R0:W-:Y:S01]  /*50840*/  @P6 STG.E.U16 [R8.64], R24 ;  /* 0x0000001808006986 */ /* 0x0201e2000c101504 */
[----:B------:R-:W-:-:S03]  /*50850*/  PRMT R20, R24, 0x7632, R20 ;  /* 0x0000763218147816 */ /* 0x000fc60000000014 */
[----:B------:R1:W-:Y:S04]  /*50860*/  @P5 STG.E.U16 [R2.64], R14 ;  /* 0x0000000e02005986 */ /* 0x0003e8000c101504 */
[----:B0-----:R-:W4:Y:S04]  /*50870*/  LDL.LU R24, [R1+0x388] ;  /* 0x0003880001187983 */ /* 0x001f280000300800 */
[----:B-1----:R-:W5:Y:S01]  /*50880*/  LDL.LU R3, [R1+0x528] ;  /* 0x0005280001037983 */ /* 0x002f620000300800 */
[----:B------:R-:W-:Y:S02]  /*50890*/  IADD3 R15, R27, 0x14d, RZ ;  /* 0x0000014d1b0f7810 */ /* 0x000fe40007ffe0ff */
[----:B------:R-:W-:-:S02]  /*508a0*/  ISETP.LT.AND P2, PT, R26, c[0x0][0x178], !P2 ;  /* 0x00005e001a007a0c */ /* 0x000fc40005741270 */
[----:B------:R-:W-:Y:S02]  /*508b0*/  ISETP.LT.AND P6, PT, R23, c[0x0][0x178], !P0 ;  /* 0x00005e0017007a0c */ /* 0x000fe400047c1270 */
[----:B------:R-:W-:Y:S02]  /*508c0*/  ISETP.LT.AND P0, PT, R26, c[0x0][0x178], !P0 ;  /* 0x00005e001a007a0c */ /* 0x000fe40004701270 */
[----:B------:R-:W-:Y:S02]  /*508d0*/  ISETP.GE.AND P3, PT, R15, c[0x0][0x17c], PT ;  /* 0x00005f000f007a0c */ /* 0x000fe40003f66270 */
[C---:B------:R-:W-:Y:S02]  /*508e0*/  IADD3 R15, R4.reuse, c[0x0][0x198], RZ ;  /* 0x00006600040f7a10 */ /* 0x040fe40007ffe0ff */
[----:B------:R-:W-:Y:S01]  /*508f0*/  IADD3 R13, R27, 0x14c, RZ ;  /* 0x0000014c1b0d7810 */ /* 0x000fe20007ffe0ff */
[----:B------:R-:W-:-:S03]  /*50900*/  IMAD.WIDE R4, R4, 0x2, R18 ;  /* 0x0000000204047825 */ /* 0x000fc600078e0212 */
[----:B------:R-:W-:Y:S01]  /*50910*/  ISETP.GE.AND P1, PT, R13, c[0x0][0x17c], PT ;  /* 0x00005f000d007a0c */ /* 0x000fe20003f26270 */
[C---:B------:R-:W-:Y:S01]  /*50920*/  IMAD.WIDE R8, R15.reuse, 0x2, R16 ;  /* 0x000000020f087825 */ /* 0x040fe200078e0210 */
[----:B------:R0:W-:Y:S03]  /*50930*/  @P2 STG.E.U16 [R4.64], R20 ;  /* 0x0000001404002986 */ /* 0x0001e6000c101504 */
[----:B------:R-:W-:Y:S01]  /*50940*/  IMAD.WIDE R12, R15, 0x2, R18 ;  /* 0x000000020f0c7825 */ /* 0x000fe200078e0212 */
[----:B---3--:R-:W-:Y:S02]  /*50950*/  PRMT R14, R25, 0x7632, R14 ;  /* 0x00007632190e7816 */ /* 0x008fe4000000000e */
[----:B0-----:R-:W-:Y:S02]  /*50960*/  IADD3 R4, R15, c[0x0][0x198], RZ ;  /* 0x000066000f047a10 */ /* 0x001fe40007ffe0ff */
[C---:B------:R-:W-:Y:S01]  /*50970*/  ISETP.LT.AND P2, PT, R23.reuse, c[0x0][0x178], !P1 ;  /* 0x00005e0017007a0c */ /* 0x040fe20004f41270 */
[----:B-----5:R-:W-:Y:S04]  /*50980*/  @P6 STG.E.U16 [R8.64], R3 ;  /* 0x0000000308006986 */ /* 0x020fe8000c101504 */
[----:B------:R0:W-:Y:S04]  /*50990*/  @P0 STG.E.U16 [R12.64], R25 ;  /* 0x000000190c000986 */ /* 0x0001e8000c101504 */
[----:B0-----:R-:W3:Y:S01]  /*509a0*/  LDL.LU R25, [R1+0x568] ;  /* 0x0005680001197983 */ /* 0x001ee20000300800 */
[----:B------:R-:W-:-:S02]  /*509b0*/  ISETP.LT.AND P0, PT, R23, c[0x0][0x178], !P4 ;  /* 0x00005e0017007a0c */ /* 0x000fc40006701270 */
[C---:B------:R-:W-:Y:S02]  /*509c0*/  ISETP.LT.AND P4, PT, R26.reuse, c[0x0][0x178], !P4 ;  /* 0x00005e001a007a0c */ /* 0x040fe40006781270 */
[----:B------:R-:W-:Y:S02]  /*509d0*/  ISETP.LT.AND P1, PT, R26, c[0x0][0x178], !P1 ;  /* 0x00005e001a007a0c */ /* 0x000fe40004f21270 */
[----:B------:R-:W-:Y:S01]  /*509e0*/  PRMT R13, R3, 0x7632, R13 ;  /* 0x00007632030d7816 */ /* 0x000fe2000000000d */
[C---:B------:R-:W-:Y:S01]  /*509f0*/  IMAD.WIDE R2, R4.reuse, 0x2, R16 ;  /* 0x0000000204027825 */ /* 0x040fe200078e0210 */
[----:B------:R-:W-:Y:S02]  /*50a00*/  IADD3 R8, R27, 0x14f, RZ ;  /* 0x0000014f1b087810 */ /* 0x000fe40007ffe0ff */
[C---:B------:R-:W-:Y:S01]  /*50a10*/  IADD3 R12, R4.reuse, c[0x0][0x198], RZ ;  /* 0x00006600040c7a10 */ /* 0x040fe20007ffe0ff */
[----:B------:R-:W-:Y:S01]  /*50a20*/  IMAD.WIDE R4, R4, 0x2, R18 ;  /* 0x0000000204047825 */ /* 0x000fe200078e0212 */
[----:B------:R-:W-:Y:S01]  /*50a30*/  ISETP.GE.AND P6, PT, R8, c[0x0][0x17c], PT ;  /* 0x00005f0008007a0c */ /* 0x000fe20003fc6270 */
[----:B------:R0:W-:Y:S02]  /*50a40*/  @P0 STG.E.U16 [R2.64], R13 ;  /* 0x0000000d02000986 */ /* 0x0001e4000c101504 */
[----:B------:R-:W-:-:S02]  /*50a50*/  IMAD.WIDE R8, R12, 0x2, R16 ;  /* 0x000000020c087825 */ /* 0x000fc400078e0210 */
[----:B------:R-:W-:Y:S04]  /*50a60*/  @P4 STG.E.U16 [R4.64], R14 ;  /* 0x0000000e04004986 */ /* 0x000fe8000c101504 */
[----:B--2---:R1:W-:Y:S01]  /*50a70*/  @P2 STG.E.U16 [R8.64], R22 ;  /* 0x0000001608002986 */ /* 0x0043e2000c101504 */
[----:B0-----:R-:W-:-:S05]  /*50a80*/  IMAD.WIDE R2, R12, 0x2, R18 ;  /* 0x000000020c027825 */ /* 0x001fca00078e0212 */
[----:B----4-:R0:W-:Y:S01]  /*50a90*/  @P1 STG.E.U16 [R2.64], R24 ;  /* 0x0000001802001986 */ /* 0x0101e2000c101504 */
[----:B-1----:R-:W-:Y:S02]  /*50aa0*/  IADD3 R8, R12, c[0x0][0x198], RZ ;  /* 0x000066000c087a10 */ /* 0x002fe40007ffe0ff */
[----:B------:R-:W-:Y:S02]  /*50ab0*/  PRMT R12, R24, 0x7632, R12 ;  /* 0x00007632180c7816 */ /* 0x000fe4000000000c */
[----:B0-----:R-:W2:Y:S01]  /*50ac0*/  LDL.LU R24, [R1+0x578] ;  /* 0x0005780001187983 */ /* 0x001ea20000300800 */
[----:B------:R-:W-:Y:S02]  /*50ad0*/  IADD3 R21, R27, 0x14e, RZ ;  /* 0x0000014e1b157810 */ /* 0x000fe40007ffe0ff */
[----:B------:R-:W-:Y:S01]  /*50ae0*/  ISETP.LT.AND P4, PT, R23, c[0x0][0x178], !P3 ;  /* 0x00005e0017007a0c */ /* 0x000fe20005f81270 */
[----:B------:R-:W4:Y:S01]  /*50af0*/  LDL.LU R20, [R1+0x508] ;  /* 0x0005080001147983 */ /* 0x000f220000300800 */
[----:B------:R-:W-:-:S02]  /*50b00*/  ISETP.LT.AND P3, PT, R26, c[0x0][0x178], !P3 ;  /* 0x00005e001a007a0c */ /* 0x000fc40005f61270 */
[----:B------:R-:W-:Y:S02]  /*50b10*/  ISETP.GE.AND P5, PT, R21, c[0x0][0x17c], PT ;  /* 0x00005f0015007a0c */ /* 0x000fe40003fa6270 */
[----:B------:R-:W-:Y:S01]  /*50b20*/  IADD3 R4, R27, 0x151, RZ ;  /* 0x000001511b047810 */ /* 0x000fe20007ffe0ff */
[----:B------:R-:W-:Y:S01]  /*50b30*/  IMAD.WIDE R2, R8, 0x2, R16 ;  /* 0x0000000208027825 */ /* 0x000fe200078e0210 */
[----:B------:R-:W-:Y:S01]  /*50b40*/  ISETP.LT.AND P1, PT, R23, c[0x0][0x178], !P5 ;  /* 0x00005e0017007a0c */ /* 0x000fe20006f21270 */
[----:B------:R-:W5:Y:S01]  /*50b50*/  LDL.LU R21, [R1+0x588] ;  /* 0x0005880001157983 */ /* 0x000f620000300800 */
[----:B------:R-:W-:Y:S01]  /*50b60*/  ISETP.GE.AND P2, PT, R4, c[0x0][0x17c], PT ;  /* 0x00005f0004007a0c */ /* 0x000fe20003f46270 */
[----:B------:R-:W-:Y:S01]  /*50b70*/  IMAD.WIDE R4, R8, 0x2, R18 ;  /* 0x0000000208047825 */ /* 0x000fe200078e0212 */
[----:B------:R-:W-:Y:S02]  /*50b80*/  ISETP.LT.AND P5, PT, R26, c[0x0][0x178], !P5 ;  /* 0x00005e001a007a0c */ /* 0x000fe40006fa1270 */
[----:B------:R-:W-:-:S02]  /*50b90*/  PRMT R9, R22, 0x7632, R9 ;  /* 0x0000763216097816 */ /* 0x000fc40000000009 */
[----:B------:R-:W-:-:S03]  /*50ba0*/  IADD3 R8, R8, c[0x0][0x198], RZ ;  /* 0x0000660008087a10 */ /* 0x000fc60007ffe0ff */
[----:B------:R0:W-:Y:S04]  /*50bb0*/  @P4 STG.E.U16 [R2.64], R9 ;  /* 0x0000000902004986 */ /* 0x0001e8000c101504 */
[----:B------:R1:W-:Y:S01]  /*50bc0*/  @P3 STG.E.U16 [R4.64], R12 ;  /* 0x0000000c04003986 */ /* 0x0003e2000c101504 */
[----:B0-----:R-:W-:-:S04]  /*50bd0*/  IMAD.WIDE R2, R8, 0x2, R16 ;  /* 0x0000000208027825 */ /* 0x001fc800078e0210 */
[----:B-1----:R-:W-:Y:S01]  /*50be0*/  IMAD.WIDE R4, R8, 0x2, R18 ;  /* 0x0000000208047825 */ /* 0x002fe200078e0212 */
[----:B---3--:R-:W-:Y:S04]  /*50bf0*/  @P1 STG.E.U16 [R2.64], R25 ;  /* 0x0000001902001986 */ /* 0x008fe8000c101504 */
[----:B------:R0:W-:Y:S02]  /*50c00*/  @P5 STG.E.U16 [R4.64], R10 ;  /* 0x0000000a04005986 */ /* 0x0001e4000c101504 */
[----:B0-----:R-:W-:Y:S02]  /*50c10*/  PRMT R10, R25, 0x7632, R10 ;  /* 0x00007632190a7816 */ /* 0x001fe4000000000a */
[----:B------:R-:W3:Y:S01]  /*50c20*/  LDL.LU R25, [R1+0x478] ;  /* 0x0004780001197983 */ /* 0x000ee20000300800 */
[----:B------:R-:W-:-:S02]  /*50c30*/  IADD3 R15, R27, 0x150, RZ ;  /* 0x000001501b0f7810 */ /* 0x000fc40007ffe0ff */
[----:B------:R-:W-:Y:S01]  /*50c40*/  ISETP.LT.AND P3, PT, R23, c[0x0][0x178], !P6 ;  /* 0x00005e0017007a0c */ /* 0x000fe20007761270 */
[----:B------:R-:W3:Y:S01]  /*50c50*/  LDL.LU R22, [R1+0x598] ;  /* 0x0005980001167983 */ /* 0x000ee20000300800 */
[----:B------:R-:W-:Y:S02]  /*50c60*/  ISETP.GE.AND P0, PT, R15, c[0x0][0x17c], PT ;  /* 0x00005f000f007a0c */ /* 0x000fe40003f06270 */
[----:B------:R-:W-:Y:S02]  /*50c70*/  IADD3 R8, R8, c[0x0][0x198], RZ ;  /* 0x0000660008087a10 */ /* 0x000fe40007ffe0ff */
[----:B------:R-:W-:Y:S02]  /*50c80*/  IADD3 R9, R27, 0x153, RZ ;  /* 0x000001531b097810 */ /* 0x000fe40007ffe0ff */
[----:B------:R-:W-:Y:S02]  /*50c90*/  ISETP.LT.AND P6, PT, R26, c[0x0][0x178], !P6 ;  /* 0x00005e001a007a0c */ /* 0x000fe400077c1270 */
[----:B------:R-:W-:Y:S01]  /*50ca0*/  ISETP.LT.AND P5, PT, R23, c[0x0][0x178], !P0 ;  /* 0x00005e0017007a0c */ /* 0x000fe200047a1270 */
[----:B------:R-:W-:Y:S01]  /*50cb0*/  IMAD.WIDE R2, R8, 0x2, R16 ;  /* 0x0000000208027825 */ /* 0x000fe200078e0210 */
[----:B------:R-:W-:-:S02]  /*50cc0*/  ISETP.GE.AND P1, PT, R9, c[0x0][0x17c], PT ;  /* 0x00005f0009007a0c */ /* 0x000fc40003f26270 */
[C---:B------:R-:W-:Y:S01]  /*50cd0*/  IADD3 R9, R8.reuse, c[0x0][0x198], RZ ;  /* 0x0000660008097a10 */ /* 0x040fe20007ffe0ff */
[----:B------:R-:W-:Y:S01]  /*50ce0*/  IMAD.WIDE R4, R8, 0x2, R18 ;  /* 0x0000000208047825 */ /* 0x000fe200078e0212 */
[----:B------:R-:W-:Y:S01]  /*50cf0*/  PRMT R12, R10, 0x7632, R12 ;  /* 0x000076320a0c7816 */ /* 0x000fe2000000000c */
[----:B------:R0:W-:Y:S01]  /*50d00*/  @P3 STG.E.U16 [R2.64], R10 ;  /* 0x0000000a02003986 */ /* 0x0001e2000c101504 */
[----:B------:R-:W-:-:S03]  /*50d10*/  IADD3 R8, R27, 0x154, RZ ;  /* 0x000001541b087810 */ /* 0x000fc60007ffe0ff */
[----:B------:R-:W-:Y:S01]  /*50d20*/  @P6 STG.E.U16 [R4.64], R12 ;  /* 0x0000000c04006986 */ /* 0x000fe2000c101504 */
[----:B------:R-:W-:Y:S01]  /*50d30*/  ISETP.GE.AND P3, PT, R8, c[0x0][0x17c], PT ;  /* 0x00005f0008007a0c */ /* 0x000fe20003f66270 */
[C---:B0-----:R-:W-:Y:S01]  /*50d40*/  IMAD.WIDE R2, R9.reuse, 0x2, R16 ;  /* 0x0000000209027825 */ /* 0x041fe200078e0210 */
[----:B------:R-:W-:-:S04]  /*50d50*/  IADD3 R8, R9, c[0x0][0x198], RZ ;  /* 0x0000660009087a10 */ /* 0x000fc80007ffe0ff */
[----:B--2---:R0:W-:Y:S01]  /*50d60*/  @P5 STG.E.U16 [R2.64], R24 ;  /* 0x0000001802005986 */ /* 0x0041e2000c101504 */
[----:B------:R-:W-:Y:S01]  /*50d70*/  ISETP.LT.AND P0, PT, R26, c[0x0][0x178], !P0 ;  /* 0x00005e001a007a0c */ /* 0x000fe20004701270 */
[----:B0-----:R-:W-:Y:S01]  /*50d80*/  IMAD.WIDE R2, R9, 0x2, R18 ;  /* 0x0000000209027825 */ /* 0x001fe200078e0212 */
[----:B------:R-:W-:Y:S02]  /*50d90*/  PRMT R9, R24, 0x7632, R9 ;  /* 0x0000763218097816 */ /* 0x000fe40000000009 */
[----:B------:R-:W2:Y:S01]  /*50da0*/  LDL.LU R24, [R1+0x378] ;  /* 0x0003780001187983 */ /* 0x000ea20000300800 */
[----:B------:R-:W-:Y:S02]  /*50db0*/  IADD3 R13, R27, 0x152, RZ ;  /* 0x000001521b0d7810 */ /* 0x000fe40007ffe0ff */
[----:B------:R-:W-:Y:S02]  /*50dc0*/  ISETP.LT.AND P6, PT, R23, c[0x0][0x178], !P2 ;  /* 0x00005e0017007a0c */ /* 0x000fe400057c1270 */
[----:B------:R-:W-:-:S02]  /*50dd0*/  ISETP.GE.AND P4, PT, R13, c[0x0][0x17c], PT ;  /* 0x00005f000d007a0c */ /* 0x000fc40003f86270 */
[----:B------:R-:W-:Y:S02]  /*50de0*/  IADD3 R4, R27, 0x155, RZ ;  /* 0x000001551b047810 */ /* 0x000fe40007ffe0ff */
[----:B----4-:R0:W-:Y:S01]  /*50df0*/  @P0 STG.E.U16 [R2.64], R20 ;  /* 0x0000001402000986 */ /* 0x0101e2000c101504 */
[----:B------:R-:W-:Y:S02]  /*50e00*/  ISETP.LT.AND P2, PT, R26, c[0x0][0x178], !P2 ;  /* 0x00005e001a007a0c */ /* 0x000fe40005741270 */
[----:B------:R-:W-:Y:S02]  /*50e10*/  ISETP.LT.AND P0, PT, R23, c[0x0][0x178], !P4 ;  /* 0x00005e0017007a0c */ /* 0x000fe40006701270 */
[----:B------:R-:W-:Y:S01]  /*50e20*/  ISETP.GE.AND P5, PT, R4, c[0x0][0x17c], PT ;  /* 0x00005f0004007a0c */ /* 0x000fe20003fa6270 */
[----:B------:R-:W-:Y:S01]  /*50e30*/  IMAD.WIDE R4, R8, 0x2, R16 ;  /* 0x0000000208047825 */ /* 0x000fe200078e0210 */
[----:B------:R-:W-:Y:S02]  /*50e40*/  ISETP.LT.AND P4, PT, R26, c[0x0][0x178], !P4 ;  /* 0x00005e001a007a0c */ /* 0x000fe40006781270 */
[----:B------:R-:W-:-:S02]  /*50e50*/  IADD3 R10, R8, c[0x0][0x198], RZ ;  /* 0x00006600080a7a10 */ /* 0x000fc40007ffe0ff */
[----:B------:R1:W-:Y:S01]  /*50e60*/  @P6 STG.E.U16 [R4.64], R9 ;  /* 0x0000000904006986 */ /* 0x0003e2000c101504 */
[----:B------:R-:W-:Y:S01]  /*50e70*/  PRMT R12, R20, 0x7632, R12 ;  /* 0x00007632140c7816 */ /* 0x000fe2000000000c */
[----:B0-----:R-:W-:-:S05]  /*50e80*/  IMAD.WIDE R2, R8, 0x2, R18 ;  /* 0x0000000208027825 */ /* 0x001fca00078e0212 */
[----:B------:R-:W-:Y:S01]  /*50e90*/  @P2 STG.E.U16 [R2.64], R12 ;  /* 0x0000000c02002986 */ /* 0x000fe2000c101504 */
[----:B-1----:R-:W-:-:S04]  /*50ea0*/  IMAD.WIDE R4, R10, 0x2, R16 ;  /* 0x000000020a047825 */ /* 0x002fc800078e0210 */
[----:B------:R-:W-:Y:S01]  /*50eb0*/  IMAD.WIDE R8, R10, 0x2, R18 ;  /* 0x000000020a087825 */ /* 0x000fe200078e0212 */
[----:B-----5:R-:W-:Y:S04]  /*50ec0*/  @P0 STG.E.U16 [R4.64], R21 ;  /* 0x0000001504000986 */ /* 0x020fe8000c101504 */
[----:B---3--:R0:W-:Y:S01]  /*50ed0*/  @P4 STG.E.U16 [R8.64], R25 ;  /* 0x0000001908004986 */ /* 0x0081e2000c101504 */
[----:B------:R-:W-:-:S03]  /*50ee0*/  PRMT R15, R25, 0x7632, R15 ;  /* 0x00007632190f7816 */ /* 0x000fc6000000000f */
[----:B0-----:R-:W3:Y:S01]  /*50ef0*/  LDL.LU R25, [R1+0x5a8] ;  /* 0x0005a80001197983 */ /* 0x001ee20000300800 */
[----:B------:R-:W-:Y:S02]  /*50f00*/  IADD3 R14, R27, 0x157, RZ ;  /* 0x000001571b0e7810 */ /* 0x000fe40007ffe0ff */
[C---:B------:R-:W-:Y:S02]  /*50f10*/  ISETP.LT.AND P0, PT, R23.reuse, c[0x0][0x178], !P1 ;  /* 0x00005e0017007a0c */ /* 0x040fe40004f01270 */
[----:B------:R-:W-:Y:S02]  /*50f20*/  ISETP.LT.AND P1, PT, R26, c[0x0][0x178], !P1 ;  /* 0x00005e001a007a0c */ /* 0x000fe40004f21270 */
[----:B------:R-:W-:Y:S02]  /*50f30*/  IADD3 R4, R10, c[0x0][0x198], RZ ;  /* 0x000066000a047a10 */ /* 0x000fe40007ffe0ff */
[----:B------:R-:W-:Y:S02]  /*50f40*/  ISETP.LT.AND P4, PT, R23, c[0x0][0x178], !P3 ;  /* 0x00005e0017007a0c */ /* 0x000fe40005f81270 */
[----:B------:R-:W-:-:S02]  /*50f50*/  ISETP.LT.AND P3, PT, R26, c[0x0][0x178], !P3 ;  /* 0x00005e001a007a0c */ /* 0x000fc40005f61270 */
[----:B------:R-:W-:Y:S02]  /*50f60*/  ISETP.GE.AND P2, PT, R14, c[0x0][0x17c], PT ;  /* 0x00005f000e007a0c */ /* 0x000fe40003f46270 */
[C---:B------:R-:W-:Y:S02]  /*50f70*/  IADD3 R14, R4.reuse, c[0x0][0x198], RZ ;  /* 0x00006600040e7a10 */ /* 0x040fe40007ffe0ff */
[----:B------:R-:W-:Y:S01]  /*50f80*/  IADD3 R13, R27, 0x156, RZ ;  /* 0x000001561b0d7810 */ /* 0x000fe20007ffe0ff */
[C---:B------:R-:W-:Y:S01]  /*50f90*/  IMAD.WIDE R2, R4.reuse, 0x2, R16 ;  /* 0x0000000204027825 */ /* 0x040fe200078e0210 */
[----:B------:R-:W-:Y:S02]  /*50fa0*/  PRMT R10, R21, 0x7632, R10 ;  /* 0x00007632150a7816 */ /* 0x000fe4000000000a */
[----:B------:R-:W-:Y:S01]  /*50fb0*/  ISETP.GE.AND P6, PT, R13, c[0x0][0x17c], PT ;  /* 0x00005f000d007a0c */ /* 0x000fe20003fc6270 */
[----:B------:R-:W-:-:S04]  /*50fc0*/  IMAD.WIDE R4, R4, 0x2, R18 ;  /* 0x0000000204047825 */ /* 0x000fc800078e0212 */
[C---:B------:R-:W-:Y:S01]  /*50fd0*/  IMAD.WIDE R8, R14.reuse, 0x2, R16 ;  /* 0x000000020e087825 */ /* 0x040fe200078e0210 */
[----:B------:R-:W-:Y:S03]  /*50fe0*/  @P0 STG.E.U16 [R2.64], R10 ;  /* 0x0000000a02000986 */ /* 0x000fe6000c101504 */
[----:B------:R-:W-:Y:S01]  /*50ff0*/  IMAD.WIDE R12, R14, 0x2, R18 ;  /* 0x000000020e0c7825 */ /* 0x000fe200078e0212 */
[----:B------:R-:W-:Y:S04]  /*51000*/  @P1 STG.E.U16 [R4.64], R15 ;  /* 0x0000000f04001986 */ /* 0x000fe8000c101504 */
[----:B------:R-:W-:Y:S04]  /*51010*/  @P4 STG.E.U16 [R8.64], R22 ;  /* 0x0000001608004986 */ /* 0x000fe8000c101504 */
[----:B--2---:R0:W-:Y:S02]  /*51020*/  @P3 STG.E.U16 [R12.64], R24 ;  /* 0x000000180c003986 */ /* 0x0041e4000c101504 */
[----:B0-----:R-:W-:-:S02]  /*51030*/  PRMT R12, R22, 0x7632, R12 ;  /* 0x00007632160c7816 */ /* 0x001fc4000000000c */
[----:B------:R-:W2:Y:S01]  /*51040*/  LDL.LU R22, [R1+0x5d8] ;  /* 0x0005d80001167983 */ /* 0x000ea20000300800 */
[----:B------:R-:W-:-:S03]  /*51050*/  PRMT R13, R24, 0x7632, R13 ;  /* 0x00007632180d7816 */ /* 0x000fc6000000000d */
[----:B------:R-:W4:Y:S01]  /*51060*/  LDL.LU R24, [R1+0x4e8] ;  /* 0x0004e80001187983 */ /* 0x000f220000300800 */
[C---:B------:R-:W-:Y:S02]  /*51070*/  ISETP.LT.AND P1, PT, R23.reuse, c[0x0][0x178], !P5 ;  /* 0x00005e0017007a0c */ /* 0x040fe40006f21270 */
[----:B------:R-:W-:Y:S01]  /*51080*/  ISETP.LT.AND P5, PT, R26, c[0x0][0x178], !P5 ;  /* 0x00005e001a007a0c */ /* 0x000fe20006fa1270 */
[----:B------:R-:W5:Y:S01]  /*51090*/  LDL.LU R21, [R1+0x5c8] ;  /* 0x0005c80001157983 */ /* 0x000f620000300800 */
[----:B------:R-:W-:Y:S02]  /*510a0*/  IADD3 R4, R14, c[0x0][0x198], RZ ;  /* 0x000066000e047a10 */ /* 0x000fe40007ffe0ff */
[----:B------:R-:W-:Y:S02]  /*510b0*/  ISETP.LT.AND P3, PT, R23, c[0x0][0x178], !P6 ;  /* 0x00005e0017007a0c */ /* 0x000fe40007761270 */
[----:B------:R-:W-:Y:S02]  /*510c0*/  IADD3 R8, R27, 0x159, RZ ;  /* 0x000001591b087810 */ /* 0x000fe40007ffe0ff */
[C---:B------:R-:W-:Y:S01]  /*510d0*/  IADD3 R10, R4.reuse, c[0x0][0x198], RZ ;  /* 0x00006600040a7a10 */ /* 0x040fe20007ffe0ff */
[----:B------:R-:W-:Y:S01]  /*510e0*/  IMAD.WIDE R2, R4, 0x2, R16 ;  /* 0x0000000204027825 */ /* 0x000fe200078e0210 */
[----:B------:R-:W-:-:S03]  /*510f0*/  ISETP.GE.AND P4, PT, R8, c[0x0][0x17c], PT ;  /* 0x00005f0008007a0c */ /* 0x000fc60003f86270 */
[----:B------:R-:W-:Y:S01]  /*51100*/  IMAD.WIDE R4, R4, 0x2, R18 ;  /* 0x0000000204047825 */ /* 0x000fe200078e0212 */
[----:B------:R-:W-:Y:S03]  /*51110*/  @P1 STG.E.U16 [R2.64], R12 ;  /* 0x0000000c02001986 */ /* 0x000fe6000c101504 */
[----:B------:R-:W-:Y:S01]  /*51120*/  IMAD.WIDE R8, R10, 0x2, R16 ;  /* 0x000000020a087825 */ /* 0x000fe200078e0210 */
[----:B------:R-:W-:Y:S04]  /*51130*/  @P5 STG.E.U16 [R4.64], R13 ;  /* 0x0000000d04005986 */ /* 0x000fe8000c101504 */
[----:B---3--:R0:W-:Y:S02]  /*51140*/  @P3 STG.E.U16 [R8.64], R25 ;  /* 0x0000001908003986 */ /* 0x0081e4000c101504 */
[----:B0-----:R-:W-:-:S02]  /*51150*/  PRMT R8, R25, 0x7632, R8 ;  /* 0x0000763219087816 */ /* 0x001fc40000000008 */
[----:B------:R-:W3:Y:S01]  /*51160*/  LDL.LU R25, [R1+0x448] ;  /* 0x0004480001197983 */ /* 0x000ee20000300800 */
[----:B------:R-:W-:Y:S02]  /*51170*/  ISETP.LT.AND P6, PT, R26, c[0x0][0x178], !P6 ;  /* 0x00005e001a007a0c */ /* 0x000fe400077c1270 */
[----:B------:R-:W-:Y:S01]  /*51180*/  IADD3 R20, R27, 0x158, RZ ;  /* 0x000001581b147810 */ /* 0x000fe20007ffe0ff */
[----:B------:R-:W-:Y:S01]  /*51190*/  IMAD.WIDE R2, R10, 0x2, R18 ;  /* 0x000000020a027825 */ /* 0x000fe200078e0212 */
[----:B------:R-:W-:Y:S02]  /*511a0*/  ISETP.LT.AND P5, PT, R23, c[0x0][0x178], !P2 ;  /* 0x00005e0017007a0c */ /* 0x000fe400057a1270 */
[----:B------:R-:W-:Y:S02]  /*511b0*/  ISETP.GE.AND P0, PT, R20, c[0x0][0x17c], PT ;  /* 0x00005f0014007a0c */ /* 0x000fe40003f06270 */
[----:B------:R-:W-:Y:S02]  /*511c0*/  IADD3 R10, R10, c[0x0][0x198], RZ ;  /* 0x000066000a0a7a10 */ /* 0x000fe40007ffe0ff */
[----:B------:R-:W-:-:S03]  /*511d0*/  ISETP.LT.AND P2, PT, R26, c[0x0][0x178], !P2 ;  /* 0x00005e001a007a0c */ /* 0x000fc60005741270 */
[----:B------:R0:W-:Y:S01]  /*511e0*/  @P6 STG.E.U16 [R2.64], R6 ;  /* 0x0000000602006986 */ /* 0x0001e2000c101504 */
[----:B------:R-:W-:Y:S02]  /*511f0*/  ISETP.LT.AND P6, PT, R23, c[0x0][0x178], !P0 ;  /* 0x00005e0017007a0c */ /* 0x000fe400047c1270 */
[----:B------:R-:W-:Y:S02]  /*51200*/  IADD3 R4, R27, 0x15b, RZ ;  /* 0x0000015b1b047810 */ /* 0x000fe40007ffe0ff */
[----:B------:R-:W-:Y:S02]  /*51210*/  PRMT R9, R6, 0x7632, R9 ;  /* 0x0000763206097816 */ /* 0x000fe40000000009 */
[----:B------:R-:W-:Y:S01]  /*51220*/  ISETP.GE.AND P3, PT, R4, c[0x0][0x17c], PT ;  /* 0x00005f0004007a0c */ /* 0x000fe20003f66270 */
[C---:B0-----:R-:W-:Y:S01]  /*51230*/  IMAD.WIDE R2, R10.reuse, 0x2, R16 ;  /* 0x000000020a027825 */ /* 0x041fe200078e0210 */
[----:B------:R-:W-:-:S03]  /*51240*/  IADD3 R6, R10, c[0x0][0x198], RZ ;  /* 0x000066000a067a10 */ /* 0x000fc60007ffe0ff */
[----:B------:R-:W-:Y:S01]  /*51250*/  IMAD.WIDE R4, R10, 0x2, R18 ;  /* 0x000000020a047825 */ /* 0x000fe200078e0212 */
[----:B------:R0:W-:Y:S01]  /*51260*/  @P5 STG.E.U16 [R2.64], R8 ;  /* 0x0000000802005986 */ /* 0x0001e2000c101504 */
[----:B------:R-:W-:-:S03]  /*51270*/  ISETP.LT.AND P0, PT, R26, c[0x0][0x178], !P0 ;  /* 0x00005e001a007a0c */ /* 0x000fc60004701270 */
[----:B------:R1:W-:Y:S01]  /*51280*/  @P2 STG.E.U16 [R4.64], R9 ;  /* 0x0000000904002986 */ /* 0x0003e2000c101504 */
[----:B0-----:R-:W-:Y:S01]  /*51290*/  IMAD.WIDE R2, R6, 0x2, R16 ;  /* 0x0000000206027825 */ /* 0x001fe200078e0210 */
[----:B------:R-:W-:-:S04]  /*512a0*/  IADD3 R8, R27, 0x15d, RZ ;  /* 0x0000015d1b087810 */ /* 0x000fc80007ffe0ff */
[----:B--2---:R0:W-:Y:S01]  /*512b0*/  @P6 STG.E.U16 [R2.64], R22 ;  /* 0x0000001602006986 */ /* 0x0041e2000c101504 */
[----:B------:R-:W-:Y:S02]  /*512c0*/  ISETP.GE.AND P6, PT, R8, c[0x0][0x17c], PT ;  /* 0x00005f0008007a0c */ /* 0x000fe40003fc6270 */
[----:B------:R-:W-:Y:S01]  /*512d0*/  PRMT R8, R22, 0x7632, R8 ;  /* 0x0000763216087816 */ /* 0x000fe20000000008 */
[----:B-1----:R-:W-:Y:S01]  /*512e0*/  IMAD.WIDE R4, R6, 0x2, R18 ;  /* 0x0000000206047825 */ /* 0x002fe200078e0212 */
[----:B------:R-:W-:Y:S01]  /*512f0*/  IADD3 R14, R27, 0x15a, RZ ;  /* 0x0000015a1b0e7810 */ /* 0x000fe20007ffe0ff */
[----:B0-----:R-:W2:Y:S01]  /*51300*/  LDL.LU R22, [R1+0x5b8] ;  /* 0x0005b80001167983 */ /* 0x001ea20000300800 */
[----:B------:R-:W-:Y:S02]  /*51310*/  ISETP.LT.AND P2, PT, R23, c[0x0][0x178], !P4 ;  /* 0x00005e0017007a0c */ /* 0x000fe40006741270 */
[----:B------:R-:W-:Y:S01]  /*51320*/  ISETP.GE.AND P1, PT, R14, c[0x0][0x17c], PT ;  /* 0x00005f000e007a0c */ /* 0x000fe20003f26270 */
[----:B----4-:R0:W-:Y:S01]  /*51330*/  @P0 STG.E.U16 [R4.64], R24 ;  /* 0x0000001804000986 */ /* 0x0101e2000c101504 */
[----:B------:R-:W-:-:S02]  /*51340*/  IADD3 R6, R6, c[0x0][0x198], RZ ;  /* 0x0000660006067a10 */ /* 0x000fc40007ffe0ff */
[----:B------:R-:W-:Y:S02]  /*51350*/  PRMT R9, R24, 0x7632, R9 ;  /* 0x0000763218097816 */ /* 0x000fe40000000009 */
[----:B------:R-:W-:Y:S02]  /*51360*/  ISETP.LT.AND P4, PT, R26, c[0x0][0x178], !P4 ;  /* 0x00005e001a007a0c */ /* 0x000fe40006781270 */
[----:B------:R-:W-:Y:S01]  /*51370*/  ISETP.LT.AND P0, PT, R23, c[0x0][0x178], !P1 ;  /* 0x00005e0017007a0c */ /* 0x000fe20004f01270 */
[C---:B------:R-:W-:Y:S01]  /*51380*/  IMAD.WIDE R2, R6.reuse, 0x2, R16 ;  /* 0x0000000206027825 */ /* 0x040fe200078e0210 */
[----:B0-----:R-:W4:Y:S03]  /*51390*/  LDL.LU R24, [R1+0x538] ;  /* 0x0005380001187983 */ /* 0x001f260000300800 */
[C---:B------:R-:W-:Y:S01]  /*513a0*/  IMAD.WIDE R4, R6.reuse, 0x2, R18 ;  /* 0x0000000206047825 */ /* 0x040fe200078e0212 */
[----:B------:R-:W-:-:S02]  /*513b0*/  IADD3 R6, R6, c[0x0][0x198], RZ ;  /* 0x0000660006067a10 */ /* 0x000fc40007ffe0ff */
[----:B------:R-:W-:Y:S01]  /*513c0*/  ISETP.LT.AND P1, PT, R26, c[0x0][0x178], !P1 ;  /* 0x00005e001a007a0c */ /* 0x000fe20004f21270 */
[----:B------:R0:W-:Y:S01]  /*513d0*/  @P2 STG.E.U16 [R2.64], R8 ;  /* 0x0000000802002986 */ /* 0x0001e2000c101504 */
[----:B------:R-:W-:-:S03]  /*513e0*/  IADD3 R12, R27, 0x15c, RZ ;  /* 0x0000015c1b0c7810 */ /* 0x000fc60007ffe0ff */
[----:B------:R-:W-:Y:S01]  /*513f0*/  @P4 STG.E.U16 [R4.64], R9 ;  /* 0x0000000904004986 */ /* 0x000fe2000c101504 */
[----:B0-----:R-:W-:Y:S01]  /*51400*/  IMAD.WIDE R2, R6, 0x2, R16 ;  /* 0x0000000206027825 */ /* 0x001fe200078e0210 */
[----:B------:R-:W-:-:S04]  /*51410*/  IADD3 R8, R27, 0x15e, RZ ;  /* 0x0000015e1b087810 */ /* 0x000fc80007ffe0ff */
[----:B-----5:R0:W-:Y:S01]  /*51420*/  @P0 STG.E.U16 [R2.64], R21 ;  /* 0x0000001502000986 */ /* 0x0201e2000c101504 */
[----:B------:R-:W-:Y:S02]  /*51430*/  ISETP.GE.AND P2, PT, R8, c[0x0][0x17c], PT ;  /* 0x00005f0008007a0c */ /* 0x000fe40003f46270 */
[----:B------:R-:W-:Y:S02]  /*51440*/  IADD3 R8, R6, c[0x0][0x198], RZ ;  /* 0x0000660006087a10 */ /* 0x000fe40007ffe0ff */
[----:B------:R-:W-:Y:S01]  /*51450*/  ISETP.GE.AND P5, PT, R12, c[0x0][0x17c], PT ;  /* 0x00005f000c007a0c */ /* 0x000fe20003fa6270 */
[----:B0-----:R-:W-:Y:S01]  /*51460*/  IMAD.WIDE R2, R6, 0x2, R18 ;  /* 0x0000000206027825 */ /* 0x001fe200078e0212 */
[----:B------:R-:W-:Y:S02]  /*51470*/  PRMT R6, R21, 0x7632, R6 ;  /* 0x0000763215067816 */ /* 0x000fe40000000006 */
[----:B------:R-:W5:Y:S04]  /*51480*/  LDL.LU R21, [R1+0x5e8] ;  /* 0x0005e80001157983 */ /* 0x000f680000300800 */
[----:B---3--:R0:W-:Y:S01]  /*51490*/  @P1 STG.E.U16 [R2.64], R25 ;  /* 0x0000001902001986 */ /* 0x0081e2000c101504 */
[----:B------:R-:W-:-:S03]  /*514a0*/  PRMT R12, R25, 0x7632, R12 ;  /* 0x00007632190c7816 */ /* 0x000fc6000000000c */
[----:B0-----:R-:W3:Y:S01]  /*514b0*/  LDL.LU R25, [R1+0x548] ;  /* 0x0005480001197983 */ /* 0x001ee20000300800 */
[----:B------:R-:W-:Y:S02]  /*514c0*/  ISETP.LT.AND P4, PT, R23, c[0x0][0x178], !P3 ;  /* 0x00005e0017007a0c */ /* 0x000fe40005f81270 */
[----:B------:R-:W-:-:S04]  /*514d0*/  IADD3 R4, R27, 0x15f, RZ ;  /* 0x0000015f1b047810 */ /* 0x000fc80007ffe0ff */
[----:B------:R-:W-:Y:S01]  /*514e0*/  ISETP.GE.AND P0, PT, R4, c[0x0][0x17c], PT ;  /* 0x00005f0004007a0c */ /* 0x000fe20003f06270 */
[----:B------:R-:W-:Y:S01]  /*514f0*/  IMAD.WIDE R4, R8, 0x2, R16 ;  /* 0x0000000208047825 */ /* 0x000fe200078e0210 */
[----:B------:R-:W-:Y:S02]  /*51500*/  ISETP.LT.AND P3, PT, R26, c[0x0][0x178], !P3 ;  /* 0x00005e001a007a0c */ /* 0x000fe40005f61270 */
[----:B------:R-:W-:-:S03]  /*51510*/  ISETP.LT.AND P1, PT, R23, c[0x0][0x178], !P5 ;  /* 0x00005e0017007a0c */ /* 0x000fc60006f21270 */
[----:B------:R0:W-:Y:S01]  /*51520*/  @P4 STG.E.U16 [R4.64], R6 ;  /* 0x0000000604004986 */ /* 0x0001e2000c101504 */
[----:B------:R-:W-:Y:S01]  /*51530*/  IMAD.WIDE R2, R8, 0x2, R18 ;  /* 0x0000000208027825 */ /* 0x000fe200078e0212 */
[----:B------:R-:W-:Y:S02]  /*51540*/  ISETP.LT.AND P5, PT, R26, c[0x0][0x178], !P5 ;  /* 0x00005e001a007a0c */ /* 0x000fe40006fa1270 */
[----:B0-----:R-:W-:-:S04]  /*51550*/  IADD3 R6, R8, c[0x0][0x198], RZ ;  /* 0x0000660008067a10 */ /* 0x001fc80007ffe0ff */
[----:B------:R-:W-:Y:S01]  /*51560*/  @P3 STG.E.U16 [R2.64], R12 ;  /* 0x0000000c02003986 */ /* 0x000fe2000c101504 */
[----:B------:R-:W-:Y:S01]  /*51570*/  IMAD.WIDE R4, R6, 0x2, R16 ;  /* 0x0000000206047825 */ /* 0x000fe200078e0210 */
[----:B------:R-:W-:-:S03]  /*51580*/  IADD3 R10, R27, 0x160, RZ ;  /* 0x000001601b0a7810 */ /* 0x000fc60007ffe0ff */
[----:B------:R-:W-:Y:S01]  /*51590*/  IMAD.WIDE R8, R6, 0x2, R18 ;  /* 0x0000000206087825 */ /* 0x000fe200078e0212 */
[----:B------:R-:W-:Y:S01]  /*515a0*/  ISETP.GE.AND P4, PT, R10, c[0x0][0x17c], PT ;  /* 0x00005f000a007a0c */ /* 0x000fe20003f86270 */
[----:B--2---:R0:W-:Y:S01]  /*515b0*/  @P1 STG.E.U16 [R4.64], R22 ;  /* 0x0000001604001986 */ /* 0x0041e2000c101504 */
[----:B------:R-:W-:Y:S02]  /*515c0*/  ISETP.LT.AND P1, PT, R23, c[0x0][0x178], !P6 ;  /* 0x00005e0017007a0c */ /* 0x000fe40007721270 */
[----:B------:R-:W-:Y:S02]  /*515d0*/  ISETP.LT.AND P6, PT, R26, c[0x0][0x178], !P6 ;  /* 0x00005e001a007a0c */ /* 0x000fe400077c1270 */
[----:B0-----:R-:W-:Y:S02]  /*515e0*/  IADD3 R4, R6, c[0x0][0x198], RZ ;  /* 0x0000660006047a10 */ /* 0x001fe40007ffe0ff */
[----:B------:R-:W-:Y:S02]  /*515f0*/  PRMT R6, R22, 0x7632, R6 ;  /* 0x0000763216067816 */ /* 0x000fe40000000006 */
[C---:B------:R-:W-:Y:S01]  /*51600*/  IADD3 R10, R4.reuse, c[0x0][0x198], RZ ;  /* 0x00006600040a7a10 */ /* 0x040fe20007ffe0ff */
[----:B------:R-:W-:Y:S01]  /*51610*/  IMAD.WIDE R2, R4, 0x2, R16 ;  /* 0x0000000204027825 */ /* 0x000fe200078e0210 */
[----:B----4-:R-:W-:-:S03]  /*51620*/  PRMT R14, R24, 0x7632, R14 ;  /* 0x00007632180e7816 */ /* 0x010fc6000000000e */
[----:B------:R-:W-:Y:S01]  /*51630*/  IMAD.WIDE R4, R4, 0x2, R18 ;  /* 0x0000000204047825 */ /* 0x000fe200078e0212 */
[C---:B------:R-:W-:Y:S01]  /*51640*/  IADD3 R13, R27.reuse, 0x161, RZ ;  /* 0x000001611b0d7810 */ /* 0x040fe20007ffe0ff */
[----:B------:R0:W-:Y:S01]  /*51650*/  @P5 STG.E.U16 [R8.64], R24 ;  /* 0x0000001808005986 */ /* 0x0001e2000c101504 */
[----:B------:R-:W-:-:S03]  /*51660*/  IADD3 R15, R27, 0x162, RZ ;  /* 0x000001621b0f7810 */ /* 0x000fc60007ffe0ff */
[----:B------:R-:W2:Y:S04]  /*51670*/  LDL.LU R27, [R1+0x162c] ;  /* 0x00162c00011b7983 */ /* 0x000ea80000300800 */
[----:B------:R-:W4:Y:S04]  /*51680*/  LDL.LU R22, [R1+0x46c] ;  /* 0x00046c0001167983 */ /* 0x000f280000300800 */
[----:B------:R-:W-:Y:S01]  /*51690*/  @P1 STG.E.U16 [R2.64], R6 ;  /* 0x0000000602001986 */ /* 0x000fe2000c101504 */
[----:B------:R-:W-:-:S03]  /*516a0*/  ISETP.LT.AND P5, PT, R23, c[0x0][0x178], !P2 ;  /* 0x00005e0017007a0c */ /* 0x000fc600057a1270 */
[----:B0-----:R-:W2:Y:S04]  /*516b0*/  LDL.LU R24, [R1+0x39c] ;  /* 0x00039c0001187983 */ /* 0x001ea80000300800 */
[----:B------:R0:W-:Y:S01]  /*516c0*/  @P6 STG.E.U16 [R4.64], R14 ;  /* 0x0000000e04006986 */ /* 0x0001e2000c101504 */
[----:B------:R-:W-:Y:S01]  /*516d0*/  ISETP.LT.AND P2, PT, R26, c[0x0][0x178], !P2 ;  /* 0x00005e001a007a0c */ /* 0x000fe20005741270 */
[C---:B------:R-:W-:Y:S02]  /*516e0*/  IMAD.WIDE R8, R10.reuse, 0x2, R16 ;  /* 0x000000020a087825 */ /* 0x040fe400078e0210 */
[----:B0-----:R-:W2:Y:S01]  /*516f0*/  LDL R14, [R1+0xc0] ;  /* 0x0000c000010e7983 */ /* 0x001ea20000100800 */
[----:B------:R-:W-:Y:S01]  /*51700*/  ISETP.GE.AND P3, PT, R13, c[0x0][0x17c], PT ;  /* 0x00005f000d007a0c */ /* 0x000fe20003f66270 */
[----:B------:R-:W-:-:S02]  /*51710*/  IMAD.WIDE R12, R10, 0x2, R18 ;  /* 0x000000020a0c7825 */ /* 0x000fc400078e0212 */
[----:B-----5:R-:W-:Y:S06]  /*51720*/  @P5 STG.E.U16 [R8.64], R21 ;  /* 0x0000001508005986 */ /* 0x020fec000c101504 */
[----:B---3--:R0:W-:Y:S01]  /*51730*/  @P2 STG.E.U16 [R12.64], R25 ;  /* 0x000000190c002986 */ /* 0x0081e2000c101504 */
[----:B------:R-:W-:Y:S02]  /*51740*/  PRMT R6, R25, 0x7632, R6 ;  /* 0x0000763219067816 */ /* 0x000fe40000000006 */
[----:B0-----:R-:W-:Y:S02]  /*51750*/  PRMT R12, R21, 0x7632, R12 ;  /* 0x00007632150c7816 */ /* 0x001fe4000000000c */
[----:B------:R-:W3:Y:S04]  /*51760*/  LDL.LU R21, [R1+0x48c] ;  /* 0x00048c0001157983 */ /* 0x000ee80000300800 */
[----:B------:R-:W5:Y:S01]  /*51770*/  LDL.LU R25, [R1+0x3bc] ;  /* 0x0003bc0001197983 */ /* 0x000f620000300800 */
[----:B------:R-:W-:-:S02]  /*51780*/  ISETP.LT.AND P5, PT, R23, c[0x0][0x178], !P0 ;  /* 0x00005e0017007a0c */ /* 0x000fc400047a1270 */
[----:B------:R-:W-:Y:S02]  /*51790*/  ISETP.LT.AND P0, PT, R26, c[0x0][0x178], !P0 ;  /* 0x00005e001a007a0c */ /* 0x000fe40004701270 */
[----:B------:R-:W-:Y:S02]  /*517a0*/  IADD3 R2, R10, c[0x0][0x198], RZ ;  /* 0x000066000a027a10 */ /* 0x000fe40007ffe0ff */
[----:B------:R-:W-:Y:S02]  /*517b0*/  ISETP.LT.AND P6, PT, R23, c[0x0][0x178], !P4 ;  /* 0x00005e0017007a0c */ /* 0x000fe400067c1270 */
[----:B------:R-:W-:Y:S01]  /*517c0*/  ISETP.LT.AND P4, PT, R26, c[0x0][0x178], !P4 ;  /* 0x00005e001a007a0c */ /* 0x000fe20006781270 */
[C---:B------:R-:W-:Y:S01]  /*517d0*/  IMAD.WIDE R4, R2.reuse, 0x2, R16 ;  /* 0x0000000202047825 */ /* 0x040fe200078e0210 */
[----:B------:R-:W-:-:S03]  /*517e0*/  IADD3 R8, R2, c[0x0][0x198], RZ ;  /* 0x0000660002087a10 */ /* 0x000fc60007ffe0ff */
[----:B------:R-:W-:Y:S01]  /*517f0*/  IMAD.WIDE R2, R2, 0x2, R18 ;  /* 0x0000000202027825 */ /* 0x000fe200078e0212 */
[----:B------:R0:W-:Y:S01]  /*51800*/  @P5 STG.E.U16 [R4.64], R12 ;  /* 0x0000000c04005986 */ /* 0x0001e2000c101504 */
[----:B------:R-:W-:-:S03]  /*51810*/  ISETP.GE.AND P1, PT, R15, c[0x0][0x17c], PT ;  /* 0x00005f000f007a0c */ /* 0x000fc60003f26270 */
[----:B------:R1:W-:Y:S01]  /*51820*/  @P0 STG.E.U16 [R2.64], R6 ;  /* 0x0000000602000986 */ /* 0x0003e2000c101504 */
[----:B------:R-:W-:Y:S01]  /*51830*/  ISETP.LT.AND P0, PT, R23, c[0x0][0x178], !P3 ;  /* 0x00005e0017007a0c */ /* 0x000fe20005f01270 */
[----:B0-----:R-:W-:-:S04]  /*51840*/  IMAD.WIDE R4, R8, 0x2, R16 ;  /* 0x0000000208047825 */ /* 0x001fc800078e0210 */
[----:B-1----:R-:W-:Y:S01]  /*51850*/  IMAD.WIDE R2, R8, 0x2, R18 ;  /* 0x0000000208027825 */ /* 0x002fe200078e0212 */
[----:B------:R-:W-:Y:S01]  /*51860*/  ISETP.LT.AND P3, PT, R26, c[0x0][0x178], !P3 ;  /* 0x00005e001a007a0c */ /* 0x000fe20005f61270 */
[----:B----4-:R0:W-:Y:S01]  /*51870*/  @P6 STG.E.U16 [R4.64], R22 ;  /* 0x0000001604006986 */ /* 0x0101e2000c101504 */
[----:B------:R-:W-:-:S03]  /*51880*/  PRMT R6, R22, 0x7632, R6 ;  /* 0x0000763216067816 */ /* 0x000fc60000000006 */
[----:B--2---:R1:W-:Y:S01]  /*51890*/  @P4 STG.E.U16 [R2.64], R24 ;  /* 0x0000001802004986 */ /* 0x0043e2000c101504 */
[----:B------:R-:W-:Y:S02]  /*518a0*/  ISETP.LT.AND P4, PT, R23, c[0x0][0x178], !P1 ;  /* 0x00005e0017007a0c */ /* 0x000fe40004f81270 */
[----:B0-----:R-:W-:Y:S01]  /*518b0*/  IADD3 R4, R8, c[0x0][0x198], RZ ;  /* 0x0000660008047a10 */ /* 0x001fe20007ffe0ff */
[----:B------:R-:W2:Y:S01]  /*518c0*/  LDL.LU R22, [R1+0x4ac] ;  /* 0x0004ac0001167983 */ /* 0x000ea20000300800 */
[----:B------:R-:W-:Y:S02]  /*518d0*/  ISETP.LT.AND P1, PT, R26, c[0x0][0x178], !P1 ;  /* 0x00005e001a007a0c */ /* 0x000fe40004f21270 */
[----:B------:R-:W-:Y:S02]  /*518e0*/  IADD3 R12, R4, c[0x0][0x198], RZ ;  /* 0x00006600040c7a10 */ /* 0x000fe40007ffe0ff */
[----:B------:R-:W-:-:S04]  /*518f0*/  IADD3 R10, R14, 0x163, RZ ;  /* 0x000001630e0a7810 */ /* 0x000fc80007ffe0ff */
[----:B------:R-:W-:Y:S02]  /*51900*/  ISETP.GE.AND P2, PT, R10, c[0x0][0x17c], PT ;  /* 0x00005f000a007a0c */ /* 0x000fe40003f46270 */
[----:B------:R-:W-:Y:S02]  /*51910*/  PRMT R10, R24, 0x7632, R10 ;  /* 0x00007632180a7816 */ /* 0x000fe4000000000a */
[----:B-1----:R-:W4:Y:S01]  /*51920*/  LDL.LU R24, [R1+0x3ac] ;  /* 0x0003ac0001187983 */ /* 0x002f220000300800 */
[----:B------:R-:W-:Y:S01]  /*51930*/  IADD3 R9, R14, 0x164, RZ ;  /* 0x000001640e097810 */ /* 0x000fe20007ffe0ff */
[----:B------:R-:W-:Y:S01]  /*51940*/  IMAD.WIDE R2, R4, 0x2, R16 ;  /* 0x0000000204027825 */ /* 0x000fe200078e0210 */
[----:B------:R-:W-:Y:S02]  /*51950*/  IADD3 R8, R14, 0x165, RZ ;  /* 0x000001650e087810 */ /* 0x000fe40007ffe0ff */
[----:B------:R-:W-:Y:S01]  /*51960*/  ISETP.GE.AND P5, PT, R9, c[0x0][0x17c], PT ;  /* 0x00005f0009007a0c */ /* 0x000fe20003fa6270 */
[----:B------:R-:W-:Y:S01]  /*51970*/  IMAD.WIDE R4, R4, 0x2, R18 ;  /* 0x0000000204047825 */ /* 0x000fe200078e0212 */
[----:B------:R-:W-:Y:S01]  /*51980*/  ISETP.GE.AND P6, PT, R8, c[0x0][0x17c], PT ;  /* 0x00005f0008007a0c */ /* 0x000fe20003fc6270 */
[----:B------:R0:W-:Y:S02]  /*51990*/  @P0 STG.E.U16 [R2.64], R6 ;  /* 0x0000000602000986 */ /* 0x0001e4000c101504 */
[----:B------:R-:W-:-:S02]  /*519a0*/  IMAD.WIDE R8, R12, 0x2, R16 ;  /* 0x000000020c087825 */ /* 0x000fc400078e0210 */
[----:B------:R-:W-:Y:S02]  /*519b0*/  @P3 STG.E.U16 [R4.64], R10 ;  /* 0x0000000a04003986 */ /* 0x000fe4000c101504 */
[----:B0-----:R-:W-:Y:S02]  /*519c0*/  IMAD.WIDE R2, R12, 0x2, R18 ;  /* 0x000000020c027825 */ /* 0x001fe400078e0212 */
[----:B---3--:R0:W-:Y:S04]  /*519d0*/  @P4 STG.E.U16 [R8.64], R21 ;  /* 0x0000001508004986 */ /* 0x0081e8000c101504 */
[----:B-----5:R1:W-:Y:S01]  /*519e0*/  @P1 STG.E.U16 [R2.64], R25 ;  /* 0x0000001902001986 */ /* 0x0203e2000c101504 */
[----:B0-----:R-:W-:-:S03]  /*519f0*/  PRMT R8, R25, 0x7632, R8 ;  /* 0x0000763219087816 */ /* 0x001fc60000000008 */
[----:B-1----:R-:W3:Y:S01]  /*51a00*/  LDL.LU R25, [R1+0x4fc] ;  /* 0x0004fc0001197983 */ /* 0x002ee20000300800 */
[C---:B------:R-:W-:Y:S02]  /*51a10*/  ISETP.LT.AND P3, PT, R23.reuse, c[0x0][0x178], !P2 ;  /* 0x00005e0017007a0c */ /* 0x040fe40005761270 */
[----:B------:R-:W-:Y:S02]  /*51a20*/  ISETP.LT.AND P2, PT, R26, c[0x0][0x178], !P2 ;  /* 0x00005e001a007a0c */ /* 0x000fe40005741270 */
[----:B------:R-:W-:Y:S02]  /*51a30*/  IADD3 R12, R12, c[0x0][0x198], RZ ;  /* 0x000066000c0c7a10 */ /* 0x000fe40007ffe0ff */
[----:B------:R-:W-:Y:S02]  /*51a40*/  ISETP.LT.AND P4, PT, R23, c[0x0][0x178], !P5 ;  /* 0x00005e0017007a0c */ /* 0x000fe40006f81270 */
[----:B------:R-:W-:Y:S01]  /*51a50*/  PRMT R6, R21, 0x7632, R6 ;  /* 0x0000763215067816 */ /* 0x000fe20000000006 */
[----:B------:R-:W-:Y:S01]  /*51a60*/  IMAD.WIDE R4, R12, 0x2, R16 ;  /* 0x000000020c047825 */ /* 0x000fe200078e0210 */
[----:B------:R-:W-:-:S02]  /*51a70*/  ISETP.LT.AND P5, PT, R26, c[0x0][0x178], !P5 ;  /* 0x00005e001a007a0c */ /* 0x000fc40006fa1270 */
[C---:B------:R-:W-:Y:S01]  /*51a80*/  IADD3 R9, R12.reuse, c[0x0][0x198], RZ ;  /* 0x000066000c097a10 */ /* 0x040fe20007ffe0ff */
[----:B------:R-:W-:Y:S01]  /*51a90*/  IMAD.WIDE R2, R12, 0x2, R18 ;  /* 0x000000020c027825 */ /* 0x000fe200078e0212 */
[----:B------:R0:W-:Y:S01]  /*51aa0*/  @P3 STG.E.U16 [R4.64], R6 ;  /* 0x0000000604003986 */ /* 0x0001e2000c101504 */
[C---:B------:R-:W-:Y:S02]  /*51ab0*/  IADD3 R13, R14.reuse, 0x166, RZ ;  /* 0x000001660e0d7810 */ /* 0x040fe40007ffe0ff */
[----:B------:R-:W-:Y:S01]  /*51ac0*/  IADD3 R10, R14, 0x168, RZ ;  /* 0x000001680e0a7810 */ /* 0x000fe20007ffe0ff */
[----:B------:R1:W-:Y:S01]  /*51ad0*/  @P2 STG.E.U16 [R2.64], R8 ;  /* 0x0000000802002986 */ /* 0x0003e2000c101504 */
[----:B------:R-:W-:Y:S02]  /*51ae0*/  ISETP.LT.AND P2, PT, R23, c[0x0][0x178], !P6 ;  /* 0x00005e0017007a0c */ /* 0x000fe40007741270 */
[----:B------:R-:W-:Y:S01]  /*51af0*/  ISETP.GE.AND P0, PT, R13, c[0x0][0x17c], PT ;  /* 0x00005f000d007a0c */ /* 0x000fe20003f06270 */
[----:B0-----:R-:W-:-:S04]  /*51b00*/  IMAD.WIDE R4, R9, 0x2, R16 ;  /* 0x0000000209047825 */ /* 0x001fc800078e0210 */
[----:B-1----:R-:W-:Y:S01]  /*51b10*/  IMAD.WIDE R2, R9, 0x2, R18 ;  /* 0x0000000209027825 */ /* 0x002fe200078e0212 */
[----:B------:R-:W-:Y:S02]  /*51b20*/  ISETP.GE.AND P3, PT, R10, c[0x0][0x17c], PT ;  /* 0x00005f000a007a0c */ /* 0x000fe40003f66270 */
[----:B------:R-:W-:Y:S02]  /*51b30*/  ISETP.LT.AND P6, PT, R26, c[0x0][0x178], !P6 ;  /* 0x00005e001a007a0c */ /* 0x000fe400077c1270 */
[----:B------:R-:W-:Y:S01]  /*51b40*/  IADD3 R8, R14, 0x169, RZ ;  /* 0x000001690e087810 */ /* 0x000fe20007ffe0ff */
[----:B--2---:R0:W-:Y:S01]  /*51b50*/  @P4 STG.E.U16 [R4.64], R22 ;  /* 0x0000001604004986 */ /* 0x0041e2000c101504 */
[----:B------:R-:W-:Y:S02]  /*51b60*/  PRMT R6, R22, 0x7632, R6 ;  /* 0x0000763216067816 */ /* 0x000fe40000000006 */
[----:B------:R-:W-:Y:S02]  /*51b70*/  ISETP.LT.AND P4, PT, R23, c[0x0][0x178], !P0 ;  /* 0x00005e0017007a0c */ /* 0x000fe40004781270 */
[----:B------:R-:W-:-:S02]  /*51b80*/  ISETP.LT.AND P0, PT, R26, c[0x0][0x178], !P0 ;  /* 0x00005e001a007a0c */ /* 0x000fc40004701270 */
[----:B0-----:R-:W-:Y:S01]  /*51b90*/  IADD3 R4, R9, c[0x0][0x198], RZ ;  /* 0x0000660009047a10 */ /* 0x001fe20007ffe0ff */
[----:B------:R-:W2:Y:S01]  /*51ba0*/  LDL.LU R22, [R1+0x51c] ;  /* 0x00051c0001167983 */ /* 0x000ea20000300800 */
[----:B----4-:R-:W-:-:S03]  /*51bb0*/  PRMT R10, R24, 0x7632, R10 ;  /* 0x00007632180a7816 */ /* 0x010fc6000000000a */
[----:B------:R0:W-:Y:S01]  /*51bc0*/  @P5 STG.E.U16 [R2.64], R24 ;  /* 0x0000001802005986 */ /* 0x0001e2000c101504 */
[----:B------:R-:W-:Y:S02]  /*51bd0*/  IADD3 R12, R4, c[0x0][0x198], RZ ;  /* 0x00006600040c7a10 */ /* 0x000fe40007ffe0ff */
[----:B------:R-:W-:Y:S01]  /*51be0*/  ISETP.GE.AND P5, PT, R8, c[0x0][0x17c], PT ;  /* 0x00005f0008007a0c */ /* 0x000fe20003fa6270 */
[----:B0-----:R-:W4:Y:S01]  /*51bf0*/  LDL.LU R24, [R1+0x45c] ;  /* 0x00045c0001187983 */ /* 0x001f220000300800 */
[----:B------:R-:W-:-:S04]  /*51c00*/  IMAD.WIDE R2, R4, 0x2, R16 ;  /* 0x0000000204027825 */ /* 0x000fc800078e0210 */
[----:B------:R-:W-:Y:S01]  /*51c10*/  IMAD.WIDE R4, R4, 0x2, R18 ;  /* 0x0000000204047825 */ /* 0x000fe200078e0212 */
[----:B------:R0:W-:Y:S03]  /*51c20*/  @P2 STG.E.U16 [R2.64], R6 ;  /* 0x0000000602002986 */ /* 0x0001e6000c101504 */
[C---:B------:R-:W-:Y:S01]  /*51c30*/  IMAD.WIDE R8, R12.reuse, 0x2, R16 ;  /* 0x000000020c087825 */ /* 0x040fe200078e0210 */
[----:B------:R-:W-:Y:S03]  /*51c40*/  @P6 STG.E.U16 [R4.64], R10 ;  /* 0x0000000a04006986 */ /* 0x000fe6000c101504 */
[----:B0-----:R-:W-:Y:S01]  /*51c50*/  IMAD.WIDE R2, R12, 0x2, R18 ;  /* 0x000000020c027825 */ /* 0x001fe200078e0212 */
[----:B---3--:R0:W-:Y:S01]  /*51c60*/  @P4 STG.E.U16 [R8.64], R25 ;  /* 0x0000001908004986 */ /* 0x0081e2000c101504 */
[----:B------:R-:W-:-:S03]  /*51c70*/  PRMT R6, R25, 0x7632, R6 ;  /* 0x0000763219067816 */ /* 0x000fc60000000006 */
[----:B------:R1:W-:Y:S01]  /*51c80*/  @P0 STG.E.U16 [R2.64], R27 ;  /* 0x0000001b02000986 */ /* 0x0003e2000c101504 */
[----:B0-----:R-:W-:-:S03]  /*51c90*/  PRMT R8, R27, 0x7632, R8 ;  /* 0x000076321b087816 */ /* 0x001fc60000000008 */
[----:B-1----:R-:W3:Y:S04]  /*51ca0*/  LDL.LU R27, [R1+0x1628] ;  /* 0x00162800011b7983 */ /* 0x002ee80000300800 */
[----:B------:R-:W5:Y:S04]  /*51cb0*/  LDL.LU R21, [R1+0x52c] ;  /* 0x00052c0001157983 */ /* 0x000f680000300800 */
[----:B------:R-:W3:Y:S01]  /*51cc0*/  LDL.LU R25, [R1+0x49c] ;  /* 0x00049c0001197983 */ /* 0x000ee20000300800 */
[----:B------:R-:W-:-:S04]  /*51cd0*/  IADD3 R13, R14, 0x167, RZ ;  /* 0x000001670e0d7810 */ /* 0x000fc80007ffe0ff */
[----:B------:R-:W-:-:S04]  /*51ce0*/  ISETP.GE.AND P1, PT, R13, c[0x0][0x17c], PT ;  /* 0x00005f000d007a0c */ /* 0x000fc80003f26270 */
[C---:B------:R-:W-:Y:S02]  /*51cf0*/  ISETP.LT.AND P4, PT, R23.reuse, c[0x0][0x178], !P1 ;  /* 0x00005e0017007a0c */ /* 0x040fe40004f81270 */
        /* <DEDUP_REMOVED lines=17> */
[----:B------:R-:W-:Y:S02]  /*51e10*/  IADD3 R8, R14, 0x16d, RZ ;  /* 0x0000016d0e087810 */ /* 0x000fe40007ffe0ff */
[----:B--2---:R-:W-:Y:S01]  /*51e20*/  PRMT R6, R22, 0x7632, R6 ;  /* 0x0000763216067816 */ /* 0x004fe20000000006 */
[----:B------:R0:W-:Y:S01]  /*51e30*/  @P6 STG.E.U16 [R4.64], R22 ;  /* 0x0000001604006986 */ /* 0x0001e2000c101504 */
[----:B------:R-:W-:-:S03]  /*51e40*/  ISETP.GE.AND P6, PT, R8, c[0x0][0x17c], PT ;  /* 0x00005f0008007a0c */ /* 0x000fc60003fc6270 */
[----:B0-----:R-:W2:Y:S01]  /*51e50*/  LDL.LU R22, [R1+0x55c] ;  /* 0x00055c0001167983 */ /* 0x001ea20000300800 */
[----:B------:R-:W-:Y:S02]  /*51e60*/  IADD3 R4, R9, c[0x0][0x198], RZ ;  /* 0x0000660009047a10 */ /* 0x000fe40007ffe0ff */
[----:B----4-:R-:W-:Y:S01]  /*51e70*/  PRMT R10, R24, 0x7632, R10 ;  /* 0x00007632180a7816 */ /* 0x010fe2000000000a */
[----:B------:R0:W-:Y:S01]  /*51e80*/  @P3 STG.E.U16 [R2.64], R24 ;  /* 0x0000001802003986 */ /* 0x0001e2000c101504 */
[----:B------:R-:W-:Y:S02]  /*51e90*/  ISETP.LT.AND P3, PT, R23, c[0x0][0x178], !P2 ;  /* 0x00005e0017007a0c */ /* 0x000fe40005761270 */
[----:B------:R-:W-:Y:S02]  /*51ea0*/  ISETP.LT.AND P2, PT, R26, c[0x0][0x178], !P2 ;  /* 0x00005e001a007a0c */ /* 0x000fe40005741270 */
[C---:B------:R-:W-:Y:S01]  /*51eb0*/  IADD3 R12, R4.reuse, c[0x0][0x198], RZ ;  /* 0x00006600040c7a10 */ /* 0x040fe20007ffe0ff */
[----:B0-----:R-:W4:Y:S01]  /*51ec0*/  LDL.LU R24, [R1+0x38c] ;  /* 0x00038c0001187983 */ /* 0x001f220000300800 */
[----:B------:R-:W-:-:S04]  /*51ed0*/  IMAD.WIDE R2, R4, 0x2, R16 ;  /* 0x0000000204027825 */ /* 0x000fc800078e0210 */
[----:B------:R-:W-:Y:S01]  /*51ee0*/  IMAD.WIDE R4, R4, 0x2, R18 ;  /* 0x0000000204047825 */ /* 0x000fe200078e0212 */
[----:B------:R0:W-:Y:S03]  /*51ef0*/  @P1 STG.E.U16 [R2.64], R6 ;  /* 0x0000000602001986 */ /* 0x0001e6000c101504 */
[C---:B------:R-:W-:Y:S01]  /*51f00*/  IMAD.WIDE R8, R12.reuse, 0x2, R16 ;  /* 0x000000020c087825 */ /* 0x040fe200078e0210 */
[----:B------:R-:W-:Y:S03]  /*51f10*/  @P5 STG.E.U16 [R4.64], R10 ;  /* 0x0000000a04005986 */ /* 0x000fe6000c101504 */
[----:B0-----:R-:W-:Y:S01]  /*51f20*/  IMAD.WIDE R2, R12, 0x2, R18 ;  /* 0x000000020c027825 */ /* 0x001fe200078e0212 */
[----:B-----5:R0:W-:Y:S04]  /*51f30*/  @P3 STG.E.U16 [R8.64], R21 ;  /* 0x0000001508003986 */ /* 0x0201e8000c101504 */
[----:B---3--:R1:W-:Y:S01]  /*51f40*/  @P2 STG.E.U16 [R2.64], R25 ;  /* 0x0000001902002986 */ /* 0x0083e2000c101504 */
[----:B0-----:R-:W-:-:S03]  /*51f50*/  PRMT R8, R25, 0x7632, R8 ;  /* 0x0000763219087816 */ /* 0x001fc60000000008 */
[----:B-1----:R-:W3:Y:S01]  /*51f60*/  LDL.LU R25, [R1+0x56c] ;  /* 0x00056c0001197983 */ /* 0x002ee20000300800 */
[----:B------:R-:W-:-:S04]  /*51f70*/  IADD3 R13, R14, 0x16b, RZ ;  /* 0x0000016b0e0d7810 */ /* 0x000fc80007ffe0ff */
[----:B------:R-:W-:-:S04]  /*51f80*/  ISETP.GE.AND P0, PT, R13, c[0x0][0x17c], PT ;  /* 0x00005f000d007a0c */ /* 0x000fc80003f06270 */
[C---:B------:R-:W-:Y:S02]  /*51f90*/  ISETP.LT.AND P3, PT, R23.reuse, c[0x0][0x178], !P0 ;  /* 0x00005e0017007a0c */ /* 0x040fe40004761270 */
[----:B------:R-:W-:Y:S02]  /*51fa0*/  ISETP.LT.AND P0, PT, R26, c[0x0][0x178], !P0 ;  /* 0x00005e001a007a0c */ /* 0x000fe40004701270 */
[----:B------:R-:W-:Y:S02]  /*51fb0*/  IADD3 R12, R12, c[0x0][0x198], RZ ;  /* 0x000066000c0c7a10 */ /* 0x000fe40007ffe0ff */
[----:B------:R-:W-:Y:S02]  /*51fc0*/  ISETP.LT.AND P5, PT, R23, c[0x0][0x178], !P4 ;  /* 0x00005e0017007a0c */ /* 0x000fe400067a1270 */
[----:B------:R-:W-:Y:S01]  /*51fd0*/  ISETP.LT.AND P4, PT, R26, c[0x0][0x178], !P4 ;  /* 0x00005e001a007a0c */ /* 0x000fe20006781270 */
[----:B------:R-:W-:Y:S01]  /*51fe0*/  IMAD.WIDE R4, R12, 0x2, R16 ;  /* 0x000000020c047825 */ /* 0x000fe200078e0210 */
[----:B------:R-:W-:-:S02]  /*51ff0*/  PRMT R6, R21, 0x7632, R6 ;  /* 0x0000763215067816 */ /* 0x000fc40000000006 */
[C---:B------:R-:W-:Y:S01]  /*52000*/  IADD3 R9, R12.reuse, c[0x0][0x198], RZ ;  /* 0x000066000c097a10 */ /* 0x040fe20007ffe0ff */
[----:B------:R-:W-:Y:S01]  /*52010*/  IMAD.WIDE R2, R12, 0x2, R18 ;  /* 0x000000020c027825 */ /* 0x000fe200078e0212 */
[C---:B------:R-:W-:Y:S01]  /*52020*/  IADD3 R10, R14.reuse, 0x170, RZ ;  /* 0x000001700e0a7810 */ /* 0x040fe20007ffe0ff */
[----:B------:R0:W-:Y:S01]  /*52030*/  @P3 STG.E.U16 [R4.64], R6 ;  /* 0x0000000604003986 */ /* 0x0001e2000c101504 */
[----:B------:R-:W-:-:S03]  /*52040*/  IADD3 R13, R14, 0x16e, RZ ;  /* 0x0000016e0e0d7810 */ /* 0x000fc60007ffe0ff */
[----:B------:R1:W-:Y:S01]  /*52050*/  @P0 STG.E.U16 [R2.64], R8 ;  /* 0x0000000802000986 */ /* 0x0003e2000c101504 */
[----:B------:R-:W-:-:S03]  /*52060*/  ISETP.GE.AND P3, PT, R10, c[0x0][0x17c], PT ;  /* 0x00005f000a007a0c */ /* 0x000fc60003f66270 */
[----:B------:R-:W5:Y:S01]  /*52070*/  LDL.LU R21, [R1+0x57c] ;  /* 0x00057c0001157983 */ /* 0x000f620000300800 */
[----:B0-----:R-:W-:-:S04]  /*52080*/  IMAD.WIDE R4, R9, 0x2, R16 ;  /* 0x0000000209047825 */ /* 0x001fc800078e0210 */
[----:B-1----:R-:W-:Y:S01]  /*52090*/  IMAD.WIDE R2, R9, 0x2, R18 ;  /* 0x0000000209027825 */ /* 0x002fe200078e0212 */
[----:B------:R-:W-:Y:S02]  /*520a0*/  ISETP.GE.AND P1, PT, R13, c[0x0][0x17c], PT ;  /* 0x00005f000d007a0c */ /* 0x000fe40003f26270 */
[----:B------:R-:W-:Y:S02]  /*520b0*/  ISETP.LT.AND P0, PT, R23, c[0x0][0x178], !P6 ;  /* 0x00005e0017007a0c */ /* 0x000fe40007701270 */
[----:B------:R-:W-:Y:S01]  /*520c0*/  ISETP.LT.AND P6, PT, R26, c[0x0][0x178], !P6 ;  /* 0x00005e001a007a0c */ /* 0x000fe200077c1270 */
[----:B--2---:R0:W-:Y:S01]  /*520d0*/  @P5 STG.E.U16 [R4.64], R22 ;  /* 0x0000001604005986 */ /* 0x0041e2000c101504 */
[----:B------:R-:W-:Y:S02]  /*520e0*/  IADD3 R8, R14, 0x171, RZ ;  /* 0x000001710e087810 */ /* 0x000fe40007ffe0ff */
[----:B------:R-:W-:Y:S02]  /*520f0*/  PRMT R6, R22, 0x7632, R6 ;  /* 0x0000763216067816 */ /* 0x000fe40000000006 */
[----:B0-----:R-:W-:-:S02]  /*52100*/  IADD3 R4, R9, c[0x0][0x198], RZ ;  /* 0x0000660009047a10 */ /* 0x001fc40007ffe0ff */
[----:B----4-:R-:W-:Y:S01]  /*52110*/  PRMT R10, R24, 0x7632, R10 ;  /* 0x00007632180a7816 */ /* 0x010fe2000000000a */
[----:B------:R0:W-:Y:S01]  /*52120*/  @P4 STG.E.U16 [R2.64], R24 ;  /* 0x0000001802004986 */ /* 0x0001e2000c101504 */
[----:B------:R-:W-:Y:S02]  /*52130*/  ISETP.LT.AND P4, PT, R23, c[0x0][0x178], !P1 ;  /* 0x00005e0017007a0c */ /* 0x000fe40004f81270 */
[C---:B------:R-:W-:Y:S01]  /*52140*/  IADD3 R12, R4.reuse, c[0x0][0x198], RZ ;  /* 0x00006600040c7a10 */ /* 0x040fe20007ffe0ff */
[----:B0-----:R-:W2:Y:S01]  /*52150*/  LDL.LU R24, [R1+0x50c] ;  /* 0x00050c0001187983 */ /* 0x001ea20000300800 */
[----:B------:R-:W-:Y:S01]  /*52160*/  IMAD.WIDE R2, R4, 0x2, R16 ;  /* 0x0000000204027825 */ /* 0x000fe200078e0210 */
[----:B------:R-:W-:Y:S02]  /*52170*/  ISETP.GE.AND P5, PT, R8, c[0x0][0x17c], PT ;  /* 0x00005f0008007a0c */ /* 0x000fe40003fa6270 */
[----:B------:R-:W4:Y:S01]  /*52180*/  LDL.LU R22, [R1+0x58c] ;  /* 0x00058c0001167983 */ /* 0x000f220000300800 */
[----:B------:R-:W-:-:S04]  /*52190*/  IMAD.WIDE R4, R4, 0x2, R18 ;  /* 0x0000000204047825 */ /* 0x000fc800078e0212 */
[----:B------:R-:W-:Y:S01]  /*521a0*/  IMAD.WIDE R8, R12, 0x2, R16 ;  /* 0x000000020c087825 */ /* 0x000fe200078e0210 */
[----:B------:R3:W-:Y:S04]  /*521b0*/  @P0 STG.E.U16 [R2.64], R6 ;  /* 0x0000000602000986 */ /* 0x0007e8000c101504 */
[----:B------:R-:W-:Y:S01]  /*521c0*/  @P6 STG.E.U16 [R4.64], R10 ;  /* 0x0000000a04006986 */ /* 0x000fe2000c101504 */
[----:B---3--:R-:W-:-:S03]  /*521d0*/  PRMT R6, R25, 0x7632, R6 ;  /* 0x0000763219067816 */ /* 0x008fc60000000006 */
[----:B------:R0:W-:Y:S04]  /*521e0*/  @P4 STG.E.U16 [R8.64], R25 ;  /* 0x0000001908004986 */ /* 0x0001e8000c101504 */
[----:B0-----:R-:W3:Y:S01]  /*521f0*/  LDL.LU R25, [R1+0x47c] ;  /* 0x00047c0001197983 */ /* 0x001ee20000300800 */
[----:B------:R-:W-:Y:S02]  /*52200*/  IADD3 R13, R14, 0x16f, RZ ;  /* 0x0000016f0e0d7810 */ /* 0x000fe40007ffe0ff */
[----:B------:R-:W-:Y:S02]  /*52210*/  ISETP.LT.AND P1, PT, R26, c[0x0][0x178], !P1 ;  /* 0x00005e001a007a0c */ /* 0x000fe40004f21270 */
[----:B------:R-:W-:Y:S01]  /*52220*/  ISETP.GE.AND P2, PT, R13, c[0x0][0x17c], PT ;  /* 0x00005f000d007a0c */ /* 0x000fe20003f46270 */
[----:B------:R-:W-:-:S03]  /*52230*/  IMAD.WIDE R2, R12, 0x2, R18 ;  /* 0x000000020c027825 */ /* 0x000fc600078e0212 */
[C---:B------:R-:W-:Y:S02]  /*52240*/  ISETP.LT.AND P4, PT, R23.reuse, c[0x0][0x178], !P2 ;  /* 0x00005e0017007a0c */ /* 0x040fe40005781270 */
[----:B------:R-:W-:Y:S02]  /*52250*/  ISETP.LT.AND P2, PT, R26, c[0x0][0x178], !P2 ;  /* 0x00005e001a007a0c */ /* 0x000fe40005741270 */
[----:B------:R-:W-:Y:S02]  /*52260*/  IADD3 R12, R12, c[0x0][0x198], RZ ;  /* 0x000066000c0c7a10 */ /* 0x000fe40007ffe0ff */
[----:B------:R-:W-:Y:S01]  /*52270*/  ISETP.LT.AND P6, PT, R23, c[0x0][0x178], !P3 ;  /* 0x00005e0017007a0c */ /* 0x000fe20005fc1270 */
[----:B------:R0:W-:Y:S01]  /*52280*/  @P1 STG.E.U16 [R2.64], R11 ;  /* 0x0000000b02001986 */ /* 0x0001e2000c101504 */
[----:B------:R-:W-:Y:S01]  /*52290*/  ISETP.LT.AND P3, PT, R26, c[0x0][0x178], !P3 ;  /* 0x00005e001a007a0c */ /* 0x000fe20005f61270 */
[----:B------:R-:W-:Y:S01]  /*522a0*/  IMAD.WIDE R4, R12, 0x2, R16 ;  /* 0x000000020c047825 */ /* 0x000fe200078e0210 */
[----:B------:R-:W-:-:S02]  /*522b0*/  PRMT R8, R11, 0x7632, R8 ;  /* 0x000076320b087816 */ /* 0x000fc40000000008 */
[C---:B------:R-:W-:Y:S02]  /*522c0*/  IADD3 R9, R12.reuse, c[0x0][0x198], RZ ;  /* 0x000066000c097a10 */ /* 0x040fe40007ffe0ff */
[----:B------:R1:W-:Y:S01]  /*522d0*/  @P4 STG.E.U16 [R4.64], R6 ;  /* 0x0000000604004986 */ /* 0x0003e2000c101504 */
[----:B0-----:R-:W-:Y:S01]  /*522e0*/  IMAD.WIDE R2, R12, 0x2, R18 ;  /* 0x000000020c027825 */ /* 0x001fe200078e0212 */
[C---:B------:R-:W-:Y:S02]  /*522f0*/  IADD3 R13, R14.reuse, 0x172, RZ ;  /* 0x000001720e0d7810 */ /* 0x040fe40007ffe0ff */
[----:B------:R-:W-:Y:S02]  /*52300*/  IADD3 R10, R14, 0x174, RZ ;  /* 0x000001740e0a7810 */ /* 0x000fe40007ffe0ff */
[----:B------:R0:W-:Y:S01]  /*52310*/  @P2 STG.E.U16 [R2.64], R8 ;  /* 0x0000000802002986 */ /* 0x0001e2000c101504 */
[----:B-1----:R-:W-:Y:S01]  /*52320*/  IMAD.WIDE R4, R9, 0x2, R16 ;  /* 0x0000000209047825 */ /* 0x002fe200078e0210 */
[----:B------:R-:W-:-:S02]  /*52330*/  ISETP.LT.AND P2, PT, R23, c[0x0][0x178], !P5 ;  /* 0x00005e0017007a0c */ /* 0x000fc40006f41270 */
[----:B------:R-:W-:Y:S02]  /*52340*/  ISETP.GE.AND P0, PT, R13, c[0x0][0x17c], PT ;  /* 0x00005f000d007a0c */ /* 0x000fe40003f06270 */
[----:B------:R-:W-:Y:S01]  /*52350*/  ISETP.GE.AND P4, PT, R10, c[0x0][0x17c], PT ;  /* 0x00005f000a007a0c */ /* 0x000fe20003f86270 */
[----:B-----5:R1:W-:Y:S01]  /*52360*/  @P6 STG.E.U16 [R4.64], R21 ;  /* 0x0000001504006986 */ /* 0x0203e2000c101504 */
[C---:B0-----:R-:W-:Y:S01]  /*52370*/  IMAD.WIDE R2, R9.reuse, 0x2, R18 ;  /* 0x0000000209027825 */ /* 0x041fe200078e0212 */
[----:B------:R-:W-:Y:S02]  /*52380*/  IADD3 R11, R14, 0x173, RZ ;  /* 0x000001730e0b7810 */ /* 0x000fe40007ffe0ff */
[----:B------:R-:W-:Y:S02]  /*52390*/  ISETP.LT.AND P5, PT, R26, c[0x0][0x178], !P5 ;  /* 0x00005e001a007a0c */ /* 0x000fe40006fa1270 */
[----:B-1----:R-:W-:Y:S02]  /*523a0*/  IADD3 R4, R9, c[0x0][0x198], RZ ;  /* 0x0000660009047a10 */ /* 0x002fe40007ffe0ff */
[----:B------:R-:W-:-:S02]  /*523b0*/  ISETP.GE.AND P1, PT, R11, c[0x0][0x17c], PT ;  /* 0x00005f000b007a0c */ /* 0x000fc40003f26270 */
[----:B------:R-:W-:Y:S02]  /*523c0*/  PRMT R6, R21, 0x7632, R6 ;  /* 0x0000763215067816 */ /* 0x000fe40000000006 */
[----:B------:R-:W-:Y:S02]  /*523d0*/  IADD3 R8, R14, 0x175, RZ ;  /* 0x000001750e087810 */ /* 0x000fe40007ffe0ff */
[----:B------:R-:W-:Y:S02]  /*523e0*/  IADD3 R11, R4, c[0x0][0x198], RZ ;  /* 0x00006600040b7a10 */ /* 0x000fe40007ffe0ff */
[----:B--2---:R-:W-:Y:S01]  /*523f0*/  PRMT R10, R24, 0x7632, R10 ;  /* 0x00007632180a7816 */ /* 0x004fe2000000000a */
[----:B------:R0:W-:Y:S01]  /*52400*/  @P3 STG.E.U16 [R2.64], R24 ;  /* 0x0000001802003986 */ /* 0x0001e2000c101504 */
[----:B------:R-:W-:Y:S02]  /*52410*/  ISETP.LT.AND P3, PT, R23, c[0x0][0x178], !P0 ;  /* 0x00005e0017007a0c */ /* 0x000fe40004761270 */
[----:B------:R-:W-:Y:S01]  /*52420*/  ISETP.LT.AND P0, PT, R26, c[0x0][0x178], !P0 ;  /* 0x00005e001a007a0c */ /* 0x000fe20004701270 */
[----:B0-----:R-:W2:Y:S01]  /*52430*/  LDL.LU R24, [R1+0x59c] ;  /* 0x00059c0001187983 */ /* 0x001ea20000300800 */
[----:B------:R-:W-:Y:S01]  /*52440*/  IMAD.WIDE R2, R4, 0x2, R16 ;  /* 0x0000000204027825 */ /* 0x000fe200078e0210 */
[----:B------:R-:W-:-:S03]  /*52450*/  ISETP.GE.AND P6, PT, R8, c[0x0][0x17c], PT ;  /* 0x00005f0008007a0c */ /* 0x000fc60003fc6270 */
[----:B------:R-:W-:Y:S01]  /*52460*/  IMAD.WIDE R4, R4, 0x2, R18 ;  /* 0x0000000204047825 */ /* 0x000fe200078e0212 */
[----:B------:R0:W-:Y:S03]  /*52470*/  @P2 STG.E.U16 [R2.64], R6 ;  /* 0x0000000602002986 */ /* 0x0001e6000c101504 */
[C---:B------:R-:W-:Y:S01]  /*52480*/  IMAD.WIDE R8, R11.reuse, 0x2, R16 ;  /* 0x000000020b087825 */ /* 0x040fe200078e0210 */
[----:B------:R-:W-:Y:S04]  /*52490*/  @P5 STG.E.U16 [R4.64], R10 ;  /* 0x0000000a04005986 */ /* 0x000fe8000c101504 */
[----:B----4-:R3:W-:Y:S01]  /*524a0*/  @P3 STG.E.U16 [R8.64], R22 ;  /* 0x0000001608003986 */ /* 0x0107e2000c101504 */
[----:B0-----:R-:W-:Y:S01]  /*524b0*/  IMAD.WIDE R2, R11, 0x2, R18 ;  /* 0x000000020b027825 */ /* 0x001fe200078e0212 */
[----:B---3--:R-:W-:-:S04]  /*524c0*/  PRMT R8, R25, 0x7632, R8 ;  /* 0x0000763219087816 */ /* 0x008fc80000000008 */
[----:B------:R0:W-:Y:S04]  /*524d0*/  @P0 STG.E.U16 [R2.64], R25 ;  /* 0x0000001902000986 */ /* 0x0001e8000c101504 */
[----:B0-----:R-:W3:Y:S01]  /*524e0*/  LDL.LU R25, [R1+0x5ac] ;  /* 0x0005ac0001197983 */ /* 0x001ee20000300800 */
[----:B------:R-:W-:Y:S02]  /*524f0*/  ISETP.LT.AND P3, PT, R23, c[0x0][0x178], !P1 ;  /* 0x00005e0017007a0c */ /* 0x000fe40004f61270 */
[----:B------:R-:W-:Y:S02]  /*52500*/  ISETP.LT.AND P1, PT, R26, c[0x0][0x178], !P1 ;  /* 0x00005e001a007a0c */ /* 0x000fe40004f21270 */
[----:B------:R-:W-:Y:S02]  /*52510*/  IADD3 R11, R11, c[0x0][0x198], RZ ;  /* 0x000066000b0b7a10 */ /* 0x000fe40007ffe0ff */
[----:B------:R-:W-:-:S02]  /*52520*/  ISETP.LT.AND P5, PT, R23, c[0x0][0x178], !P4 ;  /* 0x00005e0017007a0c */ /* 0x000fc400067a1270 */
[----:B------:R-:W-:Y:S01]  /*52530*/  ISETP.LT.AND P4, PT, R26, c[0x0][0x178], !P4 ;  /* 0x00005e001a007a0c */ /* 0x000fe20006781270 */
[C---:B------:R-:W-:Y:S01]  /*52540*/  IMAD.WIDE R4, R11.reuse, 0x2, R16 ;  /* 0x000000020b047825 */ /* 0x040fe200078e0210 */
[----:B------:R-:W-:Y:S02]  /*52550*/  PRMT R6, R22, 0x7632, R6 ;  /* 0x0000763216067816 */ /* 0x000fe40000000006 */
[C---:B------:R-:W-:Y:S01]  /*52560*/  IADD3 R9, R11.reuse, c[0x0][0x198], RZ ;  /* 0x000066000b097a10 */ /* 0x040fe20007ffe0ff */
[----:B------:R-:W-:Y:S02]  /*52570*/  IMAD.WIDE R2, R11, 0x2, R18 ;  /* 0x000000020b027825 */ /* 0x000fe400078e0212 */
[----:B------:R0:W-:Y:S01]  /*52580*/  @P3 STG.E.U16 [R4.64], R6 ;  /* 0x0000000604003986 */ /* 0x0001e2000c101504 */
[C---:B------:R-:W-:Y:S02]  /*52590*/  IADD3 R12, R14.reuse, 0x176, RZ ;  /* 0x000001760e0c7810 */ /* 0x040fe40007ffe0ff */
[----:B------:R-:W-:Y:S01]  /*525a0*/  IADD3 R10, R14, 0x178, RZ ;  /* 0x000001780e0a7810 */ /* 0x000fe20007ffe0ff */
[----:B------:R1:W-:Y:S01]  /*525b0*/  @P1 STG.E.U16 [R2.64], R8 ;  /* 0x0000000802001986 */ /* 0x0003e2000c101504 */
[----:B------:R-:W-:-:S02]  /*525c0*/  ISETP.GE.AND P2, PT, R12, c[0x0][0x17c], PT ;  /* 0x00005f000c007a0c */ /* 0x000fc40003f46270 */
[----:B------:R-:W-:Y:S01]  /*525d0*/  ISETP.GE.AND P3, PT, R10, c[0x0][0x17c], PT ;  /* 0x00005f000a007a0c */ /* 0x000fe20003f66270 */
[----:B0-----:R-:W-:-:S04]  /*525e0*/  IMAD.WIDE R4, R9, 0x2, R16 ;  /* 0x0000000209047825 */ /* 0x001fc800078e0210 */
[----:B-1----:R-:W-:Y:S01]  /*525f0*/  IMAD.WIDE R2, R9, 0x2, R18 ;  /* 0x0000000209027825 */ /* 0x002fe200078e0212 */
[----:B------:R-:W-:Y:S02]  /*52600*/  PRMT R10, R27, 0x7632, R10 ;  /* 0x000076321b0a7816 */ /* 0x000fe4000000000a */
[----:B------:R-:W-:Y:S02]  /*52610*/  ISETP.LT.AND P1, PT, R23, c[0x0][0x178], !P6 ;  /* 0x00005e0017007a0c */ /* 0x000fe40007721270 */
[----:B------:R-:W-:Y:S02]  /*52620*/  ISETP.LT.AND P6, PT, R26, c[0x0][0x178], !P6 ;  /* 0x00005e001a007a0c */ /* 0x000fe400077c1270 */
[----:B------:R-:W-:Y:S01]  /*52630*/  IADD3 R8, R14, 0x179, RZ ;  /* 0x000001790e087810 */ /* 0x000fe20007ffe0ff */
[----:B--2---:R0:W-:Y:S01]  /*52640*/  @P5 STG.E.U16 [R4.64], R24 ;  /* 0x0000001804005986 */ /* 0x0041e2000c101504 */
[----:B------:R-:W-:-:S03]  /*52650*/  PRMT R6, R24, 0x7632, R6 ;  /* 0x0000763218067816 */ /* 0x000fc60000000006 */
[----:B------:R1:W-:Y:S01]  /*52660*/  @P4 STG.E.U16 [R2.64], R27 ;  /* 0x0000001b02004986 */ /* 0x0003e2000c101504 */
[----:B------:R-:W-:Y:S02]  /*52670*/  ISETP.LT.AND P4, PT, R23, c[0x0][0x178], !P2 ;  /* 0x00005e0017007a0c */ /* 0x000fe40005781270 */
[----:B0-----:R-:W-:Y:S01]  /*52680*/  IADD3 R4, R9, c[0x0][0x198], RZ ;  /* 0x0000660009047a10 */ /* 0x001fe20007ffe0ff */
[----:B-1----:R-:W2:Y:S04]  /*52690*/  LDL.LU R27, [R1+0x1624] ;  /* 0x00162400011b7983 */ /* 0x002ea80000300800 */
[----:B------:R-:W4:Y:S01]  /*526a0*/  LDL.LU R22, [R1+0x5dc] ;  /* 0x0005dc0001167983 */ /* 0x000f220000300800 */
[----:B------:R-:W-:-:S03]  /*526b0*/  IADD3 R11, R4, c[0x0][0x198], RZ ;  /* 0x00006600040b7a10 */ /* 0x000fc60007ffe0ff */
[----:B------:R-:W5:Y:S01]  /*526c0*/  LDL.LU R24, [R1+0x4ec] ;  /* 0x0004ec0001187983 */ /* 0x000f620000300800 */
[----:B------:R-:W-:Y:S01]  /*526d0*/  IMAD.WIDE R2, R4, 0x2, R16 ;  /* 0x0000000204027825 */ /* 0x000fe200078e0210 */
[----:B------:R-:W-:-:S03]  /*526e0*/  ISETP.GE.AND P5, PT, R8, c[0x0][0x17c], PT ;  /* 0x00005f0008007a0c */ /* 0x000fc60003fa6270 */
[----:B------:R-:W-:Y:S01]  /*526f0*/  IMAD.WIDE R4, R4, 0x2, R18 ;  /* 0x0000000204047825 */ /* 0x000fe200078e0212 */
[----:B------:R3:W-:Y:S03]  /*52700*/  @P1 STG.E.U16 [R2.64], R6 ;  /* 0x0000000602001986 */ /* 0x0007e6000c101504 */
[----:B------:R-:W-:Y:S01]  /*52710*/  IMAD.WIDE R8, R11, 0x2, R16 ;  /* 0x000000020b087825 */ /* 0x000fe200078e0210 */
        /* <DEDUP_REMOVED lines=8> */
[----:B------:R-:W-:Y:S02]  /*527a0*/  ISETP.LT.AND P4, PT, R23, c[0x0][0x178], !P0 ;  /* 0x00005e0017007a0c */ /* 0x000fe40004781270 */
[C---:B------:R-:W-:Y:S02]  /*527b0*/  ISETP.LT.AND P0, PT, R26.reuse, c[0x0][0x178], !P0 ;  /* 0x00005e001a007a0c */ /* 0x040fe40004701270 */
[----:B------:R-:W-:Y:S02]  /*527c0*/  IADD3 R11, R11, c[0x0][0x198], RZ ;  /* 0x000066000b0b7a10 */ /* 0x000fe40007ffe0ff */
[----:B------:R-:W-:Y:S01]  /*527d0*/  ISETP.LT.AND P6, PT, R23, c[0x0][0x178], !P3 ;  /* 0x00005e0017007a0c */ /* 0x000fe20005fc1270 */
[----:B------:R0:W-:Y:S01]  /*527e0*/  @P2 STG.E.U16 [R2.64], R7 ;  /* 0x0000000702002986 */ /* 0x0001e2000c101504 */
[----:B------:R-:W-:Y:S01]  /*527f0*/  ISETP.LT.AND P3, PT, R26, c[0x0][0x178], !P3 ;  /* 0x00005e001a007a0c */ /* 0x000fe20005f61270 */
[----:B------:R-:W-:Y:S01]  /*52800*/  IMAD.WIDE R4, R11, 0x2, R16 ;  /* 0x000000020b047825 */ /* 0x000fe200078e0210 */
[----:B------:R-:W-:-:S02]  /*52810*/  PRMT R8, R7, 0x7632, R8 ;  /* 0x0000763207087816 */ /* 0x000fc40000000008 */
[----:B------:R-:W-:Y:S02]  /*52820*/  IADD3 R12, R14, 0x17a, RZ ;  /* 0x0000017a0e0c7810 */ /* 0x000fe40007ffe0ff */
[----:B------:R1:W-:Y:S01]  /*52830*/  @P4 STG.E.U16 [R4.64], R6 ;  /* 0x0000000604004986 */ /* 0x0003e2000c101504 */
[C---:B0-----:R-:W-:Y:S01]  /*52840*/  IMAD.WIDE R2, R11.reuse, 0x2, R18 ;  /* 0x000000020b027825 */ /* 0x041fe200078e0212 */
[----:B------:R-:W-:-:S04]  /*52850*/  IADD3 R7, R11, c[0x0][0x198], RZ ;  /* 0x000066000b077a10 */ /* 0x000fc80007ffe0ff */
[----:B------:R0:W-:Y:S01]  /*52860*/  @P0 STG.E.U16 [R2.64], R8 ;  /* 0x0000000802000986 */ /* 0x0001e2000c101504 */
[----:B------:R-:W-:Y:S01]  /*52870*/  ISETP.LT.AND P0, PT, R23, c[0x0][0x178], !P5 ;  /* 0x00005e0017007a0c */ /* 0x000fe20006f01270 */
[C---:B-1----:R-:W-:Y:S01]  /*52880*/  IMAD.WIDE R4, R7.reuse, 0x2, R16 ;  /* 0x0000000207047825 */ /* 0x042fe200078e0210 */
[----:B------:R-:W-:Y:S02]  /*52890*/  ISETP.GE.AND P1, PT, R12, c[0x0][0x17c], PT ;  /* 0x00005f000c007a0c */ /* 0x000fe40003f26270 */
[----:B------:R-:W-:Y:S02]  /*528a0*/  IADD3 R6, R14, 0x17d, RZ ;  /* 0x0000017d0e067810 */ /* 0x000fe40007ffe0ff */
[----:B------:R-:W-:Y:S01]  /*528b0*/  ISETP.LT.AND P5, PT, R26, c[0x0][0x178], !P5 ;  /* 0x00005e001a007a0c */ /* 0x000fe20006fa1270 */
[C---:B0-----:R-:W-:Y:S01]  /*528c0*/  IMAD.WIDE R2, R7.reuse, 0x2, R18 ;  /* 0x0000000207027825 */ /* 0x041fe200078e0212 */
[----:B------:R-:W-:Y:S02]  /*528d0*/  IADD3 R7, R7, c[0x0][0x198], RZ ;  /* 0x0000660007077a10 */ /* 0x000fe40007ffe0ff */
[----:B------:R-:W-:-:S02]  /*528e0*/  IADD3 R9, R14, 0x17b, RZ ;  /* 0x0000017b0e097810 */ /* 0x000fc40007ffe0ff */
[----:B------:R-:W-:Y:S02]  /*528f0*/  IADD3 R8, R7, c[0x0][0x198], RZ ;  /* 0x0000660007087a10 */ /* 0x000fe40007ffe0ff */
[----:B------:R-:W-:Y:S02]  /*52900*/  IADD3 R10, R14, 0x17c, RZ ;  /* 0x0000017c0e0a7810 */ /* 0x000fe40007ffe0ff */
[----:B------:R-:W-:Y:S02]  /*52910*/  ISETP.GE.AND P2, PT, R9, c[0x0][0x17c], PT ;  /* 0x00005f0009007a0c */ /* 0x000fe40003f46270 */
[----:B------:R-:W-:Y:S02]  /*52920*/  ISETP.GE.AND P4, PT, R10, c[0x0][0x17c], PT ;  /* 0x00005f000a007a0c */ /* 0x000fe40003f86270 */
[----:B------:R-:W-:Y:S01]  /*52930*/  IADD3 R10, R14, 0x17f, RZ ;  /* 0x0000017f0e0a7810 */ /* 0x000fe20007ffe0ff */
[----:B----4-:R0:W-:Y:S04]  /*52940*/  @P6 STG.E.U16 [R4.64], R22 ;  /* 0x0000001604006986 */ /* 0x0101e8000c101504 */
[----:B-----5:R1:W-:Y:S01]  /*52950*/  @P3 STG.E.U16 [R2.64], R24 ;  /* 0x0000001802003986 */ /* 0x0203e2000c101504 */
[----:B------:R-:W-:-:S02]  /*52960*/  ISETP.LT.AND P3, PT, R23, c[0x0][0x178], !P1 ;  /* 0x00005e0017007a0c */ /* 0x000fc40004f61270 */
[----:B------:R-:W-:Y:S02]  /*52970*/  ISETP.LT.AND P1, PT, R26, c[0x0][0x178], !P1 ;  /* 0x00005e001a007a0c */ /* 0x000fe40004f21270 */
[----:B------:R-:W-:Y:S02]  /*52980*/  ISETP.GE.AND P6, PT, R6, c[0x0][0x17c], PT ;  /* 0x00005f0006007a0c */ /* 0x000fe40003fc6270 */
[----:B0-----:R-:W-:Y:S01]  /*52990*/  PRMT R4, R22, 0x7632, R4 ;  /* 0x0000763216047816 */ /* 0x001fe20000000004 */
[----:B-1----:R-:W-:Y:S01]  /*529a0*/  IMAD.WIDE R2, R7, 0x2, R16 ;  /* 0x0000000207027825 */ /* 0x002fe200078e0210 */
[----:B------:R-:W-:Y:S01]  /*529b0*/  IADD3 R6, R14, 0x17e, RZ ;  /* 0x0000017e0e067810 */ /* 0x000fe20007ffe0ff */
[----:B------:R-:W4:Y:S01]  /*529c0*/  LDL.LU R22, [R1+0x53c] ;  /* 0x00053c0001167983 */ /* 0x000f220000300800 */
[----:B------:R-:W-:-:S03]  /*529d0*/  PRMT R9, R24, 0x7632, R9 ;  /* 0x0000763218097816 */ /* 0x000fc60000000009 */
[----:B------:R0:W-:Y:S01]  /*529e0*/  @P0 STG.E.U16 [R2.64], R4 ;  /* 0x0000000402000986 */ /* 0x0001e2000c101504 */
[----:B------:R-:W-:Y:S01]  /*529f0*/  ISETP.GE.AND P0, PT, R6, c[0x0][0x17c], PT ;  /* 0x00005f0006007a0c */ /* 0x000fe20003f06270 */
[----:B0-----:R-:W-:-:S04]  /*52a00*/  IMAD.WIDE R2, R7, 0x2, R18 ;  /* 0x0000000207027825 */ /* 0x001fc800078e0212 */
[C---:B------:R-:W-:Y:S01]  /*52a10*/  IMAD.WIDE R4, R8.reuse, 0x2, R16 ;  /* 0x0000000208047825 */ /* 0x040fe200078e0210 */
[----:B------:R-:W-:Y:S03]  /*52a20*/  @P5 STG.E.U16 [R2.64], R9 ;  /* 0x0000000902005986 */ /* 0x000fe6000c101504 */
[----:B------:R-:W-:Y:S01]  /*52a30*/  IMAD.WIDE R6, R8, 0x2, R18 ;  /* 0x0000000208067825 */ /* 0x000fe200078e0212 */
[----:B------:R-:W-:Y:S02]  /*52a40*/  ISETP.GE.AND P5, PT, R10, c[0x0][0x17c], PT ;  /* 0x00005f000a007a0c */ /* 0x000fe40003fa6270 */
[----:B--2---:R-:W-:Y:S01]  /*52a50*/  PRMT R10, R27, 0x7632, R10 ;  /* 0x000076321b0a7816 */ /* 0x004fe2000000000a */
[----:B---3--:R-:W-:Y:S04]  /*52a60*/  @P3 STG.E.U16 [R4.64], R25 ;  /* 0x0000001904003986 */ /* 0x008fe8000c101504 */
[----:B------:R0:W-:Y:S04]  /*52a70*/  @P1 STG.E.U16 [R6.64], R27 ;  /* 0x0000001b06001986 */ /* 0x0001e8000c101504 */
[----:B0-----:R-:W2:Y:S01]  /*52a80*/  LDL.LU R27, [R1+0x1620] ;  /* 0x00162000011b7983 */ /* 0x001ea20000300800 */
[----:B------:R-:W-:-:S02]  /*52a90*/  ISETP.LT.AND P3, PT, R23, c[0x0][0x178], !P2 ;  /* 0x00005e0017007a0c */ /* 0x000fc40005761270 */
[----:B------:R-:W-:Y:S01]  /*52aa0*/  ISETP.LT.AND P2, PT, R26, c[0x0][0x178], !P2 ;  /* 0x00005e001a007a0c */ /* 0x000fe20005741270 */
[----:B------:R-:W3:Y:S01]  /*52ab0*/  LDL.LU R15, [R1+0x5ec] ;  /* 0x0005ec00010f7983 */ /* 0x000ee20000300800 */
[----:B------:R-:W-:Y:S02]  /*52ac0*/  IADD3 R4, R8, c[0x0][0x198], RZ ;  /* 0x0000660008047a10 */ /* 0x000fe40007ffe0ff */
[----:B------:R-:W-:Y:S01]  /*52ad0*/  ISETP.LT.AND P1, PT, R23, c[0x0][0x178], !P4 ;  /* 0x00005e0017007a0c */ /* 0x000fe20006721270 */
[----:B------:R-:W5:Y:S01]  /*52ae0*/  LDL.LU R21, [R1+0x54c] ;  /* 0x00054c0001157983 */ /* 0x000f620000300800 */
[C---:B------:R-:W-:Y:S01]  /*52af0*/  IADD3 R2, R4.reuse, c[0x0][0x198], RZ ;  /* 0x0000660004027a10 */ /* 0x040fe20007ffe0ff */
[----:B------:R-:W-:Y:S01]  /*52b00*/  IMAD.WIDE R6, R4, 0x2, R16 ;  /* 0x0000000204067825 */ /* 0x000fe200078e0210 */
[----:B------:R-:W-:-:S03]  /*52b10*/  PRMT R3, R25, 0x7632, R3 ;  /* 0x0000763219037816 */ /* 0x000fc60000000003 */
[----:B------:R-:W-:-:S04]  /*52b20*/  IMAD.WIDE R8, R4, 0x2, R18 ;  /* 0x0000000204087825 */ /* 0x000fc800078e0212 */
[----:B------:R-:W-:Y:S01]  /*52b30*/  IMAD.WIDE R4, R2, 0x2, R16 ;  /* 0x0000000202047825 */ /* 0x000fe200078e0210 */
[----:B------:R4:W-:Y:S01]  /*52b40*/  @P3 STG.E.U16 [R6.64], R3 ;  /* 0x0000000306003986 */ /* 0x0009e2000c101504 */
[----:B------:R-:W-:-:S03]  /*52b50*/  ISETP.LT.AND P4, PT, R26, c[0x0][0x178], !P4 ;  /* 0x00005e001a007a0c */ /* 0x000fc60006781270 */
[----:B------:R-:W-:Y:S01]  /*52b60*/  @P2 STG.E.U16 [R8.64], R10 ;  /* 0x0000000a08002986 */ /* 0x000fe2000c101504 */
[----:B----4-:R-:W-:-:S03]  /*52b70*/  PRMT R6, R22, 0x7632, R6 ;  /* 0x0000763216067816 */ /* 0x010fc60000000006 */
[----:B--2---:R-:W-:Y:S01]  /*52b80*/  @P1 STG.E.U16 [R4.64], R27 ;  /* 0x0000001b04001986 */ /* 0x004fe2000c101504 */
[----:B------:R-:W-:Y:S02]  /*52b90*/  ISETP.LT.AND P1, PT, R23, c[0x0][0x178], !P6 ;  /* 0x00005e0017007a0c */ /* 0x000fe40007721270 */
[----:B------:R-:W-:Y:S02]  /*52ba0*/  PRMT R3, R27, 0x7632, R3 ;  /* 0x000076321b037816 */ /* 0x000fe40000000003 */
[----:B------:R-:W-:Y:S02]  /*52bb0*/  ISETP.LT.AND P6, PT, R26, c[0x0][0x178], !P6 ;  /* 0x00005e001a007a0c */ /* 0x000fe400077c1270 */
[----:B------:R-:W0:Y:S04]  /*52bc0*/  LDS.128 R24, [R0] ;  /* 0x0000000000187984 */ /* 0x000e280000000c00 */
[----:B0-----:R0:W-:Y:S04]  /*52bd0*/  STL [R1+0x157c], R25 ;  /* 0x00157c1901007387 */ /* 0x0011e80000100800 */
[----:B0-----:R-:W2:Y:S01]  /*52be0*/  LDL R25, [R1+0xc8] ;  /* 0x0000c80001197983 */ /* 0x001ea20000100800 */
[----:B------:R-:W-:-:S03]  /*52bf0*/  IMAD.WIDE R4, R2, 0x2, R18 ;  /* 0x0000000202047825 */ /* 0x000fc600078e0212 */
[----:B------:R-:W-:Y:S04]  /*52c00*/  STL [R1+0x1578], R26 ;  /* 0x0015781a01007387 */ /* 0x000fe80000100800 */
[----:B------:R-:W-:Y:S04]  /*52c10*/  STL [R1+0x1574], R27 ;  /* 0x0015741b01007387 */ /* 0x000fe80000100800 */
[----:B------:R0:W-:Y:S04]  /*52c20*/  @P4 STG.E.U16 [R4.64], R22 ;  /* 0x0000001604004986 */ /* 0x0001e8000c101504 */
[----:B0-----:R-:W4:Y:S01]  /*52c30*/  LDL.LU R22, [R1+0x5f0] ;  /* 0x0005f00001167983 */ /* 0x001f220000300800 */
[----:B------:R-:W-:-:S02]  /*52c40*/  IADD3 R2, R2, c[0x0][0x198], RZ ;  /* 0x0000660002027a10 */ /* 0x000fc40007ffe0ff */
[C---:B------:R-:W-:Y:S02]  /*52c50*/  IADD3 R11, R14.reuse, 0x180, RZ ;  /* 0x000001800e0b7810 */ /* 0x040fe40007ffe0ff */
[----:B------:R-:W-:Y:S01]  /*52c60*/  IADD3 R10, R14, 0x181, RZ ;  /* 0x000001810e0a7810 */ /* 0x000fe20007ffe0ff */
[----:B------:R-:W-:Y:S01]  /*52c70*/  IMAD.WIDE R8, R2, 0x2, R16 ;  /* 0x0000000202087825 */ /* 0x000fe200078e0210 */
[----:B------:R-:W-:Y:S02]  /*52c80*/  ISETP.GE.AND P3, PT, R11, c[0x0][0x17c], PT ;  /* 0x00005f000b007a0c */ /* 0x000fe40003f66270 */
[----:B------:R-:W-:Y:S02]  /*52c90*/  IADD3 R11, R14, 0x182, RZ ;  /* 0x000001820e0b7810 */ /* 0x000fe40007ffe0ff */
[----:B------:R-:W-:Y:S01]  /*52ca0*/  ISETP.LT.AND P2, PT, R23, c[0x0][0x178], !P0 ;  /* 0x00005e0017007a0c */ /* 0x000fe20004741270 */
[----:B------:R0:W-:Y:S01]  /*52cb0*/  @P1 STG.E.U16 [R8.64], R3 ;  /* 0x0000000308001986 */ /* 0x0001e2000c101504 */
[----:B------:R-:W-:Y:S01]  /*52cc0*/  ISETP.GE.AND P1, PT, R11, c[0x0][0x17c], PT ;  /* 0x00005f000b007a0c */ /* 0x000fe20003f26270 */
[C---:B------:R-:W-:Y:S01]  /*52cd0*/  IMAD.WIDE R4, R2.reuse, 0x2, R18 ;  /* 0x0000000202047825 */ /* 0x040fe200078e0212 */
[----:B------:R-:W-:-:S04]  /*52ce0*/  IADD3 R7, R2, c[0x0][0x198], RZ ;  /* 0x0000660002077a10 */ /* 0x000fc80007ffe0ff */
[----:B------:R1:W-:Y:S01]  /*52cf0*/  @P6 STG.E.U16 [R4.64], R6 ;  /* 0x0000000604006986 */ /* 0x0003e2000c101504 */
[----:B0-----:R-:W-:Y:S01]  /*52d00*/  IMAD.WIDE R2, R7, 0x2, R16 ;  /* 0x0000000207027825 */ /* 0x001fe200078e0210 */
[----:B-1----:R-:W-:-:S04]  /*52d10*/  IADD3 R6, R14, 0x183, RZ ;  /* 0x000001830e067810 */ /* 0x002fc80007ffe0ff */
[----:B---3--:R5:W-:Y:S01]  /*52d20*/  @P2 STG.E.U16 [R2.64], R15 ;  /* 0x0000000f02002986 */ /* 0x008be2000c101504 */
[C---:B------:R-:W-:Y:S01]  /*52d30*/  IMAD.WIDE R4, R7.reuse, 0x2, R18 ;  /* 0x0000000207047825 */ /* 0x040fe200078e0212 */
[----:B------:R-:W-:Y:S02]  /*52d40*/  ISETP.GE.AND P2, PT, R6, c[0x0][0x17c], PT ;  /* 0x00005f0006007a0c */ /* 0x000fe40003f46270 */
[----:B------:R-:W-:Y:S02]  /*52d50*/  IADD3 R6, R7, c[0x0][0x198], RZ ;  /* 0x0000660007067a10 */ /* 0x000fe40007ffe0ff */
[----:B------:R-:W-:Y:S02]  /*52d60*/  PRMT R7, R15, 0x7632, R7 ;  /* 0x000076320f077816 */ /* 0x000fe40000000007 */
[----:B-----5:R-:W-:Y:S02]  /*52d70*/  PRMT R3, R21, 0x7632, R3 ;  /* 0x0000763215037816 */ /* 0x020fe40000000003 */
[----:B------:R-:W-:-:S02]  /*52d80*/  ISETP.LT.AND P6, PT, R23, c[0x0][0x178], !P5 ;  /* 0x00005e0017007a0c */ /* 0x000fc40006fc1270 */
[----:B------:R-:W-:Y:S02]  /*52d90*/  IADD3 R2, R6, c[0x0][0x198], RZ ;  /* 0x0000660006027a10 */ /* 0x000fe40007ffe0ff */
[----:B--2---:R-:W-:Y:S02]  /*52da0*/  ISETP.LT.AND P4, PT, R25, c[0x0][0x178], !P0 ;  /* 0x00005e0019007a0c */ /* 0x004fe40004781270 */
[----:B------:R-:W-:Y:S02]  /*52db0*/  ISETP.GE.AND P0, PT, R10, c[0x0][0x17c], PT ;  /* 0x00005f000a007a0c */ /* 0x000fe40003f06270 */
[----:B------:R-:W0:Y:S09]  /*52dc0*/  LDS.128 R8, [R28] ;  /* 0x000000001c087984 */ /* 0x000e320000000c00 */
[----:B------:R1:W-:Y:S01]  /*52dd0*/  @P4 STG.E.U16 [R4.64], R21 ;  /* 0x0000001504004986 */ /* 0x0003e2000c101504 */
[----:B0-----:R-:W-:-:S03]  /*52de0*/  IMAD.MOV.U32 R15, RZ, RZ, R8 ;  /* 0x000000ffff0f7224 */ /* 0x001fc600078e0008 */
[----:B------:R-:W-:Y:S04]  /*52df0*/  STL [R1+0x34], R9 ;  /* 0x0000340901007387 */ /* 0x000fe80000100800 */
[----:B------:R0:W-:Y:S04]  /*52e00*/  STL.64 [R1+0x38], R10 ;  /* 0x0000380a01007387 */ /* 0x0001e80000100a00 */
[----:B-1----:R-:W2:Y:S04]  /*52e10*/  LDL.LU R21, [R1+0x600] ;  /* 0x0006000001157983 */ /* 0x002ea80000300800 */
[----:B------:R-:W-:Y:S01]  /*52e20*/  STL.64 [R1+0x1618], R14 ;  /* 0x0016180e01007387 */ /* 0x000fe20000100a00 */
[----:B0-----:R-:W-:-:S03]  /*52e30*/  IADD3 R10, R14, 0x184, RZ ;  /* 0x000001840e0a7810 */ /* 0x001fc60007ffe0ff */
[----:B------:R-:W-:Y:S01]  /*52e40*/  STL [R1+0x1614], R12 ;  /* 0x0016140c01007387 */ /* 0x000fe20000100800 */
[----:B------:R-:W-:-:S03]  /*52e50*/  IADD3 R11, R14, 0x185, RZ ;  /* 0x000001850e0b7810 */ /* 0x000fc60007ffe0ff */
[----:B------:R-:W0:Y:S01]  /*52e60*/  LDS.128 R12, [R29] ;  /* 0x000000001d0c7984 */ /* 0x000e220000000c00 */
[----:B------:R-:W-:Y:S01]  /*52e70*/  ISETP.LT.AND P5, PT, R25, c[0x0][0x178], !P5 ;  /* 0x00005e0019007a0c */ /* 0x000fe20006fa1270 */
[----:B------:R-:W-:Y:S01]  /*52e80*/  IMAD.WIDE R4, R6, 0x2, R16 ;  /* 0x0000000206047825 */ /* 0x000fe200078e0210 */
[----:B------:R-:W-:Y:S02]  /*52e90*/  ISETP.LT.AND P4, PT, R23, c[0x0][0x178], !P3 ;  /* 0x00005e0017007a0c */ /* 0x000fe40005f81270 */
[----:B------:R-:W-:Y:S02]  /*52ea0*/  ISETP.LT.AND P3, PT, R25, c[0x0][0x178], !P3 ;  /* 0x00005e0019007a0c */ /* 0x000fe40005f61270 */
[----:B------:R1:W-:Y:S01]  /*52eb0*/  @P6 STG.E.U16 [R4.64], R7 ;  /* 0x0000000704006986 */ /* 0x0003e2000c101504 */
[----:B------:R-:W-:Y:S01]  /*52ec0*/  IMAD.WIDE R8, R2, 0x2, R18 ;  /* 0x0000000202087825 */ /* 0x000fe200078e0212 */
[----:B------:R-:W-:Y:S02]  /*52ed0*/  ISETP.GE.AND P6, PT, R10, c[0x0][0x17c], PT ;  /* 0x00005f000a007a0c */ /* 0x000fe40003fc6270 */
[----:B------:R-:W-:Y:S01]  /*52ee0*/  PRMT R10, R24, 0x7632, R10 ;  /* 0x00007632180a7816 */ /* 0x000fe2000000000a */
[----:B-1----:R-:W-:-:S04]  /*52ef0*/  IMAD.WIDE R4, R6, 0x2, R18 ;  /* 0x0000000206047825 */ /* 0x002fc800078e0212 */
[----:B------:R-:W-:Y:S01]  /*52f00*/  IMAD.WIDE R6, R2, 0x2, R16 ;  /* 0x0000000202067825 */ /* 0x000fe200078e0210 */
[----:B------:R-:W-:Y:S04]  /*52f10*/  @P5 STG.E.U16 [R4.64], R3 ;  /* 0x0000000304005986 */ /* 0x000fe8000c101504 */
[----:B----4-:R-:W-:Y:S04]  /*52f20*/  @P4 STG.E.U16 [R6.64], R22 ;  /* 0x0000001606004986 */ /* 0x010fe8000c101504 */
[----:B------:R1:W-:Y:S04]  /*52f30*/  @P3 STG.E.U16 [R8.64], R24 ;  /* 0x0000001808003986 */ /* 0x0003e8000c101504 */
[----:B0-----:R-:W-:Y:S04]  /*52f40*/  STL [R1+0x54], R13 ;  /* 0x0000540d01007387 */ /* 0x001fe80000100800 */
[----:B------:R0:W-:Y:S01]  /*52f50*/  STL.64 [R1+0x58], R14 ;  /* 0x0000580e01007387 */ /* 0x0001e20000100a00 */
[----:B-1----:R-:W-:-:S03]  /*52f60*/  IMAD.MOV.U32 R24, RZ, RZ, R12 ;  /* 0x000000ffff187224 */ /* 0x002fc600078e000c */
[----:B0-----:R-:W3:Y:S04]  /*52f70*/  LDL.LU.64 R14, [R1+0x1618] ;  /* 0x00161800010e7983 */ /* 0x001ee80000300a00 */
[----:B------:R-:W4:Y:S04]  /*52f80*/  LDL.LU R12, [R1+0x1614] ;  /* 0x00161400010c7983 */ /* 0x000f280000300800 */
[----:B------:R-:W5:Y:S01]  /*52f90*/  LDL.LU R26, [R1+0x610] ;  /* 0x00061000011a7983 */ /* 0x000f620000300800 */
[----:B------:R-:W-:Y:S02]  /*52fa0*/  PRMT R9, R22, 0x7632, R9 ;  /* 0x0000763216097816 */ /* 0x000fe40000000009 */
[----:B------:R-:W-:-:S02]  /*52fb0*/  LOP3.LUT R22, R0, 0x60, RZ, 0x3c, !PT ;  /* 0x0000006000167812 */ /* 0x000fc400078e3cff */
[C---:B------:R-:W-:Y:S02]  /*52fc0*/  ISETP.LT.AND P3, PT, R23.reuse, c[0x0][0x178], !P0 ;  /* 0x00005e0017007a0c */ /* 0x040fe40004761270 */
[----:B------:R-:W-:Y:S02]  /*52fd0*/  ISETP.LT.AND P4, PT, R23, c[0x0][0x178], !P1 ;  /* 0x00005e0017007a0c */ /* 0x000fe40004f81270 */
[C---:B------:R-:W-:Y:S02]  /*52fe0*/  ISETP.LT.AND P0, PT, R25.reuse, c[0x0][0x178], !P0 ;  /* 0x00005e0019007a0c */ /* 0x040fe40004701270 */
[----:B------:R-:W-:Y:S02]  /*52ff0*/  ISETP.LT.AND P1, PT, R25, c[0x0][0x178], !P1 ;  /* 0x00005e0019007a0c */ /* 0x000fe40004f21270 */
[----:B------:R-:W-:-:S04]  /*53000*/  IADD3 R4, R2, c[0x0][0x198], RZ ;  /* 0x0000660002047a10 */ /* 0x000fc80007ffe0ff */
[C---:B------:R-:W-:Y:S01]  /*53010*/  IADD3 R8, R4.reuse, c[0x0][0x198], RZ ;  /* 0x0000660004087a10 */ /* 0x040fe20007ffe0ff */
[----:B------:R-:W-:-:S04]  /*53020*/  IMAD.WIDE R2, R4, 0x2, R16 ;  /* 0x0000000204027825 */ /* 0x000fc800078e0210 */
[----:B------:R-:W-:Y:S01]  /*53030*/  IMAD.WIDE R4, R4, 0x2, R18 ;  /* 0x0000000204047825 */ /* 0x000fe200078e0212 */
[----:B------:R0:W-:Y:S03]  /*53040*/  @P3 STG.E.U16 [R2.64], R9 ;  /* 0x0000000902003986 */ /* 0x0001e6000c101504 */
[C---:B------:R-:W-:Y:S01]  /*53050*/  IMAD.WIDE R6, R8.reuse, 0x2, R16 ;  /* 0x0000000208067825 */ /* 0x040fe200078e0210 */
[----:B------:R1:W-:Y:S01]  /*53060*/  @P0 STG.E.U16 [R4.64], R10 ;  /* 0x0000000a04000986 */ /* 0x0003e2000c101504 */
[C---:B0-----:R-:W-:Y:S02]  /*53070*/  IADD3 R9, R8.reuse, c[0x0][0x198], RZ ;  /* 0x0000660008097a10 */ /* 0x041fe40007ffe0ff */
[----:B------:R-:W-:Y:S01]  /*53080*/  IMAD.WIDE R2, R8, 0x2, R18 ;  /* 0x0000000208027825 */ /* 0x000fe200078e0212 */
[----:B--2---:R0:W-:Y:S01]  /*53090*/  @P4 STG.E.U16 [R6.64], R21 ;  /* 0x0000001506004986 */ /* 0x0041e2000c101504 */
[----:B------:R-:W-:-:S02]  /*530a0*/  ISETP.LT.AND P4, PT, R23, c[0x0][0x178], !P2 ;  /* 0x00005e0017007a0c */ /* 0x000fc40005781270 */
[----:B-1----:R-:W-:Y:S02]  /*530b0*/  PRMT R10, R21, 0x7632, R10 ;  /* 0x00007632150a7816 */ /* 0x002fe4000000000a */
[----:B0-----:R-:W-:Y:S01]  /*530c0*/  IADD3 R6, R9, c[0x0][0x198], RZ ;  /* 0x0000660009067a10 */ /* 0x001fe20007ffe0ff */
[----:B-----5:R-:W-:Y:S04]  /*530d0*/  STL [R1+0x1610], R26 ;  /* 0x0016101a01007387 */ /* 0x020fe80000100800 */
[----:B------:R-:W-:Y:S04]  /*530e0*/  STL.64 [R1+0x1608], R24 ;  /* 0x0016081801007387 */ /* 0x000fe80000100a00 */
[----:B------:R-:W0:Y:S01]  /*530f0*/  LDS.128 R24, [R22] ;  /* 0x0000000016187984 */ /* 0x000e220000000c00 */
[----:B---3--:R-:W-:-:S04]  /*53100*/  IADD3 R4, R14, 0x187, RZ ;  /* 0x000001870e047810 */ /* 0x008fc80007ffe0ff */
[----:B------:R-:W-:Y:S01]  /*53110*/  ISETP.GE.AND P0, PT, R4, c[0x0][0x17c], PT ;  /* 0x00005f0004007a0c */ /* 0x000fe20003f06270 */
[----:B------:R-:W-:Y:S01]  /*53120*/  IMAD.WIDE R4, R9, 0x2, R16 ;  /* 0x0000000209047825 */ /* 0x000fe200078e0210 */
[----:B------:R1:W-:Y:S01]  /*53130*/  @P1 STG.E.U16 [R2.64], R15 ;  /* 0x0000000f02001986 */ /* 0x0003e2000c101504 */
[----:B------:R-:W-:-:S03]  /*53140*/  PRMT R7, R15, 0x7632, R7 ;  /* 0x000076320f077816 */ /* 0x000fc60000000007 */
[----:B------:R2:W-:Y:S01]  /*53150*/  @P4 STG.E.U16 [R4.64], R10 ;  /* 0x0000000a04004986 */ /* 0x0005e2000c101504 */
[----:B-1----:R-:W-:-:S04]  /*53160*/  IMAD.WIDE R2, R9, 0x2, R18 ;  /* 0x0000000209027825 */ /* 0x002fc800078e0212 */
[----:B--2---:R-:W-:Y:S01]  /*53170*/  IMAD.WIDE R4, R6, 0x2, R16 ;  /* 0x0000000206047825 */ /* 0x004fe200078e0210 */
[----:B0-----:R-:W-:Y:S03]  /*53180*/  STL [R1+0xb4], R25 ;  /* 0x0000b41901007387 */ /* 0x001fe60000100800 */
[----:B------:R-:W-:Y:S01]  /*53190*/  IMAD.MOV.U32 R13, RZ, RZ, R24 ;  /* 0x000000ffff0d7224 */ /* 0x000fe200078e0018 */
[----:B------:R0:W-:Y:S04]  /*531a0*/  STL.64 [R1+0xb8], R26 ;  /* 0x0000b81a01007387 */ /* 0x0001e80000100a00 */
[----:B0-----:R-:W2:Y:S04]  /*531b0*/  LDL.LU R26, [R1+0x1610] ;  /* 0x00161000011a7983 */ /* 0x001ea80000300800 */
[----:B------:R-:W3:Y:S04]  /*531c0*/  LDL.LU.64 R24, [R1+0x1608] ;  /* 0x0016080001187983 */ /* 0x000ee80000300a00 */
[----:B------:R-:W5:Y:S04]  /*531d0*/  LDL.LU R15, [R1+0x620] ;  /* 0x00062000010f7983 */ /* 0x000f680000300800 */
[----:B------:R-:W-:Y:S04]  /*531e0*/  STL.64 [R1+0x1600], R18 ;  /* 0x0016001201007387 */ /* 0x000fe80000100a00 */
[----:B------:R-:W-:Y:S04]  /*531f0*/  STL.64 [R1+0x15f8], R16 ;  /* 0x0015f81001007387 */ /* 0x000fe80000100a00 */
[----:B------:R-:W0:Y:S04]  /*53200*/  LDS.128 R16, [R0+0x1000] ;  /* 0x0010000000107984 */ /* 0x000e280000000c00 */
[----:B0-----:R-:W-:Y:S04]  /*53210*/  STL [R1+0xa4], R17 ;  /* 0x0000a41101007387 */ /* 0x001fe80000100800 */
[----:B------:R0:W-:Y:S01]  /*53220*/  STL.64 [R1+0xa8], R18 ;  /* 0x0000a81201007387 */ /* 0x0001e20000100a00 */
[----:B------:R-:W-:-:S03]  /*53230*/  IMAD.MOV.U32 R21, RZ, RZ, R16 ;  /* 0x000000ffff157224 */ /* 0x000fc600078e0010 */
[----:B0-----:R-:W5:Y:S04]  /*53240*/  LDL.LU.64 R18, [R1+0x1600] ;  /* 0x0016000001127983 */ /* 0x001f680000300a00 */
[----:B------:R-:W5:Y:S01]  /*53250*/  LDL.LU.64 R16, [R1+0x15f8] ;  /* 0x0015f80001107983 */ /* 0x000f620000300a00 */
[----:B------:R-:W-:Y:S02]  /*53260*/  ISETP.LT.AND P1, PT, R23, c[0x0][0x178], !P6 ;  /* 0x00005e0017007a0c */ /* 0x000fe40007721270 */
[----:B------:R-:W-:Y:S02]  /*53270*/  ISETP.GE.AND P5, PT, R11, c[0x0][0x17c], PT ;  /* 0x00005f000b007a0c */ /* 0x000fe40003fa6270 */
[C---:B------:R-:W-:Y:S02]  /*53280*/  IADD3 R11, R14.reuse, 0x186, RZ ;  /* 0x000001860e0b7810 */ /* 0x040fe40007ffe0ff */
[----:B------:R-:W-:-:S02]  /*53290*/  IADD3 R8, R14, 0x188, RZ ;  /* 0x000001880e087810 */ /* 0x000fc40007ffe0ff */
[----:B------:R-:W-:Y:S02]  /*532a0*/  ISETP.GE.AND P3, PT, R11, c[0x0][0x17c], PT ;  /* 0x00005f000b007a0c */ /* 0x000fe40003f66270 */
[----:B------:R-:W-:Y:S02]  /*532b0*/  ISETP.GE.AND P4, PT, R8, c[0x0][0x17c], PT ;  /* 0x00005f0008007a0c */ /* 0x000fe40003f86270 */
[C---:B------:R-:W-:Y:S02]  /*532c0*/  IADD3 R10, R14.reuse, 0x18a, RZ ;  /* 0x0000018a0e0a7810 */ /* 0x040fe40007ffe0ff */
[----:B------:R-:W-:Y:S02]  /*532d0*/  IADD3 R11, R14, 0x18b, RZ ;  /* 0x0000018b0e0b7810 */ /* 0x000fe40007ffe0ff */
[----:B----4-:R-:W-:Y:S02]  /*532e0*/  PRMT R12, R13, 0x7632, R12 ;  /* 0x000076320d0c7816 */ /* 0x010fe4000000000c */
[----:B---3--:R-:W-:-:S02]  /*532f0*/  ISETP.LT.AND P2, PT, R25, c[0x0][0x178], !P2 ;  /* 0x00005e0019007a0c */ /* 0x008fc40005741270 */
[----:B------:R-:W-:-:S11]  /*53300*/  ISETP.LT.AND P6, PT, R25, c[0x0][0x178], !P6 ;  /* 0x00005e0019007a0c */ /* 0x000fd600077c1270 */
[----:B------:R0:W-:Y:S01]  /*53310*/  @P2 STG.E.U16 [R2.64], R7 ;  /* 0x0000000702002986 */ /* 0x0001e2000c101504 */
[----:B------:R-:W-:-:S03]  /*53320*/  ISETP.LT.AND P2, PT, R23, c[0x0][0x178], !P5 ;  /* 0x00005e0017007a0c */ /* 0x000fc60006f41270 */
[----:B--2---:R1:W-:Y:S01]  /*53330*/  @P1 STG.E.U16 [R4.64], R26 ;  /* 0x0000001a04001986 */ /* 0x0043e2000c101504 */
[----:B------:R-:W-:Y:S02]  /*53340*/  ISETP.LT.AND P5, PT, R25, c[0x0][0x178], !P5 ;  /* 0x00005e0019007a0c */ /* 0x000fe40006fa1270 */
[----:B0-----:R-:W-:Y:S02]  /*53350*/  IADD3 R7, R6, c[0x0][0x198], RZ ;  /* 0x0000660006077a10 */ /* 0x001fe40007ffe0ff */
[----:B-1----:R-:W-:Y:S02]  /*53360*/  IADD3 R4, R14, 0x189, RZ ;  /* 0x000001890e047810 */ /* 0x002fe40007ffe0ff */
[----:B------:R-:W-:Y:S02]  /*53370*/  IADD3 R8, R7, c[0x0][0x198], RZ ;  /* 0x0000660007087a10 */ /* 0x000fe40007ffe0ff */
[----:B------:R-:W-:Y:S02]  /*53380*/  ISETP.GE.AND P1, PT, R4, c[0x0][0x17c], PT ;  /* 0x00005f0004007a0c */ /* 0x000fe40003f26270 */
[----:B------:R-:W-:Y:S01]  /*53390*/  PRMT R9, R24, 0x7632, R9 ;  /* 0x0000763218097816 */ /* 0x000fe20000000009 */
[----:B-----5:R-:W-:Y:S01]  /*533a0*/  IMAD.WIDE R2, R6, 0x2, R18 ;  /* 0x0000000206027825 */ /* 0x020fe200078e0212 */
[----:B------:R-:W-:-:S02]  /*533b0*/  PRMT R6, R26, 0x7632, R6 ;  /* 0x000076321a067816 */ /* 0x000fc40000000006 */
[----:B------:R-:W2:Y:S01]  /*533c0*/  LDL.LU R26, [R1+0x630] ;  /* 0x00063000011a7983 */ /* 0x000ea20000300800 */
[----:B------:R-:W-:-:S03]  /*533d0*/  IMAD.WIDE R4, R7, 0x2, R16 ;  /* 0x0000000207047825 */ /* 0x000fc600078e0210 */
[----:B------:R0:W-:Y:S01]  /*533e0*/  @P6 STG.E.U16 [R2.64], R24 ;  /* 0x0000001802006986 */ /* 0x0001e2000c101504 */
[----:B------:R-:W-:Y:S02]  /*533f0*/  ISETP.LT.AND P6, PT, R23, c[0x0][0x178], !P3 ;  /* 0x00005e0017007a0c */ /* 0x000fe40005fc1270 */
[----:B------:R-:W-:Y:S01]  /*53400*/  ISETP.LT.AND P3, PT, R25, c[0x0][0x178], !P3 ;  /* 0x00005e0019007a0c */ /* 0x000fe20005f61270 */
[----:B------:R1:W-:Y:S01]  /*53410*/  @P2 STG.E.U16 [R4.64], R6 ;  /* 0x0000000604002986 */ /* 0x0003e2000c101504 */
[----:B0-----:R-:W-:-:S04]  /*53420*/  IMAD.WIDE R2, R7, 0x2, R18 ;  /* 0x0000000207027825 */ /* 0x001fc800078e0212 */
[C---:B-1----:R-:W-:Y:S01]  /*53430*/  IMAD.WIDE R4, R8.reuse, 0x2, R16 ;  /* 0x0000000208047825 */ /* 0x042fe200078e0210 */
[----:B------:R-:W-:Y:S03]  /*53440*/  @P5 STG.E.U16 [R2.64], R9 ;  /* 0x0000000902005986 */ /* 0x000fe6000c101504 */
[----:B------:R-:W-:Y:S01]  /*53450*/  IMAD.WIDE R6, R8, 0x2, R18 ;  /* 0x0000000208067825 */ /* 0x000fe200078e0212 */
[----:B------:R-:W-:Y:S04]  /*53460*/  @P6 STG.E.U16 [R4.64], R15 ;  /* 0x0000000f04006986 */ /* 0x000fe8000c101504 */
[----:B------:R-:W-:Y:S04]  /*53470*/  @P3 STG.E.U16 [R6.64], R13 ;  /* 0x0000000d06003986 */ /* 0x000fe8000c101504 */
[----:B------:R-:W0:Y:S01]  /*53480*/  LDS.128 R4, [R28+0x1000] ;  /* 0x001000001c047984 */ /* 0x000e220000000c00 */
[----:B------:R-:W-:-:S02]  /*53490*/  ISETP.GE.AND P2, PT, R10, c[0x0][0x17c], PT ;  /* 0x00005f000a007a0c */ /* 0x000fc40003f46270 */
[----:B------:R-:W-:Y:S02]  /*534a0*/  ISETP.GE.AND P5, PT, R11, c[0x0][0x17c], PT ;  /* 0x00005f000b007a0c */ /* 0x000fe40003fa6270 */
[----:B------:R-:W-:Y:S01]  /*534b0*/  PRMT R11, R15, 0x7632, R11 ;  /* 0x000076320f0b7816 */ /* 0x000fe2000000000b */
[----:B0-----:R-:W-:Y:S01]  /*534c0*/  IMAD.MOV.U32 R24, RZ, RZ, R4 ;  /* 0x000000ffff187224 */ /* 0x001fe200078e0004 */
[----:B------:R-:W-:Y:S01]  /*534d0*/  IADD3 R4, R8, c[0x0][0x198], RZ ;  /* 0x0000660008047a10 */ /* 0x000fe20007ffe0ff */
[----:B------:R0:W-:Y:S03]  /*534e0*/  STL [R1+0x94], R5 ;  /* 0x0000940501007387 */ /* 0x0001e60000100800 */
[C---:B------:R-:W-:Y:S01]  /*534f0*/  IADD3 R10, R4.reuse, c[0x0][0x198], RZ ;  /* 0x00006600040a7a10 */ /* 0x040fe20007ffe0ff */
[----:B------:R1:W-:Y:S01]  /*53500*/  STL.64 [R1+0x98], R6 ;  /* 0x0000980601007387 */ /* 0x0003e20000100a00 */
[----:B------:R-:W-:-:S03]  /*53510*/  IMAD.WIDE R2, R4, 0x2, R16 ;  /* 0x0000000204027825 */ /* 0x000fc600078e0210 */
[----:B------:R-:W3:Y:S01]  /*53520*/  LDL.LU R15, [R1+0x640] ;  /* 0x00064000010f7983 */ /* 0x000ee20000300800 */
[----:B------:R-:W-:-:S03]  /*53530*/  IMAD.WIDE R8, R10, 0x2, R18 ;  /* 0x000000020a087825 */ /* 0x000fc600078e0212 */
[----:B------:R-:W-:Y:S01]  /*53540*/  STL.64 [R1+0x15f0], R18 ;  /* 0x0015f01201007387 */ /* 0x000fe20000100a00 */
[----:B0-----:R-:W-:-:S03]  /*53550*/  IMAD.WIDE R4, R4, 0x2, R18 ;  /* 0x0000000204047825 */ /* 0x001fc600078e0212 */
[----:B------:R-:W-:Y:S01]  /*53560*/  STL.64 [R1+0x15e8], R16 ;  /* 0x0015e81001007387 */ /* 0x000fe20000100a00 */
[----:B-1----:R-:W-:-:S03]  /*53570*/  IMAD.WIDE R6, R10, 0x2, R16 ;  /* 0x000000020a067825 */ /* 0x002fc600078e0210 */
[----:B------:R-:W0:Y:S01]  /*53580*/  LDS.128 R16, [R29+0x1000] ;  /* 0x001000001d107984 */ /* 0x000e220000000c00 */
[----:B------:R-:W-:Y:S02]  /*53590*/  ISETP.LT.AND P3, PT, R23, c[0x0][0x178], !P0 ;  /* 0x00005e0017007a0c */ /* 0x000fe40004761270 */
[----:B------:R-:W-:-:S11]  /*535a0*/  IADD3 R13, R14, 0x18c, RZ ;  /* 0x0000018c0e0d7810 */ /* 0x000fd60007ffe0ff */
[----:B------:R-:W-:Y:S01]  /*535b0*/  @P3 STG.E.U16 [R2.64], R11 ;  /* 0x0000000b02003986 */ /* 0x000fe2000c101504 */
[----:B------:R-:W-:-:S03]  /*535c0*/  ISETP.GE.AND P3, PT, R13, c[0x0][0x17c], PT ;  /* 0x00005f000d007a0c */ /* 0x000fc60003f66270 */
[----:B0-----:R-:W-:Y:S01]  /*535d0*/  STL [R1+0x84], R17 ;  /* 0x0000841101007387 */ /* 0x001fe20000100800 */
[----:B------:R-:W-:-:S03]  /*535e0*/  IMAD.MOV.U32 R13, RZ, RZ, R16 ;  /* 0x000000ffff0d7224 */ /* 0x000fc600078e0010 */
[----:B------:R0:W-:Y:S04]  /*535f0*/  STL.64 [R1+0x88], R18 ;  /* 0x0000881201007387 */ /* 0x0001e80000100a00 */
[----:B0-----:R-:W4:Y:S04]  /*53600*/  LDL.LU.64 R18, [R1+0x15f0] ;  /* 0x0015f00001127983 */ /* 0x001f280000300a00 */
[----:B------:R-:W5:Y:S01]  /*53610*/  LDL.LU.64 R16, [R1+0x15e8] ;  /* 0x0015e80001107983 */ /* 0x000f620000300a00 */
[----:B------:R-:W-:Y:S02]  /*53620*/  ISETP.LT.AND P0, PT, R25, c[0x0][0x178], !P0 ;  /* 0x00005e0019007a0c */ /* 0x000fe40004701270 */
[----:B------:R-:W-:-:S02]  /*53630*/  ISETP.LT.AND P6, PT, R23, c[0x0][0x178], !P4 ;  /* 0x00005e0017007a0c */ /* 0x000fc400067c1270 */
[----:B------:R-:W-:-:S09]  /*53640*/  ISETP.LT.AND P4, PT, R25, c[0x0][0x178], !P4 ;  /* 0x00005e0019007a0c */ /* 0x000fd20006781270 */
[----:B------:R-:W-:Y:S04]  /*53650*/  @P0 STG.E.U16 [R4.64], R12 ;  /* 0x0000000c04000986 */ /* 0x000fe8000c101504 */
[----:B--2---:R0:W-:Y:S04]  /*53660*/  @P6 STG.E.U16 [R6.64], R26 ;  /* 0x0000001a06006986 */ /* 0x0041e8000c101504 */
[----:B------:R1:W-:Y:S01]  /*53670*/  @P4 STG.E.U16 [R8.64], R21 ;  /* 0x0000001508004986 */ /* 0x0003e2000c101504 */
[----:B------:R-:W-:Y:S02]  /*53680*/  ISETP.LT.AND P4, PT, R23, c[0x0][0x178], !P1 ;  /* 0x00005e0017007a0c */ /* 0x000fe40004f81270 */
[----:B------:R-:W-:-:S02]  /*53690*/  ISETP.LT.AND P1, PT, R25, c[0x0][0x178], !P1 ;  /* 0x00005e0019007a0c */ /* 0x000fc40004f21270 */
[----:B------:R-:W-:Y:S02]  /*536a0*/  ISETP.LT.AND P6, PT, R23, c[0x0][0x178], !P2 ;  /* 0x00005e0017007a0c */ /* 0x000fe400057c1270 */
[----:B0-----:R-:W-:Y:S02]  /*536b0*/  IADD3 R6, R10, c[0x0][0x198], RZ ;  /* 0x000066000a067a10 */ /* 0x001fe40007ffe0ff */
[----:B-1----:R-:W-:Y:S02]  /*536c0*/  PRMT R8, R26, 0x7632, R8 ;  /* 0x000076321a087816 */ /* 0x002fe40000000008 */
[----:B------:R-:W-:Y:S02]  /*536d0*/  PRMT R7, R21, 0x7632, R7 ;  /* 0x0000763215077816 */ /* 0x000fe40000000007 */
[----:B------:R-:W2:Y:S01]  /*536e0*/  LDL.LU R21, [R1+0x650] ;  /* 0x0006500001157983 */ /* 0x000ea20000300800 */
[----:B------:R-:W-:-:S03]  /*536f0*/  IADD3 R9, R14, 0x18d, RZ ;  /* 0x0000018d0e097810 */ /* 0x000fc60007ffe0ff */
[----:B------:R-:W-:Y:S04]  /*53700*/  STL [R1+0x15e0], R14 ;  /* 0x0015e00e01007387 */ /* 0x000fe80000100800 */
[----:B------:R-:W-:Y:S01]  /*53710*/  STL.64 [R1+0x15d8], R12 ;  /* 0x0015d80c01007387 */ /* 0x000fe20000100a00 */
[----:B----4-:R-:W-:-:S04]  /*53720*/  IMAD.WIDE R2, R6, 0x2, R18 ;  /* 0x0000000206027825 */ /* 0x010fc800078e0212 */
[C---:B-----5:R-:W-:Y:S01]  /*53730*/  IMAD.WIDE R4, R6.reuse, 0x2, R16 ;  /* 0x0000000206047825 */ /* 0x060fe200078e0210 */
[----:B------:R-:W-:-:S04]  /*53740*/  IADD3 R6, R6, c[0x0][0x198], RZ ;  /* 0x0000660006067a10 */ /* 0x000fc80007ffe0ff */
[----:B------:R0:W-:Y:S04]  /*53750*/  @P4 STG.E.U16 [R4.64], R8 ;  /* 0x0000000804004986 */ /* 0x0001e8000c101504 */
[----:B------:R1:W-:Y:S01]  /*53760*/  @P1 STG.E.U16 [R2.64], R7 ;  /* 0x0000000702001986 */ /* 0x0003e2000c101504 */
[----:B0-----:R-:W-:Y:S01]  /*53770*/  IMAD.WIDE R4, R6, 0x2, R16 ;  /* 0x0000000206047825 */ /* 0x001fe200078e0210 */
[C---:B------:R-:W-:Y:S02]  /*53780*/  IADD3 R8, R14.reuse, 0x18e, RZ ;  /* 0x0000018e0e087810 */ /* 0x040fe40007ffe0ff */
[----:B-1----:R-:W-:Y:S02]  /*53790*/  IADD3 R7, R14, 0x18f, RZ ;  /* 0x0000018f0e077810 */ /* 0x002fe40007ffe0ff */
[----:B---3--:R0:W-:Y:S02]  /*537a0*/  @P6 STG.E.U16 [R4.64], R15 ;  /* 0x0000000f04006986 */ /* 0x0081e4000c101504 */
[----:B0-----:R-:W-:-:S02]  /*537b0*/  PRMT R4, R15, 0x7632, R4 ;  /* 0x000076320f047816 */ /* 0x001fc40000000004 */
[----:B------:R-:W0:Y:S04]  /*537c0*/  LDS.128 R12, [R22+0x1000] ;  /* 0x00100000160c7984 */ /* 0x000e280000000c00 */
[----:B0-----:R-:W-:Y:S04]  /*537d0*/  STL [R1+0x74], R13 ;  /* 0x0000740d01007387 */ /* 0x001fe80000100800 */
[----:B------:R0:W-:Y:S02]  /*537e0*/  STL.64 [R1+0x78], R14 ;  /* 0x0000780e01007387 */ /* 0x0001e40000100a00 */
[----:B0-----:R-:W-:-:S02]  /*537f0*/  IMAD.MOV.U32 R15, RZ, RZ, R12 ;  /* 0x000000ffff0f7224 */ /* 0x001fc400078e000c */
[----:B------:R-:W3:Y:S04]  /*53800*/  LDL.LU R14, [R1+0x15e0] ;  /* 0x0015e000010e7983 */ /* 0x000ee80000300800 */
[----:B------:R-:W4:Y:S01]  /*53810*/  LDL.LU.64 R12, [R1+0x15d8] ;  /* 0x0015d800010c7983 */ /* 0x000f220000300a00 */
[----:B------:R-:W-:Y:S01]  /*53820*/  ISETP.LT.AND P2, PT, R25, c[0x0][0x178], !P2 ;  /* 0x00005e0019007a0c */ /* 0x000fe20005741270 */
[C---:B------:R-:W-:Y:S01]  /*53830*/  IMAD.WIDE R2, R6.reuse, 0x2, R18 ;  /* 0x0000000206027825 */ /* 0x040fe200078e0212 */
[----:B------:R-:W-:Y:S01]  /*53840*/  ISETP.LT.AND P4, PT, R23, c[0x0][0x178], !P5 ;  /* 0x00005e0017007a0c */ /* 0x000fe20006f81270 */
[----:B------:R-:W5:Y:S01]  /*53850*/  LDL.LU R26, [R1+0x660] ;  /* 0x00066000011a7983 */ /* 0x000f620000300800 */
[----:B------:R-:W-:Y:S02]  /*53860*/  IADD3 R6, R6, c[0x0][0x198], RZ ;  /* 0x0000660006067a10 */ /* 0x000fe40007ffe0ff */
[----:B------:R-:W-:-:S02]  /*53870*/  ISETP.LT.AND P5, PT, R25, c[0x0][0x178], !P5 ;  /* 0x00005e0019007a0c */ /* 0x000fc40006fa1270 */
[----:B------:R-:W-:-:S05]  /*53880*/  ISETP.GE.AND P1, PT, R8, c[0x0][0x17c], PT ;  /* 0x00005f0008007a0c */ /* 0x000fca0003f26270 */
[----:B------:R0:W-:Y:S01]  /*53890*/  @P2 STG.E.U16 [R2.64], R24 ;  /* 0x0000001802002986 */ /* 0x0001e2000c101504 */
[----:B------:R-:W-:Y:S02]  /*538a0*/  ISETP.LT.AND P2, PT, R23, c[0x0][0x178], !P3 ;  /* 0x00005e0017007a0c */ /* 0x000fe40005f41270 */
[----:B------:R-:W-:Y:S02]  /*538b0*/  ISETP.LT.AND P3, PT, R25, c[0x0][0x178], !P3 ;  /* 0x00005e0019007a0c */ /* 0x000fe40005f61270 */
[C---:B------:R-:W-:Y:S02]  /*538c0*/  IADD3 R8, R6.reuse, c[0x0][0x198], RZ ;  /* 0x0000660006087a10 */ /* 0x040fe40007ffe0ff */
[----:B------:R-:W-:Y:S01]  /*538d0*/  ISETP.GE.AND P0, PT, R9, c[0x0][0x17c], PT ;  /* 0x00005f0009007a0c */ /* 0x000fe20003f06270 */
[----:B0-----:R-:W-:Y:S01]  /*538e0*/  IMAD.WIDE R2, R6, 0x2, R16 ;  /* 0x0000000206027825 */ /* 0x001fe200078e0210 */
[----:B------:R-:W-:Y:S02]  /*538f0*/  PRMT R9, R24, 0x7632, R9 ;  /* 0x0000763218097816 */ /* 0x000fe40000000009 */
[----:B------:R-:W-:-:S02]  /*53900*/  ISETP.GE.AND P6, PT, R7, c[0x0][0x17c], PT ;  /* 0x00005f0007007a0c */ /* 0x000fc40003fc6270 */
[----:B------:R0:W-:Y:S02]  /*53910*/  @P4 STG.E.U16 [R2.64], R4 ;  /* 0x0000000402004986 */ /* 0x0001e4000c101504 */
[----:B0-----:R-:W-:-:S04]  /*53920*/  IMAD.WIDE R2, R6, 0x2, R18 ;  /* 0x0000000206027825 */ /* 0x001fc800078e0212 */
[C---:B------:R-:W-:Y:S01]  /*53930*/  IMAD.WIDE R4, R8.reuse, 0x2, R16 ;  /* 0x0000000208047825 */ /* 0x040fe200078e0210 */
[----:B------:R-:W-:Y:S03]  /*53940*/  @P5 STG.E.U16 [R2.64], R9 ;  /* 0x0000000902005986 */ /* 0x000fe6000c101504 */
[----:B------:R-:W-:Y:S01]  /*53950*/  IMAD.WIDE R6, R8, 0x2, R18 ;  /* 0x0000000208067825 */ /* 0x000fe200078e0212 */
[----:B--2---:R0:W-:Y:S04]  /*53960*/  @P2 STG.E.U16 [R4.64], R21 ;  /* 0x0000001504002986 */ /* 0x0041e8000c101504 */
[----:B---3--:R-:W-:Y:S01]  /*53970*/  STL.64 [R1+0x15d0], R14 ;  /* 0x0015d00e01007387 */ /* 0x008fe20000100a00 */
[----:B------:R-:W-:-:S02]  /*53980*/  IADD3 R10, R14, 0x190, RZ ;  /* 0x000001900e0a7810 */ /* 0x000fc40007ffe0ff */
[----:B------:R-:W-:Y:S01]  /*53990*/  IADD3 R11, R14, 0x191, RZ ;  /* 0x000001910e0b7810 */ /* 0x000fe20007ffe0ff */
[----:B----4-:R-:W-:Y:S01]  /*539a0*/  STL [R1+0x15c8], R12 ;  /* 0x0015c80c01007387 */ /* 0x010fe20000100800 */
[----:B0-----:R-:W-:-:S03]  /*539b0*/  PRMT R5, R13, 0x7632, R5 ;  /* 0x000076320d057816 */ /* 0x001fc60000000005 */
[----:B------:R-:W-:Y:S04]  /*539c0*/  @P3 STG.E.U16 [R6.64], R13 ;  /* 0x0000000d06003986 */ /* 0x000fe8000c101504 */
[----:B------:R-:W0:Y:S01]  /*539d0*/  LDS.128 R12, [R0+0x2000] ;  /* 0x00200000000c7984 */ /* 0x000e220000000c00 */
[----:B------:R-:W-:Y:S02]  /*539e0*/  ISETP.GE.AND P4, PT, R10, c[0x0][0x17c], PT ;  /* 0x00005f000a007a0c */ /* 0x000fe40003f86270 */
[----:B------:R-:W-:Y:S01]  /*539f0*/  PRMT R10, R21, 0x7632, R10 ;  /* 0x00007632150a7816 */ /* 0x000fe2000000000a */
[----:B0-----:R-:W-:Y:S01]  /*53a00*/  STL [R1+0x64], R13 ;  /* 0x0000640d01007387 */ /* 0x001fe20000100800 */
[----:B------:R-:W-:-:S03]  /*53a10*/  IMAD.MOV.U32 R21, RZ, RZ, R12 ;  /* 0x000000ffff157224 */ /* 0x000fc600078e000c */
[----:B------:R0:W-:Y:S04]  /*53a20*/  STL.64 [R1+0x68], R14 ;  /* 0x0000680e01007387 */ /* 0x0001e80000100a00 */
[----:B0-----:R-:W2:Y:S04]  /*53a30*/  LDL.LU.64 R14, [R1+0x15d0] ;  /* 0x0015d000010e7983 */ /* 0x001ea80000300a00 */
[----:B------:R-:W3:Y:S01]  /*53a40*/  LDL.LU R12, [R1+0x15c8] ;  /* 0x0015c800010c7983 */ /* 0x000ee20000300800 */
[----:B------:R-:W-:Y:S02]  /*53a50*/  ISETP.LT.AND P2, PT, R23, c[0x0][0x178], !P0 ;  /* 0x00005e0017007a0c */ /* 0x000fe40004741270 */
[----:B------:R-:W-:Y:S01]  /*53a60*/  ISETP.LT.AND P0, PT, R25, c[0x0][0x178], !P0 ;  /* 0x00005e0019007a0c */ /* 0x000fe20004701270 */
[----:B------:R-:W4:Y:S01]  /*53a70*/  LDL.LU R27, [R1+0x670] ;  /* 0x00067000011b7983 */ /* 0x000f220000300800 */
[----:B------:R-:W-:-:S04]  /*53a80*/  IADD3 R6, R8, c[0x0][0x198], RZ ;  /* 0x0000660008067a10 */ /* 0x000fc80007ffe0ff */
[C---:B------:R-:W-:Y:S01]  /*53a90*/  IADD3 R4, R6.reuse, c[0x0][0x198], RZ ;  /* 0x0000660006047a10 */ /* 0x040fe20007ffe0ff */
[----:B------:R-:W-:-:S04]  /*53aa0*/  IMAD.WIDE R2, R6, 0x2, R16 ;  /* 0x0000000206027825 */ /* 0x000fc800078e0210 */
[----:B------:R-:W-:Y:S01]  /*53ab0*/  IMAD.WIDE R6, R6, 0x2, R18 ;  /* 0x0000000206067825 */ /* 0x000fe200078e0212 */
[----:B------:R-:W-:Y:S01]  /*53ac0*/  @P2 STG.E.U16 [R2.64], R10 ;  /* 0x0000000a02002986 */ /* 0x000fe2000c101504 */
[----:B------:R-:W-:-:S03]  /*53ad0*/  ISETP.GE.AND P5, PT, R11, c[0x0][0x17c], PT ;  /* 0x00005f000b007a0c */ /* 0x000fc60003fa6270 */
[----:B------:R0:W-:Y:S04]  /*53ae0*/  @P0 STG.E.U16 [R6.64], R5 ;  /* 0x0000000506000986 */ /* 0x0001e8000c101504 */
[----:B--2---:R-:W-:Y:S01]  /*53af0*/  STL.64 [R1+0x15c0], R14 ;  /* 0x0015c00e01007387 */ /* 0x004fe20000100a00 */
[C---:B------:R-:W-:Y:S02]  /*53b00*/  IADD3 R11, R14.reuse, 0x192, RZ ;  /* 0x000001920e0b7810 */ /* 0x040fe40007ffe0ff */
[----:B0-----:R-:W-:Y:S01]  /*53b10*/  IADD3 R5, R14, 0x193, RZ ;  /* 0x000001930e057810 */ /* 0x001fe20007ffe0ff */
[----:B---3--:R-:W-:Y:S04]  /*53b20*/  STL [R1+0x15b8], R12 ;  /* 0x0015b80c01007387 */ /* 0x008fe80000100800 */
[----:B------:R-:W0:Y:S04]  /*53b30*/  LDS.128 R12, [R28+0x2000] ;  /* 0x002000001c0c7984 */ /* 0x000e280000000c00 */
[----:B0-----:R-:W-:Y:S04]  /*53b40*/  STL [R1+0x44], R13 ;  /* 0x0000440d01007387 */ /* 0x001fe80000100800 */
[----:B------:R0:W-:Y:S04]  /*53b50*/  STL.64 [R1+0x48], R14 ;  /* 0x0000480e01007387 */ /* 0x0001e80000100a00 */
[----:B0-----:R-:W2:Y:S01]  /*53b60*/  LDL.LU.64 R14, [R1+0x15c0] ;  /* 0x0015c000010e7983 */ /* 0x001ea20000300a00 */
[----:B------:R-:W-:Y:S01]  /*53b70*/  ISETP.LT.AND P3, PT, R23, c[0x0][0x178], !P1 ;  /* 0x00005e0017007a0c */ /* 0x000fe20004f61270 */
[----:B------:R-:W-:Y:S01]  /*53b80*/  IMAD.WIDE R8, R4, 0x2, R16 ;  /* 0x0000000204087825 */ /* 0x000fe200078e0210 */
[----:B------:R-:W-:-:S03]  /*53b90*/  ISETP.LT.AND P1, PT, R25, c[0x0][0x178], !P1 ;  /* 0x00005e0019007a0c */ /* 0x000fc60004f21270 */
[C---:B------:R-:W-:Y:S01]  /*53ba0*/  IMAD.WIDE R2, R4.reuse, 0x2, R18 ;  /* 0x0000000204027825 */ /* 0x040fe200078e0212 */
[----:B------:R-:W-:-:S07]  /*53bb0*/  IADD3 R4, R4, c[0x0][0x198], RZ ;  /* 0x0000660004047a10 */ /* 0x000fce0007ffe0ff */
[----:B-----5:R0:W-:Y:S01]  /*53bc0*/  @P3 STG.E.U16 [R8.64], R26 ;  /* 0x0000001a08003986 */ /* 0x0201e2000c101504 */
[----:B------:R-:W-:Y:S01]  /*53bd0*/  ISETP.LT.AND P3, PT, R23, c[0x0][0x178], !P6 ;  /* 0x00005e0017007a0c */ /* 0x000fe20007761270 */
[----:B------:R-:W-:Y:S01]  /*53be0*/  IMAD.WIDE R6, R4, 0x2, R16 ;  /* 0x0000000204067825 */ /* 0x000fe200078e0210 */
[----:B------:R-:W-:-:S03]  /*53bf0*/  ISETP.GE.AND P0, PT, R5, c[0x0][0x17c], PT ;  /* 0x00005f0005007a0c */ /* 0x000fc60003f06270 */
[----:B------:R-:W-:Y:S02]  /*53c00*/  IMAD.MOV.U32 R13, RZ, RZ, R12 ;  /* 0x000000ffff0d7224 */ /* 0x000fe400078e000c */
[----:B------:R-:W3:Y:S01]  /*53c10*/  LDL.LU R12, [R1+0x15b8] ;  /* 0x0015b800010c7983 */ /* 0x000ee20000300800 */
[----:B0-----:R-:W-:-:S03]  /*53c20*/  PRMT R9, R26, 0x7632, R9 ;  /* 0x000076321a097816 */ /* 0x001fc60000000009 */
[----:B------:R-:W5:Y:S04]  /*53c30*/  LDL.LU R26, [R1+0x690] ;  /* 0x00069000011a7983 */ /* 0x000f680000300800 */
[----:B------:R-:W-:Y:S04]  /*53c40*/  STL.64 [R1+0x15b0], R18 ;  /* 0x0015b01201007387 */ /* 0x000fe80000100a00 */
[----:B------:R-:W-:Y:S04]  /*53c50*/  STL.64 [R1+0x15a8], R16 ;  /* 0x0015a81001007387 */ /* 0x000fe80000100a00 */
[----:B--2---:R0:W-:Y:S04]  /*53c60*/  @P1 STG.E.U16 [R2.64], R15 ;  /* 0x0000000f02001986 */ /* 0x0041e8000c101504 */
[----:B------:R1:W-:Y:S01]  /*53c70*/  @P3 STG.E.U16 [R6.64], R9 ;  /* 0x0000000906003986 */ /* 0x0003e2000c101504 */
[C---:B0-----:R-:W-:Y:S01]  /*53c80*/  IADD3 R2, R4.reuse, c[0x0][0x198], RZ ;  /* 0x0000660004027a10 */ /* 0x041fe20007ffe0ff */
[----:B------:R-:W-:-:S04]  /*53c90*/  IMAD.WIDE R4, R4, 0x2, R18 ;  /* 0x0000000204047825 */ /* 0x000fc800078e0212 */
[----:B-1----:R-:W-:Y:S02]  /*53ca0*/  IMAD.WIDE R6, R2, 0x2, R16 ;  /* 0x0000000202067825 */ /* 0x002fe400078e0210 */
[----:B------:R-:W0:Y:S01]  /*53cb0*/  LDS.128 R16, [R29+0x2000] ;  /* 0x002000001d107984 */ /* 0x000e220000000c00 */
[----:B------:R-:W-:-:S03]  /*53cc0*/  PRMT R3, R15, 0x7632, R3 ;  /* 0x000076320f037816 */ /* 0x000fc60000000003 */
[----:B0-----:R-:W-:Y:S01]  /*53cd0*/  STL [R1+0x24], R17 ;  /* 0x0000241101007387 */ /* 0x001fe20000100800 */
[----:B------:R-:W-:-:S03]  /*53ce0*/  IMAD.MOV.U32 R15, RZ, RZ, R16 ;  /* 0x000000ffff0f7224 */ /* 0x000fc600078e0010 */
[----:B------:R0:W-:Y:S04]  /*53cf0*/  STL.64 [R1+0x28], R18 ;  /* 0x0000281201007387 */ /* 0x0001e80000100a00 */
[----:B0-----:R-:W2:Y:S04]  /*53d00*/  LDL.LU.64 R18, [R1+0x15b0] ;  /* 0x0015b00001127983 */ /* 0x001ea80000300a00 */
[----:B------:R-:W3:Y:S01]  /*53d10*/  LDL.LU.64 R16, [R1+0x15a8] ;  /* 0x0015a80001107983 */ /* 0x000ee20000300a00 */
[----:B------:R-:W-:Y:S02]  /*53d20*/  ISETP.LT.AND P6, PT, R25, c[0x0][0x178], !P6 ;  /* 0x00005e0019007a0c */ /* 0x000fe400077c1270 */
[----:B------:R-:W-:-:S02]  /*53d30*/  ISETP.LT.AND P1, PT, R23, c[0x0][0x178], !P4 ;  /* 0x00005e0017007a0c */ /* 0x000fc40006721270 */
[----:B------:R-:W-:Y:S02]  /*53d40*/  ISETP.LT.AND P4, PT, R25, c[0x0][0x178], !P4 ;  /* 0x00005e0019007a0c */ /* 0x000fe40006781270 */
[----:B------:R-:W-:-:S07]  /*53d50*/  IADD3 R8, R14, 0x194, RZ ;  /* 0x000001940e087810 */ /* 0x000fce0007ffe0ff */
[----:B------:R0:W-:Y:S01]  /*53d60*/  @P6 STG.E.U16 [R4.64], R3 ;  /* 0x0000000304006986 */ /* 0x0001e2000c101504 */
[----:B------:R-:W-:-:S03]  /*53d70*/  ISETP.LT.AND P6, PT, R23, c[0x0][0x178], !P5 ;  /* 0x00005e0017007a0c */ /* 0x000fc60006fc1270 */
[----:B----4-:R1:W-:Y:S01]  /*53d80*/  @P1 STG.E.U16 [R6.64], R27 ;  /* 0x0000001b06001986 */ /* 0x0103e2000c101504 */
[----:B------:R-:W-:Y:S02]  /*53d90*/  ISETP.GE.AND P3, PT, R8, c[0x0][0x17c], PT ;  /* 0x00005f0008007a0c */ /* 0x000fe40003f66270 */
[----:B0-----:R-:W-:Y:S02]  /*53da0*/  IADD3 R4, R14, 0x195, RZ ;  /* 0x000001950e047810 */ /* 0x001fe40007ffe0ff */
[----:B-1----:R-:W-:Y:S02]  /*53db0*/  IADD3 R6, R2, c[0x0][0x198], RZ ;  /* 0x0000660002067a10 */ /* 0x002fe40007ffe0ff */
[----:B------:R-:W-:Y:S02]  /*53dc0*/  ISETP.GE.AND P1, PT, R4, c[0x0][0x17c], PT ;  /* 0x00005f0004007a0c */ /* 0x000fe40003f26270 */
[----:B------:R-:W-:Y:S02]  /*53dd0*/  PRMT R7, R27, 0x7632, R7 ;  /* 0x000076321b077816 */ /* 0x000fe40000000007 */
[----:B------:R-:W-:-:S02]  /*53de0*/  IADD3 R8, R6, c[0x0][0x198], RZ ;  /* 0x0000660006087a10 */ /* 0x000fc40007ffe0ff */
[----:B------:R-:W-:Y:S01]  /*53df0*/  PRMT R9, R21, 0x7632, R9 ;  /* 0x0000763215097816 */ /* 0x000fe20000000009 */
[----:B--2---:R-:W-:-:S04]  /*53e00*/  IMAD.WIDE R2, R2, 0x2, R18 ;  /* 0x0000000202027825 */ /* 0x004fc800078e0212 */
[C---:B---3--:R-:W-:Y:S01]  /*53e10*/  IMAD.WIDE R4, R6.reuse, 0x2, R16 ;  /* 0x0000000206047825 */ /* 0x048fe200078e0210 */
[----:B------:R0:W-:Y:S04]  /*53e20*/  @P4 STG.E.U16 [R2.64], R21 ;  /* 0x0000001502004986 */ /* 0x0001e8000c101504 */
[----:B------:R1:W-:Y:S04]  /*53e30*/  @P6 STG.E.U16 [R4.64], R7 ;  /* 0x0000000704006986 */ /* 0x0003e8000c101504 */
[----:B0-----:R-:W2:Y:S01]  /*53e40*/  LDL.LU R21, [R1+0x6a0] ;  /* 0x0006a00001157983 */ /* 0x001ea20000300800 */
[----:B------:R-:W-:-:S03]  /*53e50*/  IMAD.WIDE R2, R6, 0x2, R18 ;  /* 0x0000000206027825 */ /* 0x000fc600078e0212 */
[----:B------:R-:W-:Y:S01]  /*53e60*/  STL.64 [R1+0x15a0], R18 ;  /* 0x0015a01201007387 */ /* 0x000fe20000100a00 */
[----:B-1----:R-:W-:-:S03]  /*53e70*/  IMAD.WIDE R4, R8, 0x2, R16 ;  /* 0x0000000208047825 */ /* 0x002fc600078e0210 */
[----:B------:R-:W-:Y:S01]  /*53e80*/  STL.64 [R1+0x1598], R16 ;  /* 0x0015981001007387 */ /* 0x000fe20000100a00 */
[----:B------:R-:W-:-:S03]  /*53e90*/  IMAD.WIDE R6, R8, 0x2, R18 ;  /* 0x0000000208067825 */ /* 0x000fc600078e0212 */
[----:B------:R-:W0:Y:S04]  /*53ea0*/  LDS.128 R16, [R22+0x2000] ;  /* 0x0020000016107984 */ /* 0x000e280000000c00 */
[----:B0-----:R-:W-:Y:S01]  /*53eb0*/  STL [R1+0x14], R17 ;  /* 0x0000141101007387 */ /* 0x001fe20000100800 */
[----:B------:R-:W-:-:S03]  /*53ec0*/  IMAD.MOV.U32 R24, RZ, RZ, R16 ;  /* 0x000000ffff187224 */ /* 0x000fc600078e0010 */
[----:B------:R0:W-:Y:S04]  /*53ed0*/  STL.64 [R1+0x18], R18 ;  /* 0x0000181201007387 */ /* 0x0001e80000100a00 */
[----:B0-----:R-:W3:Y:S04]  /*53ee0*/  LDL.LU.64 R18, [R1+0x15a0] ;  /* 0x0015a00001127983 */ /* 0x001ee80000300a00 */
[----:B------:R-:W4:Y:S01]  /*53ef0*/  LDL.LU.64 R16, [R1+0x1598] ;  /* 0x0015980001107983 */ /* 0x000f220000300a00 */
[----:B------:R-:W-:Y:S02]  /*53f00*/  ISETP.GE.AND P2, PT, R11, c[0x0][0x17c], PT ;  /* 0x00005f000b007a0c */ /* 0x000fe40003f46270 */
[----:B------:R-:W-:-:S02]  /*53f10*/  ISETP.LT.AND P5, PT, R25, c[0x0][0x178], !P5 ;  /* 0x00005e0019007a0c */ /* 0x000fc40006fa1270 */
[----:B------:R-:W-:Y:S02]  /*53f20*/  ISETP.LT.AND P4, PT, R23, c[0x0][0x178], !P2 ;  /* 0x00005e0017007a0c */ /* 0x000fe40005781270 */
[----:B------:R-:W-:Y:S02]  /*53f30*/  ISETP.LT.AND P2, PT, R25, c[0x0][0x178], !P2 ;  /* 0x00005e0019007a0c */ /* 0x000fe40005741270 */
[----:B------:R-:W-:-:S07]  /*53f40*/  IADD3 R11, R14, 0x197, RZ ;  /* 0x000001970e0b7810 */ /* 0x000fce0007ffe0ff */
[----:B------:R-:W-:Y:S04]  /*53f50*/  @P5 STG.E.U16 [R2.64], R9 ;  /* 0x0000000902005986 */ /* 0x000fe8000c101504 */
[----:B-----5:R0:W-:Y:S01]  /*53f60*/  @P4 STG.E.U16 [R4.64], R26 ;  /* 0x0000001a04004986 */ /* 0x0201e2000c101504 */
[----:B------:R-:W-:-:S03]  /*53f70*/  ISETP.GE.AND P5, PT, R11, c[0x0][0x17c], PT ;  /* 0x00005f000b007a0c */ /* 0x000fc60003fa6270 */
[----:B------:R1:W-:Y:S01]  /*53f80*/  @P2 STG.E.U16 [R6.64], R13 ;  /* 0x0000000d06002986 */ /* 0x0003e2000c101504 */
[----:B0-----:R-:W-:-:S04]  /*53f90*/  IADD3 R4, R8, c[0x0][0x198], RZ ;  /* 0x0000660008047a10 */ /* 0x001fc80007ffe0ff */
[----:B------:R-:W-:Y:S02]  /*53fa0*/  IADD3 R11, R4, c[0x0][0x198], RZ ;  /* 0x00006600040b7a10 */ /* 0x000fe40007ffe0ff */
[----:B------:R-:W-:Y:S02]  /*53fb0*/  ISETP.LT.AND P2, PT, R23, c[0x0][0x178], !P0 ;  /* 0x00005e0017007a0c */ /* 0x000fe40004741270 */
[----:B------:R-:W-:Y:S02]  /*53fc0*/  ISETP.LT.AND P0, PT, R25, c[0x0][0x178], !P0 ;  /* 0x00005e0019007a0c */ /* 0x000fe40004701270 */
[----:B------:R-:W-:Y:S02]  /*53fd0*/  IADD3 R10, R14, 0x196, RZ ;  /* 0x000001960e0a7810 */ /* 0x000fe40007ffe0ff */
[----:B------:R-:W-:Y:S02]  /*53fe0*/  ISETP.LT.AND P4, PT, R23, c[0x0][0x178], !P3 ;  /* 0x00005e0017007a0c */ /* 0x000fe40005f81270 */
[----:B------:R-:W-:-:S02]  /*53ff0*/  ISETP.GE.AND P6, PT, R10, c[0x0][0x17c], PT ;  /* 0x00005f000a007a0c */ /* 0x000fc40003fc6270 */
[----:B------:R-:W-:Y:S02]  /*54000*/  PRMT R10, R26, 0x7632, R10 ;  /* 0x000076321a0a7816 */ /* 0x000fe4000000000a */
[----:B------:R-:W-:Y:S02]  /*54010*/  PRMT R12, R13, 0x7632, R12 ;  /* 0x000076320d0c7816 */ /* 0x000fe4000000000c */
[----:B-1----:R-:W-:Y:S01]  /*54020*/  IADD3 R13, R14, 0x198, RZ ;  /* 0x000001980e0d7810 */ /* 0x002fe20007ffe0ff */
[----:B---3--:R-:W-:Y:S01]  /*54030*/  STL.64 [R1+0x1590], R18 ;  /* 0x0015901201007387 */ /* 0x008fe20000100a00 */
[----:B------:R-:W-:-:S03]  /*54040*/  IMAD.WIDE R8, R11, 0x2, R18 ;  /* 0x000000020b087825 */ /* 0x000fc600078e0212 */
[----:B----4-:R-:W-:Y:S01]  /*54050*/  STL.64 [R1+0x1588], R16 ;  /* 0x0015881001007387 */ /* 0x010fe20000100a00 */
[----:B------:R-:W-:-:S04]  /*54060*/  IMAD.WIDE R2, R4, 0x2, R16 ;  /* 0x0000000204027825 */ /* 0x000fc800078e0210 */
[----:B------:R-:W-:-:S04]  /*54070*/  IMAD.WIDE R4, R4, 0x2, R18 ;  /* 0x0000000204047825 */ /* 0x000fc800078e0212 */
[----:B------:R-:W-:Y:S02]  /*54080*/  IMAD.WIDE R6, R11, 0x2, R16 ;  /* 0x000000020b067825 */ /* 0x000fe400078e0210 */
[----:B------:R-:W0:Y:S04]  /*54090*/  LDS.128 R16, [R0+0x3000] ;  /* 0x0030000000107984 */ /* 0x000e280000000c00 */
[----:B------:R1:W-:Y:S01]  /*540a0*/  @P2 STG.E.U16 [R2.64], R10 ;  /* 0x0000000a02002986 */ /* 0x0003e2000c101504 */
[----:B------:R-:W-:-:S03]  /*540b0*/  ISETP.GE.AND P2, PT, R13, c[0x0][0x17c], PT ;  /* 0x00005f000d007a0c */ /* 0x000fc60003f46270 */
[----:B------:R-:W3:Y:S04]  /*540c0*/  LDL.LU R13, [R1+0x6b0] ;  /* 0x0006b000010d7983 */ /* 0x000ee80000300800 */
[----:B------:R-:W-:Y:S04]  /*540d0*/  @P0 STG.E.U16 [R4.64], R12 ;  /* 0x0000000c04000986 */ /* 0x000fe8000c101504 */
[----:B--2---:R2:W-:Y:S01]  /*540e0*/  @P4 STG.E.U16 [R6.64], R21 ;  /* 0x0000001506004986 */ /* 0x0045e2000c101504 */
[----:B-1----:R-:W-:-:S03]  /*540f0*/  PRMT R3, R21, 0x7632, R3 ;  /* 0x0000763215037816 */ /* 0x002fc60000000003 */
[----:B0-----:R0:W-:Y:S01]  /*54100*/  STL [R1+0xc], R19 ;  /* 0x00000c1301007387 */ /* 0x0011e20000100800 */
[----:B------:R-:W-:Y:S02]  /*54110*/  IMAD.MOV.U32 R27, RZ, RZ, R18 ;  /* 0x000000ffff1b7224 */ /* 0x000fe400078e0012 */
[----:B--2---:R-:W-:Y:S02]  /*54120*/  IMAD.MOV.U32 R21, RZ, RZ, R16 ;  /* 0x000000ffff157224 */ /* 0x004fe400078e0010 */
[----:B------:R-:W-:Y:S01]  /*54130*/  IMAD.MOV.U32 R26, RZ, RZ, R17 ;  /* 0x000000ffff1a7224 */ /* 0x000fe200078e0011 */
[----:B0-----:R-:W2:Y:S04]  /*54140*/  LDL.LU.64 R18, [R1+0x1590] ;  /* 0x0015900001127983 */ /* 0x001ea80000300a00 */
[----:B------:R-:W4:Y:S01]  /*54150*/  LDL.LU.64 R16, [R1+0x1588] ;  /* 0x0015880001107983 */ /* 0x000f220000300a00 */
[----:B------:R-:W-:-:S02]  /*54160*/  ISETP.LT.AND P3, PT, R25, c[0x0][0x178], !P3 ;  /* 0x00005e0019007a0c */ /* 0x000fc40005f61270 */
[----:B------:R-:W-:-:S11]  /*54170*/  IADD3 R6, R11, c[0x0][0x198], RZ ;  /* 0x000066000b067a10 */ /* 0x000fd60007ffe0ff */
[----:B------:R0:W-:Y:S01]  /*54180*/  @P3 STG.E.U16 [R8.64], R15 ;  /* 0x0000000f08003986 */ /* 0x0001e2000c101504 */
[----:B------:R-:W-:Y:S02]  /*54190*/  ISETP.LT.AND P3, PT, R23, c[0x0][0x178], !P1 ;  /* 0x00005e0017007a0c */ /* 0x000fe40004f61270 */
[----:B------:R-:W-:Y:S02]  /*541a0*/  ISETP.LT.AND P1, PT, R25, c[0x0][0x178], !P1 ;  /* 0x00005e0019007a0c */ /* 0x000fe40004f21270 */
[C---:B------:R-:W-:Y:S02]  /*541b0*/  IADD3 R2, R6.reuse, c[0x0][0x198], RZ ;  /* 0x0000660006027a10 */ /* 0x040fe40007ffe0ff */
[----:B------:R-:W-:Y:S02]  /*541c0*/  PRMT R10, R15, 0x7632, R10 ;  /* 0x000076320f0a7816 */ /* 0x000fe4000000000a */
[----:B0-----:R-:W5:Y:S01]  /*541d0*/  LDL.LU R15, [R1+0x6e0] ;  /* 0x0006e000010f7983 */ /* 0x001f620000300800 */
[----:B----4-:R-:W-:-:S04]  /*541e0*/  IMAD.WIDE R4, R6, 0x2, R16 ;  /* 0x0000000206047825 */ /* 0x010fc800078e0210 */
[----:B--2---:R-:W-:Y:S01]  /*541f0*/  IMAD.WIDE R6, R6, 0x2, R18 ;  /* 0x0000000206067825 */ /* 0x004fe200078e0212 */
[----:B------:R-:W-:Y:S04]  /*54200*/  @P3 STG.E.U16 [R4.64], R3 ;  /* 0x0000000304003986 */ /* 0x000fe8000c101504 */
[----:B------:R-:W-:Y:S04]  /*54210*/  @P1 STG.E.U16 [R6.64], R10 ;  /* 0x0000000a06001986 */ /* 0x000fe8000c101504 */
[----:B------:R0:W1:Y:S04]  /*54220*/  LDS.128 R4, [R28+0x3000] ;  /* 0x003000001c047984 */ /* 0x0000680000000c00 */
[----:B0-----:R-:W2:Y:S01]  /*54230*/  LDL.LU R28, [R1+0xc0] ;  /* 0x0000c000011c7983 */ /* 0x001ea20000300800 */
[----:B------:R-:W-:-:S02]  /*54240*/  ISETP.LT.AND P4, PT, R23, c[0x0][0x178], !P6 ;  /* 0x00005e0017007a0c */ /* 0x000fc40007781270 */
[----:B------:R-:W-:Y:S02]  /*54250*/  IADD3 R8, R14, 0x199, RZ ;  /* 0x000001990e087810 */ /* 0x000fe40007ffe0ff */
[----:B------:R-:W-:Y:S02]  /*54260*/  ISETP.LT.AND P6, PT, R25, c[0x0][0x178], !P6 ;  /* 0x00005e0019007a0c */ /* 0x000fe400077c1270 */
[----:B------:R-:W-:Y:S01]  /*54270*/  ISETP.GE.AND P0, PT, R8, c[0x0][0x17c], PT ;  /* 0x00005f0008007a0c */ /* 0x000fe20003f06270 */
[----:B------:R-:W-:Y:S01]  /*54280*/  IMAD.WIDE R8, R2, 0x2, R16 ;  /* 0x0000000202087825 */ /* 0x000fe200078e0210 */
[----:B------:R-:W-:Y:S02]  /*54290*/  ISETP.LT.AND P1, PT, R23, c[0x0][0x178], !P5 ;  /* 0x00005e0017007a0c */ /* 0x000fe40006f21270 */
[----:B---3--:R-:W-:Y:S02]  /*542a0*/  PRMT R12, R13, 0x7632, R12 ;  /* 0x000076320d0c7816 */ /* 0x008fe4000000000c */
[----:B------:R-:W-:Y:S01]  /*542b0*/  ISETP.LT.AND P5, PT, R25, c[0x0][0x178], !P5 ;  /* 0x00005e0019007a0c */ /* 0x000fe20006fa1270 */
[----:B------:R0:W-:Y:S01]  /*542c0*/  @P4 STG.E.U16 [R8.64], R13 ;  /* 0x0000000d08004986 */ /* 0x0001e2000c101504 */
[----:B------:R-:W-:-:S02]  /*542d0*/  IADD3 R0, R14, 0x19a, RZ ;  /* 0x0000019a0e007810 */ /* 0x000fc40007ffe0ff */
[----:B------:R-:W-:Y:S02]  /*542e0*/  ISETP.LT.AND P4, PT, R23, c[0x0][0x178], !P2 ;  /* 0x00005e0017007a0c */ /* 0x000fe40005781270 */
[----:B------:R-:W-:Y:S02]  /*542f0*/  ISETP.GE.AND P3, PT, R0, c[0x0][0x17c], PT ;  /* 0x00005f0000007a0c */ /* 0x000fe40003f66270 */
[----:B0-----:R-:W-:Y:S02]  /*54300*/  IADD3 R13, R14, 0x19b, RZ ;  /* 0x0000019b0e0d7810 */ /* 0x001fe40007ffe0ff */
[C---:B------:R-:W-:Y:S01]  /*54310*/  IADD3 R14, R2.reuse, c[0x0][0x198], RZ ;  /* 0x00006600020e7a10 */ /* 0x040fe20007ffe0ff */
[----:B------:R-:W-:Y:S01]  /*54320*/  IMAD.WIDE R2, R2, 0x2, R18 ;  /* 0x0000000202027825 */ /* 0x000fe200078e0212 */
[----:B------:R-:W-:-:S03]  /*54330*/  PRMT R0, R24, 0x7632, R0 ;  /* 0x0000763218007816 */ /* 0x000fc60000000000 */
[C---:B------:R-:W-:Y:S01]  /*54340*/  IMAD.WIDE R8, R14.reuse, 0x2, R16 ;  /* 0x000000020e087825 */ /* 0x040fe200078e0210 */
[----:B------:R0:W-:Y:S03]  /*54350*/  @P6 STG.E.U16 [R2.64], R24 ;  /* 0x0000001802006986 */ /* 0x0001e6000c101504 */
[----:B------:R-:W-:Y:S01]  /*54360*/  IMAD.WIDE R10, R14, 0x2, R18 ;  /* 0x000000020e0a7825 */ /* 0x000fe200078e0212 */
[----:B------:R3:W-:Y:S01]  /*54370*/  @P1 STG.E.U16 [R8.64], R12 ;  /* 0x0000000c08001986 */ /* 0x0007e2000c101504 */
[----:B------:R-:W-:-:S03]  /*54380*/  ISETP.LT.AND P2, PT, R25, c[0x0][0x178], !P2 ;  /* 0x00005e0019007a0c */ /* 0x000fc60005741270 */
[----:B------:R-:W-:Y:S01]  /*54390*/  @P5 STG.E.U16 [R10.64], R0 ;  /* 0x000000000a005986 */ /* 0x000fe2000c101504 */
[----:B0-----:R-:W-:Y:S02]  /*543a0*/  IADD3 R3, R14, c[0x0][0x198], RZ ;  /* 0x000066000e037a10 */ /* 0x001fe40007ffe0ff */
[----:B------:R-:W-:Y:S02]  /*543b0*/  ISETP.LT.AND P5, PT, R23, c[0x0][0x178], !P0 ;  /* 0x00005e0017007a0c */ /* 0x000fe400047a1270 */
[----:B------:R-:W-:Y:S01]  /*543c0*/  ISETP.GE.AND P6, PT, R13, c[0x0][0x17c], PT ;  /* 0x00005f000d007a0c */ /* 0x000fe20003fc6270 */
[----:B---3--:R-:W-:Y:S01]  /*543d0*/  IMAD.WIDE R8, R3, 0x2, R16 ;  /* 0x0000000203087825 */ /* 0x008fe200078e0210 */
[----:B------:R-:W3:Y:S01]  /*543e0*/  LDL.LU R23, [R1+0x1580] ;  /* 0x0015800001177983 */ /* 0x000ee20000300800 */
[----:B------:R-:W-:-:S03]  /*543f0*/  ISETP.LT.AND P0, PT, R25, c[0x0][0x178], !P0 ;  /* 0x00005e0019007a0c */ /* 0x000fc60004701270 */
[----:B-----5:R-:W-:Y:S01]  /*54400*/  @P4 STG.E.U16 [R8.64], R15 ;  /* 0x0000000f08004986 */ /* 0x020fe2000c101504 */
[----:B------:R-:W-:-:S03]  /*54410*/  IMAD.WIDE R12, R3, 0x2, R18 ;  /* 0x00000002030c7825 */ /* 0x000fc600078e0212 */
[----:B------:R0:W4:Y:S01]  /*54420*/  LDS.128 R8, [R29+0x3000] ;  /* 0x003000001d087984 */ /* 0x0001220000000c00 */
[----:B------:R-:W-:-:S03]  /*54430*/  PRMT R20, R21, 0x7632, R20 ;  /* 0x0000763215147816 */ /* 0x000fc60000000014 */
[----:B------:R-:W-:Y:S04]  /*54440*/  @P2 STG.E.U16 [R12.64], R21 ;  /* 0x000000150c002986 */ /* 0x000fe8000c101504 */
[----:B0-----:R-:W5:Y:S04]  /*54450*/  LDL R29, [R1+0xc4] ;  /* 0x0000c400011d7983 */ /* 0x001f680000100800 */
[----:B------:R-:W3:Y:S01]  /*54460*/  LDL.LU R24, [R1+0x6c0] ;  /* 0x0006c00001187983 */ /* 0x000ee20000300800 */
[C---:B--2---:R-:W-:Y:S02]  /*54470*/  IADD3 R2, R28.reuse, 0x19c, RZ ;  /* 0x0000019c1c027810 */ /* 0x044fe40007ffe0ff */
[----:B------:R-:W-:-:S02]  /*54480*/  IADD3 R0, R28, 0x19d, RZ ;  /* 0x0000019d1c007810 */ /* 0x000fc40007ffe0ff */
[----:B------:R-:W-:Y:S02]  /*54490*/  ISETP.GE.AND P1, PT, R2, c[0x0][0x17c], PT ;  /* 0x00005f0002007a0c */ /* 0x000fe40003f26270 */
[----:B------:R-:W-:Y:S02]  /*544a0*/  IADD3 R2, R3, c[0x0][0x198], RZ ;  /* 0x0000660003027a10 */ /* 0x000fe40007ffe0ff */
[----:B------:R-:W-:Y:S02]  /*544b0*/  ISETP.GE.AND P4, PT, R0, c[0x0][0x17c], PT ;  /* 0x00005f0000007a0c */ /* 0x000fe40003f86270 */
[----:B------:R-:W-:Y:S01]  /*544c0*/  PRMT R0, R15, 0x7632, R0 ;  /* 0x000076320f007816 */ /* 0x000fe20000000000 */
[----:B------:R-:W-:-:S05]  /*544d0*/  IMAD.WIDE R14, R2, 0x2, R16 ;  /* 0x00000002020e7825 */ /* 0x000fca00078e0210 */
[----:B------:R0:W-:Y:S02]  /*544e0*/  @P5 STG.E.U16 [R14.64], R0 ;  /* 0x000000000e005986 */ /* 0x0001e4000c101504 */
[C---:B0-----:R-:W-:Y:S01]  /*544f0*/  IADD3 R0, R2.reuse, c[0x0][0x198], RZ ;  /* 0x0000660002007a10 */ /* 0x041fe20007ffe0ff */
[----:B------:R-:W-:-:S05]  /*54500*/  IMAD.WIDE R2, R2, 0x2, R18 ;  /* 0x0000000202027825 */ /* 0x000fca00078e0212 */
[----:B------:R0:W-:Y:S04]  /*54510*/  @P0 STG.E.U16 [R2.64], R20 ;  /* 0x0000001402000986 */ /* 0x0001e8000c101504 */
[----:B0-----:R-:W2:Y:S01]  /*54520*/  LDL.LU R3, [R1+0x6d0] ;  /* 0x0006d00001037983 */ /* 0x001ea20000300800 */
[----:B------:R-:W-:Y:S01]  /*54530*/  IMAD.WIDE R12, R0, 0x2, R16 ;  /* 0x00000002000c7825 */ /* 0x000fe200078e0210 */
[----:B------:R-:W-:Y:S02]  /*54540*/  IADD3 R14, R28, 0x19e, RZ ;  /* 0x0000019e1c0e7810 */ /* 0x000fe40007ffe0ff */
[----:B------:R-:W-:Y:S02]  /*54550*/  ISETP.LT.AND P5, PT, R25, c[0x0][0x178], !P3 ;  /* 0x00005e0019007a0c */ /* 0x000fe40005fa1270 */
[----:B-----5:R-:W-:-:S02]  /*54560*/  ISETP.LT.AND P2, PT, R29, c[0x0][0x178], !P3 ;  /* 0x00005e001d007a0c */ /* 0x020fc40005f41270 */
[----:B------:R-:W-:Y:S01]  /*54570*/  ISETP.GE.AND P3, PT, R14, c[0x0][0x17c], PT ;  /* 0x00005f000e007a0c */ /* 0x000fe20003f66270 */
[C---:B------:R-:W-:Y:S01]  /*54580*/  IMAD.WIDE R14, R0.reuse, 0x2, R18 ;  /* 0x00000002000e7825 */ /* 0x040fe200078e0212 */
[----:B------:R-:W-:-:S09]  /*54590*/  IADD3 R0, R0, c[0x0][0x198], RZ ;  /* 0x0000660000007a10 */ /* 0x000fd20007ffe0ff */
[----:B--2---:R0:W-:Y:S01]  /*545a0*/  @P2 STG.E.U16 [R12.64], R3 ;  /* 0x000000030c002986 */ /* 0x0041e2000c101504 */
[----:B------:R-:W-:Y:S02]  /*545b0*/  ISETP.LT.AND P2, PT, R29, c[0x0][0x178], !P6 ;  /* 0x00005e001d007a0c */ /* 0x000fe40007741270 */
[----:B---3--:R-:W-:Y:S01]  /*545c0*/  PRMT R23, R3, 0x7632, R23 ;  /* 0x0000763203177816 */ /* 0x008fe20000000017 */
[----:B-1----:R-:W-:Y:S01]  /*545d0*/  @P5 STG.E.U16 [R14.64], R4 ;  /* 0x000000040e005986 */ /* 0x002fe2000c101504 */
[----:B------:R-:W-:-:S03]  /*545e0*/  ISETP.LT.AND P6, PT, R25, c[0x0][0x178], !P6 ;  /* 0x00005e0019007a0c */ /* 0x000fc600077c1270 */
[----:B------:R-:W1:Y:S01]  /*545f0*/  LDS.128 R12, [R22+0x3000] ;  /* 0x00300000160c7984 */ /* 0x000e620000000c00 */
[----:B0-----:R-:W-:-:S05]  /*54600*/  IMAD.WIDE R2, R0, 0x2, R16 ;  /* 0x0000000200027825 */ /* 0x001fca00078e0210 */
[----:B------:R0:W-:Y:S04]  /*54610*/  @P2 STG.E.U16 [R2.64], R23 ;  /* 0x0000001702002986 */ /* 0x0001e8000c101504 */
[----:B0-----:R-:W2:Y:S01]  /*54620*/  LDL.LU R23, [R1+0x680] ;  /* 0x0006800001177983 */ /* 0x001ea20000300800 */
[----:B------:R-:W-:Y:S02]  /*54630*/  IADD3 R21, R28, 0x19f, RZ ;  /* 0x0000019f1c157810 */ /* 0x000fe40007ffe0ff */
[----:B------:R-:W-:Y:S02]  /*54640*/  ISETP.LT.AND P5, PT, R29, c[0x0][0x178], !P1 ;  /* 0x00005e001d007a0c */ /* 0x000fe40004fa1270 */
[----:B------:R-:W-:Y:S01]  /*54650*/  ISETP.GE.AND P0, PT, R21, c[0x0][0x17c], PT ;  /* 0x00005f0015007a0c */ /* 0x000fe20003f06270 */
[----:B------:R-:W-:Y:S01]  /*54660*/  IMAD.WIDE R20, R0, 0x2, R18 ;  /* 0x0000000200147825 */ /* 0x000fe200078e0212 */
[----:B------:R-:W-:-:S02]  /*54670*/  ISETP.LT.AND P1, PT, R25, c[0x0][0x178], !P1 ;  /* 0x00005e0019007a0c */ /* 0x000fc40004f21270 */
[----:B------:R-:W-:Y:S02]  /*54680*/  PRMT R4, R4, 0x7632, R4 ;  /* 0x0000763204047816 */ /* 0x000fe40000000004 */
[----:B------:R-:W-:-:S03]  /*54690*/  IADD3 R0, R0, c[0x0][0x198], RZ ;  /* 0x0000660000007a10 */ /* 0x000fc60007ffe0ff */
[----:B------:R0:W-:Y:S01]  /*546a0*/  @P6 STG.E.U16 [R20.64], R4 ;  /* 0x0000000414006986 */ /* 0x0001e2000c101504 */
[----:B------:R-:W-:Y:S01]  /*546b0*/  ISETP.LT.AND P6, PT, R29, c[0x0][0x178], !P4 ;  /* 0x00005e001d007a0c */ /* 0x000fe200067c1270 */
[----:B------:R-:W-:Y:S01]  /*546c0*/  IMAD.WIDE R2, R0, 0x2, R18 ;  /* 0x0000000200027825 */ /* 0x000fe200078e0212 */
[----:B------:R-:W-:-:S03]  /*546d0*/  ISETP.LT.AND P4, PT, R25, c[0x0][0x178], !P4 ;  /* 0x00005e0019007a0c */ /* 0x000fc60006781270 */
[C---:B0-----:R-:W-:Y:S01]  /*546e0*/  IMAD.WIDE R20, R0.reuse, 0x2, R16 ;  /* 0x0000000200147825 */ /* 0x041fe200078e0210 */
[----:B------:R-:W-:-:S04]  /*546f0*/  IADD3 R0, R0, c[0x0][0x198], RZ ;  /* 0x0000660000007a10 */ /* 0x000fc80007ffe0ff */
[----:B------:R0:W-:Y:S01]  /*54700*/  @P5 STG.E.U16 [R20.64], R24 ;  /* 0x0000001814005986 */ /* 0x0001e2000c101504 */
[----:B------:R-:W-:-:S03]  /*54710*/  IADD3 R4, R28, 0x1a1, RZ ;  /* 0x000001a11c047810 */ /* 0x000fc60007ffe0ff */
[----:B----4-:R3:W-:Y:S01]  /*54720*/  @P1 STG.E.U16 [R2.64], R8 ;  /* 0x0000000802001986 */ /* 0x0107e2000c101504 */
[----:B------:R-:W-:Y:S02]  /*54730*/  ISETP.LT.AND P1, PT, R29, c[0x0][0x178], !P3 ;  /* 0x00005e001d007a0c */ /* 0x000fe40005f21270 */
[----:B------:R-:W-:Y:S01]  /*54740*/  ISETP.GE.AND P5, PT, R4, c[0x0][0x17c], PT ;  /* 0x00005f0004007a0c */ /* 0x000fe20003fa6270 */
[----:B0-----:R-:W-:Y:S01]  /*54750*/  IMAD.WIDE R20, R0, 0x2, R18 ;  /* 0x0000000200147825 */ /* 0x001fe200078e0212 */
[----:B---3--:R-:W-:-:S03]  /*54760*/  PRMT R8, R24, 0x7632, R8 ;  /* 0x0000763218087816 */ /* 0x008fc60000000008 */
[C---:B------:R-:W-:Y:S01]  /*54770*/  IMAD.WIDE R2, R0.reuse, 0x2, R16 ;  /* 0x0000000200027825 */ /* 0x040fe200078e0210 */
[----:B------:R-:W-:Y:S01]  /*54780*/  IADD3 R0, R0, c[0x0][0x198], RZ ;  /* 0x0000660000007a10 */ /* 0x000fe20007ffe0ff */
[----:B------:R-:W3:Y:S01]  /*54790*/  LDL.LU R24, [R1+0x5f4] ;  /* 0x0005f40001187983 */ /* 0x000ee20000300800 */
[----:B------:R-:W-:Y:S02]  /*547a0*/  ISETP.LT.AND P3, PT, R25, c[0x0][0x178], !P3 ;  /* 0x00005e0019007a0c */ /* 0x000fe40005f61270 */
[----:B------:R-:W-:Y:S01]  /*547b0*/  PRMT R4, R8, 0x7632, R4 ;  /* 0x0000763208047816 */ /* 0x000fe20000000004 */
[----:B------:R0:W-:Y:S01]  /*547c0*/  @P6 STG.E.U16 [R2.64], R8 ;  /* 0x0000000802006986 */ /* 0x0001e2000c101504 */
[----:B------:R-:W-:-:S03]  /*547d0*/  IADD3 R22, R28, 0x1a0, RZ ;  /* 0x000001a01c167810 */ /* 0x000fc60007ffe0ff */
[----:B------:R-:W-:Y:S01]  /*547e0*/  @P4 STG.E.U16 [R20.64], R4 ;  /* 0x0000000414004986 */ /* 0x000fe2000c101504 */
[----:B0-----:R-:W-:Y:S01]  /*547f0*/  IMAD.WIDE R2, R0, 0x2, R16 ;  /* 0x0000000200027825 */ /* 0x001fe200078e0210 */
[----:B------:R-:W-:Y:S02]  /*54800*/  ISETP.GE.AND P2, PT, R22, c[0x0][0x17c], PT ;  /* 0x00005f0016007a0c */ /* 0x000fe40003f46270 */
[----:B------:R-:W-:Y:S02]  /*54810*/  ISETP.LT.AND P6, PT, R29, c[0x0][0x178], !P0 ;  /* 0x00005e001d007a0c */ /* 0x000fe400047c1270 */
[----:B------:R-:W-:Y:S01]  /*54820*/  ISETP.LT.AND P0, PT, R25, c[0x0][0x178], !P0 ;  /* 0x00005e0019007a0c */ /* 0x000fe20004701270 */
[----:B--2---:R0:W-:Y:S02]  /*54830*/  @P1 STG.E.U16 [R2.64], R23 ;  /* 0x0000001702001986 */ /* 0x0041e4000c101504 */
[----:B0-----:R-:W-:-:S05]  /*54840*/  IMAD.WIDE R2, R0, 0x2, R18 ;  /* 0x0000000200027825 */ /* 0x001fca00078e0212 */
[----:B-1----:R0:W-:Y:S01]  /*54850*/  @P3 STG.E.U16 [R2.64], R12 ;  /* 0x0000000c02003986 */ /* 0x0021e2000c101504 */
[----:B------:R-:W-:Y:S02]  /*54860*/  ISETP.LT.AND P3, PT, R29, c[0x0][0x178], !P2 ;  /* 0x00005e001d007a0c */ /* 0x000fe40005761270 */
[----:B------:R-:W-:Y:S02]  /*54870*/  ISETP.LT.AND P2, PT, R25, c[0x0][0x178], !P2 ;  /* 0x00005e0019007a0c */ /* 0x000fe40005741270 */
[----:B------:R-:W2:Y:S01]  /*54880*/  LDL.LU R25, [R1+0x157c] ;  /* 0x00157c0001197983 */ /* 0x000ea20000300800 */
[----:B------:R-:W-:Y:S02]  /*54890*/  IADD3 R4, R0, c[0x0][0x198], RZ ;  /* 0x0000660000047a10 */ /* 0x000fe40007ffe0ff */
[----:B------:R-:W-:-:S03]  /*548a0*/  PRMT R0, R23, 0x7632, R0 ;  /* 0x0000763217007816 */ /* 0x000fc60000000000 */
[----:B------:R-:W-:-:S05]  /*548b0*/  IMAD.WIDE R20, R4, 0x2, R16 ;  /* 0x0000000204147825 */ /* 0x000fca00078e0210 */
[----:B------:R1:W-:Y:S01]  /*548c0*/  @P6 STG.E.U16 [R20.64], R0 ;  /* 0x0000000014006986 */ /* 0x0003e2000c101504 */
[----:B------:R-:W-:Y:S01]  /*548d0*/  IADD3 R8, R28, 0x1a2, RZ ;  /* 0x000001a21c087810 */ /* 0x000fe20007ffe0ff */
[----:B0-----:R-:W-:Y:S01]  /*548e0*/  IMAD.WIDE R2, R4, 0x2, R18 ;  /* 0x0000000204027825 */ /* 0x001fe200078e0212 */
[----:B------:R-:W-:Y:S02]  /*548f0*/  PRMT R12, R12, 0x7632, R12 ;  /* 0x000076320c0c7816 */ /* 0x000fe4000000000c */
[----:B-1----:R-:W-:-:S03]  /*54900*/  IADD3 R0, R4, c[0x0][0x198], RZ ;  /* 0x0000660004007a10 */ /* 0x002fc60007ffe0ff */
[----:B------:R0:W-:Y:S01]  /*54910*/  @P0 STG.E.U16 [R2.64], R12 ;  /* 0x0000000c02000986 */ /* 0x0001e2000c101504 */
[----:B------:R-:W-:Y:S01]  /*54920*/  ISETP.GE.AND P4, PT, R8, c[0x0][0x17c], PT ;  /* 0x00005f0008007a0c */ /* 0x000fe20003f86270 */
[----:B------:R-:W-:Y:S01]  /*54930*/  IMAD.WIDE R20, R0, 0x2, R16 ;  /* 0x0000000200147825 */ /* 0x000fe200078e0210 */
[----:B------:R-:W-:-:S03]  /*54940*/  IADD3 R8, R28, 0x1a3, RZ ;  /* 0x000001a31c087810 */ /* 0x000fc60007ffe0ff */
[----:B------:R-:W-:Y:S01]  /*54950*/  IMAD.WIDE R22, R0, 0x2, R18 ;  /* 0x0000000200167825 */ /* 0x000fe200078e0212 */
[----:B---3--:R-:W-:Y:S01]  /*54960*/  @P3 STG.E.U16 [R20.64], R24 ;  /* 0x0000001814003986 */ /* 0x008fe2000c101504 */
[----:B------:R-:W-:-:S03]  /*54970*/  ISETP.GE.AND P1, PT, R8, c[0x0][0x17c], PT ;  /* 0x00005f0008007a0c */ /* 0x000fc60003f26270 */
[----:B0-----:R-:W3:Y:S01]  /*54980*/  LDL R3, [R1+0xc8] ;  /* 0x0000c80001037983 */ /* 0x001ee20000100800 */
[----:B------:R-:W-:Y:S02]  /*54990*/  IADD3 R8, R28, 0x1a4, RZ ;  /* 0x000001a41c087810 */ /* 0x000fe40007ffe0ff */
[----:B------:R-:W-:Y:S02]  /*549a0*/  IADD3 R2, R0, c[0x0][0x198], RZ ;  /* 0x0000660000027a10 */ /* 0x000fe40007ffe0ff */
[----:B------:R-:W-:Y:S02]  /*549b0*/  ISETP.GE.AND P6, PT, R8, c[0x0][0x17c], PT ;  /* 0x00005f0008007a0c */ /* 0x000fe40003fc6270 */
[----:B------:R-:W-:Y:S01]  /*549c0*/  PRMT R12, R24, 0x7632, R12 ;  /* 0x00007632180c7816 */ /* 0x000fe2000000000c */
[----:B--2---:R0:W-:Y:S01]  /*549d0*/  @P2 STG.E.U16 [R22.64], R25 ;  /* 0x0000001916002986 */ /* 0x0041e2000c101504 */
[----:B------:R-:W-:Y:S02]  /*549e0*/  ISETP.LT.AND P2, PT, R29, c[0x0][0x178], !P5 ;  /* 0x00005e001d007a0c */ /* 0x000fe40006f41270 */
[----:B------:R-:W-:Y:S01]  /*549f0*/  PRMT R8, R25, 0x7632, R8 ;  /* 0x0000763219087816 */ /* 0x000fe20000000008 */
[----:B0-----:R-:W-:-:S10]  /*54a00*/  IMAD.WIDE R24, R2, 0x2, R16 ;  /* 0x0000000202187825 */ /* 0x001fd400078e0210 */
[----:B------:R0:W-:Y:S04]  /*54a10*/  @P2 STG.E.U16 [R24.64], R12 ;  /* 0x0000000c18002986 */ /* 0x0001e8000c101504 */
[----:B0-----:R-:W2:Y:S04]  /*54a20*/  LDL.LU R12, [R1+0x604] ;  /* 0x00060400010c7983 */ /* 0x001ea80000300800 */
[----:B------:R-:W4:Y:S04]  /*54a30*/  LDL.LU R24, [R1+0x34] ;  /* 0x0000340001187983 */ /* 0x000f280000300800 */
[----:B------:R-:W5:Y:S01]  /*54a40*/  LDL R25, [R1+0xc8] ;  /* 0x0000c80001197983 */ /* 0x000f620000100800 */
[----:B---3--:R-:W-:-:S02]  /*54a50*/  ISETP.LT.AND P5, PT, R3, c[0x0][0x178], !P5 ;  /* 0x00005e0003007a0c */ /* 0x008fc40006fa1270 */
[----:B------:R-:W-:Y:S02]  /*54a60*/  ISETP.LT.AND P3, PT, R29, c[0x0][0x178], !P4 ;  /* 0x00005e001d007a0c */ /* 0x000fe40006761270 */
[----:B------:R-:W-:Y:S02]  /*54a70*/  ISETP.LT.AND P4, PT, R3, c[0x0][0x178], !P4 ;  /* 0x00005e0003007a0c */ /* 0x000fe40006781270 */
[C---:B------:R-:W-:Y:S01]  /*54a80*/  IADD3 R0, R2.reuse, c[0x0][0x198], RZ ;  /* 0x0000660002007a10 */ /* 0x040fe20007ffe0ff */
[----:B------:R-:W-:-:S04]  /*54a90*/  IMAD.WIDE R2, R2, 0x2, R18 ;  /* 0x0000000202027825 */ /* 0x000fc800078e0212 */
[----:B------:R-:W-:-:S04]  /*54aa0*/  IMAD.WIDE R20, R0, 0x2, R16 ;  /* 0x0000000200147825 */ /* 0x000fc800078e0210 */
[----:B------:R-:W-:Y:S01]  /*54ab0*/  IMAD.WIDE R22, R0, 0x2, R18 ;  /* 0x0000000200167825 */ /* 0x000fe200078e0212 */
[----:B------:R-:W-:Y:S01]  /*54ac0*/  @P5 STG.E.U16 [R2.64], R8 ;  /* 0x0000000802005986 */ /* 0x000fe2000c101504 */
[----:B------:R-:W-:-:S04]  /*54ad0*/  IADD3 R4, R28, 0x1a5, RZ ;  /* 0x000001a51c047810 */ /* 0x000fc80007ffe0ff */
[----:B------:R-:W-:Y:S02]  /*54ae0*/  ISETP.GE.AND P0, PT, R4, c[0x0][0x17c], PT ;  /* 0x00005f0004007a0c */ /* 0x000fe40003f06270 */
[----:B------:R-:W-:-:S04]  /*54af0*/  IADD3 R4, R28, 0x1a6, RZ ;  /* 0x000001a61c047810 */ /* 0x000fc80007ffe0ff */
[----:B------:R-:W-:Y:S02]  /*54b00*/  ISETP.GE.AND P2, PT, R4, c[0x0][0x17c], PT ;  /* 0x00005f0004007a0c */ /* 0x000fe40003f46270 */
[C---:B------:R-:W-:Y:S01]  /*54b10*/  ISETP.LT.AND P5, PT, R29.reuse, c[0x0][0x178], !P6 ;  /* 0x00005e001d007a0c */ /* 0x040fe200077a1270 */
[----:B--2---:R0:W-:Y:S04]  /*54b20*/  @P3 STG.E.U16 [R20.64], R12 ;  /* 0x0000000c14003986 */ /* 0x0041e8000c101504 */
[----:B----4-:R1:W-:Y:S01]  /*54b30*/  @P4 STG.E.U16 [R22.64], R24 ;  /* 0x0000001816004986 */ /* 0x0103e2000c101504 */
[----:B------:R-:W-:Y:S02]  /*54b40*/  ISETP.LT.AND P4, PT, R29, c[0x0][0x178], !P1 ;  /* 0x00005e001d007a0c */ /* 0x000fe40004f81270 */
[----:B-----5:R-:W-:-:S02]  /*54b50*/  ISETP.LT.AND P1, PT, R25, c[0x0][0x178], !P1 ;  /* 0x00005e0019007a0c */ /* 0x020fc40004f21270 */
[----:B0-----:R-:W-:Y:S02]  /*54b60*/  IADD3 R20, R0, c[0x0][0x198], RZ ;  /* 0x0000660000147a10 */ /* 0x001fe40007ffe0ff */
[----:B------:R-:W-:Y:S02]  /*54b70*/  PRMT R4, R12, 0x7632, R4 ;  /* 0x000076320c047816 */ /* 0x000fe40000000004 */
[----:B------:R-:W-:Y:S01]  /*54b80*/  IADD3 R12, R28, 0x1a8, RZ ;  /* 0x000001a81c0c7810 */ /* 0x000fe20007ffe0ff */
[C---:B------:R-:W-:Y:S01]  /*54b90*/  IMAD.WIDE R2, R20.reuse, 0x2, R16 ;  /* 0x0000000214027825 */ /* 0x040fe200078e0210 */
[----:B------:R-:W-:Y:S02]  /*54ba0*/  IADD3 R0, R20, c[0x0][0x198], RZ ;  /* 0x0000660014007a10 */ /* 0x000fe40007ffe0ff */
[----:B------:R-:W-:Y:S01]  /*54bb0*/  PRMT R8, R24, 0x7632, R8 ;  /* 0x0000763218087816 */ /* 0x000fe20000000008 */
[----:B------:R-:W-:Y:S01]  /*54bc0*/  IMAD.WIDE R20, R20, 0x2, R18 ;  /* 0x0000000214147825 */ /* 0x000fe200078e0212 */
[----:B------:R-:W-:Y:S01]  /*54bd0*/  ISETP.LT.AND P6, PT, R25, c[0x0][0x178], !P6 ;  /* 0x00005e0019007a0c */ /* 0x000fe200077c1270 */
[----:B-1----:R-:W2:Y:S04]  /*54be0*/  LDL.LU R24, [R1+0x624] ;  /* 0x0006240001187983 */ /* 0x002ea80000300800 */
[----:B------:R-:W-:Y:S01]  /*54bf0*/  @P4 STG.E.U16 [R2.64], R4 ;  /* 0x0000000402004986 */ /* 0x000fe2000c101504 */
[----:B------:R-:W-:-:S03]  /*54c00*/  ISETP.GE.AND P4, PT, R12, c[0x0][0x17c], PT ;  /* 0x00005f000c007a0c */ /* 0x000fc60003f86270 */
[----:B------:R-:W3:Y:S04]  /*54c10*/  LDL.LU R25, [R1+0xb4] ;  /* 0x0000b40001197983 */ /* 0x000ee80000300800 */
[----:B------:R-:W4:Y:S04]  /*54c20*/  LDL.LU R12, [R1+0x54] ;  /* 0x00005400010c7983 */ /* 0x000f280000300800 */
[----:B------:R0:W-:Y:S04]  /*54c30*/  @P1 STG.E.U16 [R20.64], R8 ;  /* 0x0000000814001986 */ /* 0x0001e8000c101504 */
[----:B0-----:R-:W5:Y:S01]  /*54c40*/  LDL.LU R21, [R1+0x614] ;  /* 0x0006140001157983 */ /* 0x001f620000300800 */
[----:B------:R-:W-:-:S04]  /*54c50*/  IADD3 R22, R28, 0x1a7, RZ ;  /* 0x000001a71c167810 */ /* 0x000fc80007ffe0ff */
[----:B------:R-:W-:Y:S01]  /*54c60*/  ISETP.GE.AND P3, PT, R22, c[0x0][0x17c], PT ;  /* 0x00005f0016007a0c */ /* 0x000fe20003f66270 */
[----:B------:R-:W-:-:S05]  /*54c70*/  IMAD.WIDE R22, R0, 0x2, R16 ;  /* 0x0000000200167825 */ /* 0x000fca00078e0210 */
[----:B-----5:R0:W-:Y:S04]  /*54c80*/  @P5 STG.E.U16 [R22.64], R21 ;  /* 0x0000001516005986 */ /* 0x0201e8000c101504 */
[----:B0-----:R-:W5:Y:S01]  /*54c90*/  LDL R22, [R1+0xc8] ;  /* 0x0000c80001167983 */ /* 0x001f620000100800 */
[----:B------:R-:W-:Y:S01]  /*54ca0*/  ISETP.LT.AND P5, PT, R29, c[0x0][0x178], !P0 ;  /* 0x00005e001d007a0c */ /* 0x000fe200047a1270 */
[----:B------:R-:W-:Y:S01]  /*54cb0*/  IMAD.WIDE R2, R0, 0x2, R18 ;  /* 0x0000000200027825 */ /* 0x000fe200078e0212 */
[----:B------:R-:W-:Y:S01]  /*54cc0*/  IADD3 R4, R28, 0x1a9, RZ ;  /* 0x000001a91c047810 */ /* 0x000fe20007ffe0ff */
[----:B------:R-:W2:Y:S01]  /*54cd0*/  LDL.LU R23, [R1+0xa4] ;  /* 0x0000a40001177983 */ /* 0x000ea20000300800 */
[----:B------:R-:W-:Y:S02]  /*54ce0*/  IADD3 R0, R0, c[0x0][0x198], RZ ;  /* 0x0000660000007a10 */ /* 0x000fe40007ffe0ff */
[----:B------:R-:W-:Y:S01]  /*54cf0*/  ISETP.GE.AND P1, PT, R4, c[0x0][0x17c], PT ;  /* 0x00005f0004007a0c */ /* 0x000fe20003f26270 */
[----:B----4-:R0:W-:Y:S01]  /*54d00*/  @P6 STG.E.U16 [R2.64], R12 ;  /* 0x0000000c02006986 */ /* 0x0101e2000c101504 */
[----:B------:R-:W-:Y:S01]  /*54d10*/  PRMT R4, R21, 0x7632, R4 ;  /* 0x0000763215047816 */ /* 0x000fe20000000004 */
[----:B------:R-:W-:Y:S01]  /*54d20*/  IMAD.WIDE R20, R0, 0x2, R18 ;  /* 0x0000000200147825 */ /* 0x000fe200078e0212 */
[----:B------:R-:W-:-:S02]  /*54d30*/  ISETP.LT.AND P6, PT, R29, c[0x0][0x178], !P2 ;  /* 0x00005e001d007a0c */ /* 0x000fc400057c1270 */
[----:B------:R-:W-:Y:S01]  /*54d40*/  PRMT R8, R12, 0x7632, R8 ;  /* 0x000076320c087816 */ /* 0x000fe20000000008 */
[C---:B0-----:R-:W-:Y:S01]  /*54d50*/  IMAD.WIDE R2, R0.reuse, 0x2, R16 ;  /* 0x0000000200027825 */ /* 0x041fe200078e0210 */
[----:B------:R-:W-:-:S04]  /*54d60*/  IADD3 R0, R0, c[0x0][0x198], RZ ;  /* 0x0000660000007a10 */ /* 0x000fc80007ffe0ff */
[----:B------:R0:W-:Y:S02]  /*54d70*/  @P5 STG.E.U16 [R2.64], R4 ;  /* 0x0000000402005986 */ /* 0x0001e4000c101504 */
[----:B0-----:R-:W-:Y:S01]  /*54d80*/  IMAD.WIDE R2, R0, 0x2, R16 ;  /* 0x0000000200027825 */ /* 0x001fe200078e0210 */
[----:B------:R-:W-:Y:S02]  /*54d90*/  IADD3 R4, R28, 0x1ab, RZ ;  /* 0x000001ab1c047810 */ /* 0x000fe40007ffe0ff */
[C---:B-----5:R-:W-:Y:S02]  /*54da0*/  ISETP.LT.AND P0, PT, R22.reuse, c[0x0][0x178], !P0 ;  /* 0x00005e0016007a0c */ /* 0x060fe40004701270 */
[----:B------:R-:W-:-:S11]  /*54db0*/  ISETP.LT.AND P2, PT, R22, c[0x0][0x178], !P2 ;  /* 0x00005e0016007a0c */ /* 0x000fd60005741270 */
[----:B------:R0:W-:Y:S01]  /*54dc0*/  @P0 STG.E.U16 [R20.64], R8 ;  /* 0x0000000814000986 */ /* 0x0001e2000c101504 */
[----:B------:R-:W-:Y:S02]  /*54dd0*/  ISETP.LT.AND P0, PT, R29, c[0x0][0x178], !P3 ;  /* 0x00005e001d007a0c */ /* 0x000fe40005f01270 */
[----:B------:R-:W-:Y:S01]  /*54de0*/  ISETP.LT.AND P3, PT, R22, c[0x0][0x178], !P3 ;  /* 0x00005e0016007a0c */ /* 0x000fe20005f61270 */
[----:B--2---:R1:W-:Y:S01]  /*54df0*/  @P6 STG.E.U16 [R2.64], R24 ;  /* 0x0000001802006986 */ /* 0x0043e2000c101504 */
[----:B------:R-:W-:Y:S01]  /*54e00*/  ISETP.GE.AND P6, PT, R4, c[0x0][0x17c], PT ;  /* 0x00005f0004007a0c */ /* 0x000fe20003fc6270 */
[C---:B0-----:R-:W-:Y:S01]  /*54e10*/  IMAD.WIDE R20, R0.reuse, 0x2, R18 ;  /* 0x0000000200147825 */ /* 0x041fe200078e0212 */
[----:B------:R-:W-:Y:S02]  /*54e20*/  IADD3 R0, R0, c[0x0][0x198], RZ ;  /* 0x0000660000007a10 */ /* 0x000fe40007ffe0ff */
[----:B------:R-:W-:Y:S02]  /*54e30*/  PRMT R4, R24, 0x7632, R4 ;  /* 0x0000763218047816 */ /* 0x000fe40000000004 */
[----:B---3--:R0:W-:Y:S01]  /*54e40*/  @P2 STG.E.U16 [R20.64], R25 ;  /* 0x0000001914002986 */ /* 0x0081e2000c101504 */
[----:B-1----:R-:W-:Y:S01]  /*54e50*/  IMAD.WIDE R2, R0, 0x2, R16 ;  /* 0x0000000200027825 */ /* 0x002fe200078e0210 */
[----:B------:R-:W-:-:S02]  /*54e60*/  PRMT R8, R25, 0x7632, R8 ;  /* 0x0000763219087816 */ /* 0x000fc40000000008 */
[----:B------:R-:W2:Y:S04]  /*54e70*/  LDL.LU R24, [R1+0x644] ;  /* 0x0006440001187983 */ /* 0x000ea80000300800 */
[----:B------:R-:W-:Y:S01]  /*54e80*/  @P0 STG.E.U16 [R2.64], R4 ;  /* 0x0000000402000986 */ /* 0x000fe2000c101504 */
[----:B0-----:R-:W-:-:S03]  /*54e90*/  IMAD.WIDE R20, R0, 0x2, R18 ;  /* 0x0000000200147825 */ /* 0x001fc600078e0212 */
[----:B------:R-:W3:Y:S04]  /*54ea0*/  LDL.LU R25, [R1+0x94] ;  /* 0x0000940001197983 */ /* 0x000ee80000300800 */
[----:B------:R0:W-:Y:S04]  /*54eb0*/  @P3 STG.E.U16 [R20.64], R8 ;  /* 0x0000000814003986 */ /* 0x0001e8000c101504 */
[----:B0-----:R-:W4:Y:S01]  /*54ec0*/  LDL.LU R21, [R1+0x634] ;  /* 0x0006340001157983 */ /* 0x001f220000300800 */
[----:B------:R-:W-:Y:S02]  /*54ed0*/  ISETP.LT.AND P2, PT, R29, c[0x0][0x178], !P4 ;  /* 0x00005e001d007a0c */ /* 0x000fe40006741270 */
[----:B------:R-:W-:-:S02]  /*54ee0*/  IADD3 R0, R0, c[0x0][0x198], RZ ;  /* 0x0000660000007a10 */ /* 0x000fc40007ffe0ff */
[----:B------:R-:W-:Y:S02]  /*54ef0*/  ISETP.LT.AND P4, PT, R22, c[0x0][0x178], !P4 ;  /* 0x00005e0016007a0c */ /* 0x000fe40006781270 */
[----:B------:R-:W-:Y:S01]  /*54f00*/  IADD3 R12, R28, 0x1aa, RZ ;  /* 0x000001aa1c0c7810 */ /* 0x000fe20007ffe0ff */
[----:B------:R-:W-:Y:S01]  /*54f10*/  IMAD.WIDE R2, R0, 0x2, R16 ;  /* 0x0000000200027825 */ /* 0x000fe200078e0210 */
[----:B------:R-:W-:Y:S02]  /*54f20*/  ISETP.LT.AND P3, PT, R29, c[0x0][0x178], !P1 ;  /* 0x00005e001d007a0c */ /* 0x000fe40004f61270 */
[----:B------:R-:W-:Y:S02]  /*54f30*/  ISETP.GE.AND P5, PT, R12, c[0x0][0x17c], PT ;  /* 0x00005f000c007a0c */ /* 0x000fe40003fa6270 */
[----:B------:R-:W-:Y:S02]  /*54f40*/  IADD3 R12, R0, c[0x0][0x198], RZ ;  /* 0x00006600000c7a10 */ /* 0x000fe40007ffe0ff */
[----:B------:R-:W-:-:S02]  /*54f50*/  IADD3 R4, R28, 0x1ac, RZ ;  /* 0x000001ac1c047810 */ /* 0x000fc40007ffe0ff */
[----:B------:R-:W-:Y:S02]  /*54f60*/  ISETP.LT.AND P1, PT, R22, c[0x0][0x178], !P1 ;  /* 0x00005e0016007a0c */ /* 0x000fe40004f21270 */
[----:B------:R-:W-:Y:S02]  /*54f70*/  ISETP.GE.AND P0, PT, R4, c[0x0][0x17c], PT ;  /* 0x00005f0004007a0c */ /* 0x000fe40003f06270 */
[----:B------:R-:W-:Y:S02]  /*54f80*/  IADD3 R4, R28, 0x1ad, RZ ;  /* 0x000001ad1c047810 */ /* 0x000fe40007ffe0ff */
[----:B------:R-:W-:Y:S01]  /*54f90*/  PRMT R8, R23, 0x7632, R8 ;  /* 0x0000763217087816 */ /* 0x000fe20000000008 */
[----:B----4-:R0:W-:Y:S02]  /*54fa0*/  @P2 STG.E.U16 [R2.64], R21 ;  /* 0x0000001502002986 */ /* 0x0101e4000c101504 */
[----:B0-----:R-:W-:Y:S01]  /*54fb0*/  IMAD.WIDE R2, R0, 0x2, R18 ;  /* 0x0000000200027825 */ /* 0x001fe200078e0212 */
[----:B------:R-:W-:-:S03]  /*54fc0*/  PRMT R0, R21, 0x7632, R0 ;  /* 0x0000763215007816 */ /* 0x000fc60000000000 */
[----:B------:R-:W-:Y:S01]  /*54fd0*/  IMAD.WIDE R20, R12, 0x2, R16 ;  /* 0x000000020c147825 */ /* 0x000fe200078e0210 */
[----:B------:R0:W-:Y:S01]  /*54fe0*/  @P4 STG.E.U16 [R2.64], R23 ;  /* 0x0000001702004986 */ /* 0x0001e2000c101504 */
[----:B------:R-:W-:-:S03]  /*54ff0*/  ISETP.LT.AND P4, PT, R29, c[0x0][0x178], !P5 ;  /* 0x00005e001d007a0c */ /* 0x000fc60006f81270 */
[----:B------:R1:W-:Y:S01]  /*55000*/  @P3 STG.E.U16 [R20.64], R0 ;  /* 0x0000000014003986 */ /* 0x0003e2000c101504 */
[----:B------:R-:W-:Y:S02]  /*55010*/  ISETP.GE.AND P2, PT, R4, c[0x0][0x17c], PT ;  /* 0x00005f0004007a0c */ /* 0x000fe40003f46270 */
[----:B------:R-:W-:Y:S02]  /*55020*/  ISETP.LT.AND P5, PT, R22, c[0x0][0x178], !P5 ;  /* 0x00005e0016007a0c */ /* 0x000fe40006fa1270 */
[----:B------:R-:W-:Y:S01]  /*55030*/  IADD3 R4, R28, 0x1ae, RZ ;  /* 0x000001ae1c047810 */ /* 0x000fe20007ffe0ff */
[C---:B0-----:R-:W-:Y:S01]  /*55040*/  IMAD.WIDE R2, R12.reuse, 0x2, R18 ;  /* 0x000000020c027825 */ /* 0x041fe200078e0212 */
[----:B-1----:R-:W-:-:S04]  /*55050*/  IADD3 R0, R12, c[0x0][0x198], RZ ;  /* 0x000066000c007a10 */ /* 0x002fc80007ffe0ff */
[----:B------:R0:W-:Y:S01]  /*55060*/  @P1 STG.E.U16 [R2.64], R8 ;  /* 0x0000000802001986 */ /* 0x0001e2000c101504 */
[----:B------:R-:W-:Y:S01]  /*55070*/  IMAD.WIDE R20, R0, 0x2, R16 ;  /* 0x0000000200147825 */ /* 0x000fe200078e0210 */
[----:B------:R-:W-:Y:S02]  /*55080*/  ISETP.GE.AND P3, PT, R4, c[0x0][0x17c], PT ;  /* 0x00005f0004007a0c */ /* 0x000fe40003f66270 */
[----:B------:R-:W4:Y:S01]  /*55090*/  LDL R4, [R1+0xc8] ;  /* 0x0000c80001047983 */ /* 0x000f220000100800 */
[----:B------:R-:W-:-:S03]  /*550a0*/  IADD3 R12, R28, 0x1af, RZ ;  /* 0x000001af1c0c7810 */ /* 0x000fc60007ffe0ff */
[----:B--2---:R-:W-:Y:S01]  /*550b0*/  @P4 STG.E.U16 [R20.64], R24 ;  /* 0x0000001814004986 */ /* 0x004fe2000c101504 */
[----:B------:R-:W-:Y:S01]  /*550c0*/  ISETP.LT.AND P4, PT, R29, c[0x0][0x178], !P6 ;  /* 0x00005e001d007a0c */ /* 0x000fe20007781270 */
[C---:B------:R-:W-:Y:S01]  /*550d0*/  IMAD.WIDE R22, R0.reuse, 0x2, R18 ;  /* 0x0000000200167825 */ /* 0x040fe200078e0212 */
[----:B0-----:R-:W-:Y:S02]  /*550e0*/  IADD3 R2, R0, c[0x0][0x198], RZ ;  /* 0x0000660000027a10 */ /* 0x001fe40007ffe0ff */
[----:B------:R-:W-:Y:S02]  /*550f0*/  ISETP.GE.AND P1, PT, R12, c[0x0][0x17c], PT ;  /* 0x00005f000c007a0c */ /* 0x000fe40003f26270 */
[----:B---3--:R0:W-:Y:S01]  /*55100*/  @P5 STG.E.U16 [R22.64], R25 ;  /* 0x0000001916005986 */ /* 0x0081e2000c101504 */
[----:B------:R-:W-:Y:S02]  /*55110*/  PRMT R12, R24, 0x7632, R12 ;  /* 0x00007632180c7816 */ /* 0x000fe4000000000c */
[----:B------:R-:W-:Y:S01]  /*55120*/  PRMT R8, R25, 0x7632, R8 ;  /* 0x0000763219087816 */ /* 0x000fe20000000008 */
[----:B0-----:R-:W-:-:S05]  /*55130*/  IMAD.WIDE R24, R2, 0x2, R16 ;  /* 0x0000000202187825 */ /* 0x001fca00078e0210 */
[----:B------:R0:W-:Y:S04]  /*55140*/  @P4 STG.E.U16 [R24.64], R12 ;  /* 0x0000000c18004986 */ /* 0x0001e8000c101504 */
[----:B0-----:R-:W2:Y:S04]  /*55150*/  LDL.LU R12, [R1+0x654] ;  /* 0x00065400010c7983 */ /* 0x001ea80000300800 */
[----:B------:R-:W3:Y:S04]  /*55160*/  LDL.LU R25, [R1+0x84] ;  /* 0x0000840001197983 */ /* 0x000ee80000300800 */
[----:B------:R-:W5:Y:S01]  /*55170*/  LDL R24, [R1+0xc8] ;  /* 0x0000c80001187983 */ /* 0x000f620000100800 */
[----:B------:R-:W-:-:S02]  /*55180*/  ISETP.LT.AND P5, PT, R29, c[0x0][0x178], !P0 ;  /* 0x00005e001d007a0c */ /* 0x000fc400047a1270 */
[C---:B------:R-:W-:Y:S01]  /*55190*/  IADD3 R0, R2.reuse, c[0x0][0x198], RZ ;  /* 0x0000660002007a10 */ /* 0x040fe20007ffe0ff */
[----:B------:R-:W-:-:S04]  /*551a0*/  IMAD.WIDE R2, R2, 0x2, R18 ;  /* 0x0000000202027825 */ /* 0x000fc800078e0212 */
[----:B------:R-:W-:-:S04]  /*551b0*/  IMAD.WIDE R20, R0, 0x2, R16 ;  /* 0x0000000200147825 */ /* 0x000fc800078e0210 */
[----:B------:R-:W-:Y:S01]  /*551c0*/  IMAD.WIDE R22, R0, 0x2, R18 ;  /* 0x0000000200167825 */ /* 0x000fe200078e0212 */
[C---:B----4-:R-:W-:Y:S02]  /*551d0*/  ISETP.LT.AND P6, PT, R4.reuse, c[0x0][0x178], !P6 ;  /* 0x00005e0004007a0c */ /* 0x050fe400077c1270 */
[----:B------:R-:W-:Y:S02]  /*551e0*/  ISETP.LT.AND P0, PT, R4, c[0x0][0x178], !P0 ;  /* 0x00005e0004007a0c */ /* 0x000fe40004701270 */
[----:B------:R-:W-:-:S09]  /*551f0*/  IADD3 R4, R28, 0x1b0, RZ ;  /* 0x000001b01c047810 */ /* 0x000fd20007ffe0ff */
[----:B------:R-:W-:Y:S01]  /*55200*/  @P6 STG.E.U16 [R2.64], R8 ;  /* 0x0000000802006986 */ /* 0x000fe2000c101504 */
[----:B------:R-:W-:Y:S02]  /*55210*/  ISETP.GE.AND P4, PT, R4, c[0x0][0x17c], PT ;  /* 0x00005f0004007a0c */ /* 0x000fe40003f86270 */
[C---:B------:R-:W-:Y:S01]  /*55220*/  ISETP.LT.AND P6, PT, R29.reuse, c[0x0][0x178], !P3 ;  /* 0x00005e001d007a0c */ /* 0x040fe20005fc1270 */
[----:B--2---:R0:W-:Y:S01]  /*55230*/  @P5 STG.E.U16 [R20.64], R12 ;  /* 0x0000000c14005986 */ /* 0x0041e2000c101504 */
[----:B------:R-:W-:Y:S02]  /*55240*/  ISETP.LT.AND P5, PT, R29, c[0x0][0x178], !P2 ;  /* 0x00005e001d007a0c */ /* 0x000fe400057a1270 */
[----:B-----5:R-:W-:Y:S02]  /*55250*/  ISETP.LT.AND P2, PT, R24, c[0x0][0x178], !P2 ;  /* 0x00005e0018007a0c */ /* 0x020fe40005741270 */
[----:B0-----:R-:W-:Y:S02]  /*55260*/  IADD3 R20, R0, c[0x0][0x198], RZ ;  /* 0x0000660000147a10 */ /* 0x001fe40007ffe0ff */
[----:B------:R-:W-:-:S02]  /*55270*/  PRMT R4, R12, 0x7632, R4 ;  /* 0x000076320c047816 */ /* 0x000fc40000000004 */
[----:B------:R-:W-:Y:S01]  /*55280*/  IADD3 R12, R28, 0x1b2, RZ ;  /* 0x000001b21c0c7810 */ /* 0x000fe20007ffe0ff */
[C---:B------:R-:W-:Y:S01]  /*55290*/  IMAD.WIDE R2, R20.reuse, 0x2, R16 ;  /* 0x0000000214027825 */ /* 0x040fe200078e0210 */
[C---:B------:R-:W-:Y:S02]  /*552a0*/  IADD3 R0, R20.reuse, c[0x0][0x198], RZ ;  /* 0x0000660014007a10 */ /* 0x040fe40007ffe0ff */
[----:B---3--:R-:W-:Y:S01]  /*552b0*/  PRMT R8, R25, 0x7632, R8 ;  /* 0x0000763219087816 */ /* 0x008fe20000000008 */
[----:B------:R-:W-:Y:S01]  /*552c0*/  IMAD.WIDE R20, R20, 0x2, R18 ;  /* 0x0000000214147825 */ /* 0x000fe200078e0212 */
[----:B------:R0:W-:Y:S04]  /*552d0*/  @P0 STG.E.U16 [R22.64], R25 ;  /* 0x0000001916000986 */ /* 0x0001e8000c101504 */
[----:B------:R-:W-:Y:S01]  /*552e0*/  @P5 STG.E.U16 [R2.64], R4 ;  /* 0x0000000402005986 */ /* 0x000fe2000c101504 */
[----:B------:R-:W-:-:S03]  /*552f0*/  ISETP.GE.AND P5, PT, R12, c[0x0][0x17c], PT ;  /* 0x00005f000c007a0c */ /* 0x000fc60003fa6270 */
[----:B------:R1:W-:Y:S04]  /*55300*/  @P2 STG.E.U16 [R20.64], R8 ;  /* 0x0000000814002986 */ /* 0x0003e8000c101504 */
[----:B0-----:R-:W2:Y:S04]  /*55310*/  LDL.LU R25, [R1+0x674] ;  /* 0x0006740001197983 */ /* 0x001ea80000300800 */
[----:B------:R-:W3:Y:S04]  /*55320*/  LDL.LU R29, [R1+0x64] ;  /* 0x00006400011d7983 */ /* 0x000ee80000300800 */
[----:B------:R-:W4:Y:S04]  /*55330*/  LDL.LU R12, [R1+0x74] ;  /* 0x00007400010c7983 */ /* 0x000f280000300800 */
[----:B-1----:R-:W5:Y:S01]  /*55340*/  LDL.LU R21, [R1+0x664] ;  /* 0x0006640001157983 */ /* 0x002f620000300800 */
        /* <DEDUP_REMOVED lines=10> */
[----:B------:R-:W-:-:S02]  /*553f0*/  ISETP.GE.AND P2, PT, R4, c[0x0][0x17c], PT ;  /* 0x00005f0004007a0c */ /* 0x000fc40003f46270 */
[----:B------:R-:W-:Y:S01]  /*55400*/  PRMT R4, R21, 0x7632, R4 ;  /* 0x0000763215047816 */ /* 0x000fe20000000004 */
[----:B------:R-:W-:Y:S01]  /*55410*/  IMAD.WIDE R20, R0, 0x2, R18 ;  /* 0x0000000200147825 */ /* 0x000fe200078e0212 */
[----:B----4-:R-:W-:-:S03]  /*55420*/  PRMT R8, R12, 0x7632, R8 ;  /* 0x000076320c087816 */ /* 0x010fc60000000008 */
[----:B------:R0:W-:Y:S02]  /*55430*/  @P3 STG.E.U16 [R2.64], R12 ;  /* 0x0000000c02003986 */ /* 0x0001e4000c101504 */
[C---:B0-----:R-:W-:Y:S01]  /*55440*/  IMAD.WIDE R2, R0.reuse, 0x2, R16 ;  /* 0x0000000200027825 */ /* 0x041fe200078e0210 */
[----:B------:R-:W-:Y:S02]  /*55450*/  IADD3 R0, R0, c[0x0][0x198], RZ ;  /* 0x0000660000007a10 */ /* 0x000fe40007ffe0ff */
[----:B-----5:R-:W-:Y:S02]  /*55460*/  ISETP.LT.AND P6, PT, R22, c[0x0][0x178], !P1 ;  /* 0x00005e0016007a0c */ /* 0x020fe40004fc1270 */
[----:B------:R-:W-:Y:S02]  /*55470*/  ISETP.LT.AND P1, PT, R24, c[0x0][0x178], !P1 ;  /* 0x00005e0018007a0c */ /* 0x000fe40004f21270 */
[----:B------:R-:W-:Y:S02]  /*55480*/  ISETP.LT.AND P3, PT, R22, c[0x0][0x178], !P4 ;  /* 0x00005e0016007a0c */ /* 0x000fe40006761270 */
[----:B------:R-:W-:-:S07]  /*55490*/  ISETP.LT.AND P4, PT, R24, c[0x0][0x178], !P4 ;  /* 0x00005e0018007a0c */ /* 0x000fce0006781270 */
[----:B------:R0:W-:Y:S04]  /*554a0*/  @P6 STG.E.U16 [R2.64], R4 ;  /* 0x0000000402006986 */ /* 0x0001e8000c101504 */
[----:B------:R1:W-:Y:S01]  /*554b0*/  @P1 STG.E.U16 [R20.64], R8 ;  /* 0x0000000814001986 */ /* 0x0003e2000c101504 */
[----:B------:R-:W-:Y:S02]  /*554c0*/  ISETP.LT.AND P1, PT, R22, c[0x0][0x178], !P0 ;  /* 0x00005e0016007a0c */ /* 0x000fe40004721270 */
[----:B------:R-:W-:Y:S01]  /*554d0*/  ISETP.LT.AND P0, PT, R24, c[0x0][0x178], !P0 ;  /* 0x00005e0018007a0c */ /* 0x000fe20004701270 */
[----:B0-----:R-:W-:Y:S01]  /*554e0*/  IMAD.WIDE R2, R0, 0x2, R16 ;  /* 0x0000000200027825 */ /* 0x001fe200078e0210 */
[----:B------:R-:W-:-:S03]  /*554f0*/  IADD3 R4, R28, 0x1b5, RZ ;  /* 0x000001b51c047810 */ /* 0x000fc60007ffe0ff */
[C---:B-1----:R-:W-:Y:S01]  /*55500*/  IMAD.WIDE R20, R0.reuse, 0x2, R18 ;  /* 0x0000000200147825 */ /* 0x042fe200078e0212 */
[----:B------:R-:W-:Y:S01]  /*55510*/  IADD3 R0, R0, c[0x0][0x198], RZ ;  /* 0x0000660000007a10 */ /* 0x000fe20007ffe0ff */
[----:B--2---:R0:W-:Y:S01]  /*55520*/  @P3 STG.E.U16 [R2.64], R25 ;  /* 0x0000001902003986 */ /* 0x0041e2000c101504 */
[----:B------:R-:W-:Y:S02]  /*55530*/  ISETP.GE.AND P3, PT, R4, c[0x0][0x17c], PT ;  /* 0x00005f0004007a0c */ /* 0x000fe40003f66270 */
[----:B------:R-:W-:Y:S01]  /*55540*/  PRMT R4, R25, 0x7632, R4 ;  /* 0x0000763219047816 */ /* 0x000fe20000000004 */
[----:B---3--:R1:W-:Y:S01]  /*55550*/  @P4 STG.E.U16 [R20.64], R29 ;  /* 0x0000001d14004986 */ /* 0x0083e2000c101504 */
[----:B------:R-:W-:Y:S01]  /*55560*/  PRMT R8, R29, 0x7632, R8 ;  /* 0x000076321d087816 */ /* 0x000fe20000000008 */
[C---:B0-----:R-:W-:Y:S02]  /*55570*/  IMAD.WIDE R2, R0.reuse, 0x2, R16 ;  /* 0x0000000200027825 */ /* 0x041fe400078e0210 */
[----:B------:R-:W2:Y:S02]  /*55580*/  LDL.LU R25, [R1+0x6a4] ;  /* 0x0006a40001197983 */ /* 0x000ea40000300800 */
[----:B-1----:R-:W-:-:S02]  /*55590*/  IMAD.WIDE R20, R0, 0x2, R18 ;  /* 0x0000000200147825 */ /* 0x002fc400078e0212 */
[----:B------:R-:W-:Y:S04]  /*555a0*/  @P1 STG.E.U16 [R2.64], R4 ;  /* 0x0000000402001986 */ /* 0x000fe8000c101504 */
[----:B------:R-:W3:Y:S04]  /*555b0*/  LDL.LU R29, [R1+0x24] ;  /* 0x00002400011d7983 */ /* 0x000ee80000300800 */
[----:B------:R0:W-:Y:S04]  /*555c0*/  @P0 STG.E.U16 [R20.64], R8 ;  /* 0x0000000814000986 */ /* 0x0001e8000c101504 */
[----:B0-----:R-:W4:Y:S01]  /*555d0*/  LDL.LU R21, [R1+0x694] ;  /* 0x0006940001157983 */ /* 0x001f220000300800 */
[----:B------:R-:W-:-:S02]  /*555e0*/  ISETP.LT.AND P4, PT, R22, c[0x0][0x178], !P5 ;  /* 0x00005e0016007a0c */ /* 0x000fc40006f81270 */
[----:B------:R-:W-:Y:S02]  /*555f0*/  IADD3 R0, R0, c[0x0][0x198], RZ ;  /* 0x0000660000007a10 */ /* 0x000fe40007ffe0ff */
[C---:B------:R-:W-:Y:S02]  /*55600*/  IADD3 R12, R28.reuse, 0x1b4, RZ ;  /* 0x000001b41c0c7810 */ /* 0x040fe40007ffe0ff */
[----:B------:R-:W-:Y:S01]  /*55610*/  IADD3 R4, R28, 0x1b6, RZ ;  /* 0x000001b61c047810 */ /* 0x000fe20007ffe0ff */
[----:B------:R-:W-:Y:S01]  /*55620*/  IMAD.WIDE R2, R0, 0x2, R16 ;  /* 0x0000000200027825 */ /* 0x000fe200078e0210 */
[----:B------:R-:W-:Y:S02]  /*55630*/  ISETP.LT.AND P5, PT, R24, c[0x0][0x178], !P5 ;  /* 0x00005e0018007a0c */ /* 0x000fe40006fa1270 */
[----:B------:R-:W-:Y:S02]  /*55640*/  ISETP.LT.AND P1, PT, R22, c[0x0][0x178], !P2 ;  /* 0x00005e0016007a0c */ /* 0x000fe40005721270 */
[----:B------:R-:W-:-:S02]  /*55650*/  ISETP.GE.AND P6, PT, R12, c[0x0][0x17c], PT ;  /* 0x00005f000c007a0c */ /* 0x000fc40003fc6270 */
[----:B------:R-:W-:Y:S02]  /*55660*/  ISETP.GE.AND P0, PT, R4, c[0x0][0x17c], PT ;  /* 0x00005f0004007a0c */ /* 0x000fe40003f06270 */
[----:B------:R-:W-:Y:S02]  /*55670*/  IADD3 R12, R0, c[0x0][0x198], RZ ;  /* 0x00006600000c7a10 */ /* 0x000fe40007ffe0ff */
[----:B------:R-:W-:Y:S01]  /*55680*/  IADD3 R4, R28, 0x1b7, RZ ;  /* 0x000001b71c047810 */ /* 0x000fe20007ffe0ff */
[----:B----4-:R0:W-:Y:S03]  /*55690*/  @P4 STG.E.U16 [R2.64], R21 ;  /* 0x0000001502004986 */ /* 0x0101e6000c101504 */
[----:B------:R-:W-:Y:S02]  /*556a0*/  ISETP.GE.AND P4, PT, R4, c[0x0][0x17c], PT ;  /* 0x00005f0004007a0c */ /* 0x000fe40003f86270 */
[----:B------:R-:W-:Y:S01]  /*556b0*/  IADD3 R4, R28, 0x1b8, RZ ;  /* 0x000001b81c047810 */ /* 0x000fe20007ffe0ff */
[----:B0-----:R-:W-:Y:S01]  /*556c0*/  IMAD.WIDE R2, R0, 0x2, R18 ;  /* 0x0000000200027825 */ /* 0x001fe200078e0212 */
[----:B------:R-:W-:-:S03]  /*556d0*/  PRMT R0, R21, 0x7632, R0 ;  /* 0x0000763215007816 */ /* 0x000fc60000000000 */
[----:B------:R-:W-:Y:S01]  /*556e0*/  IMAD.WIDE R20, R12, 0x2, R16 ;  /* 0x000000020c147825 */ /* 0x000fe200078e0210 */
[----:B------:R0:W-:Y:S04]  /*556f0*/  @P5 STG.E.U16 [R2.64], R23 ;  /* 0x0000001702005986 */ /* 0x0001e8000c101504 */
[----:B------:R1:W-:Y:S01]  /*55700*/  @P1 STG.E.U16 [R20.64], R0 ;  /* 0x0000000014001986 */ /* 0x0003e2000c101504 */
[----:B------:R-:W-:-:S03]  /*55710*/  ISETP.GE.AND P1, PT, R4, c[0x0][0x17c], PT ;  /* 0x00005f0004007a0c */ /* 0x000fc60003f26270 */
[----:B------:R-:W4:Y:S01]  /*55720*/  LDL R4, [R1+0xc4] ;  /* 0x0000c40001047983 */ /* 0x000f220000100800 */
[----:B------:R-:W-:Y:S02]  /*55730*/  ISETP.LT.AND P2, PT, R24, c[0x0][0x178], !P2 ;  /* 0x00005e0018007a0c */ /* 0x000fe40005741270 */
[----:B------:R-:W-:Y:S01]  /*55740*/  ISETP.LT.AND P5, PT, R22, c[0x0][0x178], !P6 ;  /* 0x00005e0016007a0c */ /* 0x000fe200077a1270 */
[----:B0-----:R-:W-:Y:S01]  /*55750*/  IMAD.WIDE R2, R12, 0x2, R18 ;  /* 0x000000020c027825 */ /* 0x001fe200078e0212 */
[----:B------:R-:W-:Y:S02]  /*55760*/  ISETP.LT.AND P6, PT, R24, c[0x0][0x178], !P6 ;  /* 0x00005e0018007a0c */ /* 0x000fe400077c1270 */
[----:B-1----:R-:W-:Y:S02]  /*55770*/  IADD3 R0, R12, c[0x0][0x198], RZ ;  /* 0x000066000c007a10 */ /* 0x002fe40007ffe0ff */
[----:B------:R-:W-:-:S03]  /*55780*/  PRMT R8, R23, 0x7632, R8 ;  /* 0x0000763217087816 */ /* 0x000fc60000000008 */
[C---:B------:R-:W-:Y:S02]  /*55790*/  IMAD.WIDE R20, R0.reuse, 0x2, R16 ;  /* 0x0000000200147825 */ /* 0x040fe400078e0210 */
[----:B------:R0:W-:Y:S02]  /*557a0*/  @P2 STG.E.U16 [R2.64], R8 ;  /* 0x0000000802002986 */ /* 0x0001e4000c101504 */
[----:B------:R-:W-:Y:S02]  /*557b0*/  IMAD.WIDE R22, R0, 0x2, R18 ;  /* 0x0000000200167825 */ /* 0x000fe400078e0212 */
[----:B--2---:R-:W-:Y:S01]  /*557c0*/  @P5 STG.E.U16 [R20.64], R25 ;  /* 0x0000001914005986 */ /* 0x004fe2000c101504 */
[----:B------:R-:W-:-:S03]  /*557d0*/  IADD3 R12, R28, 0x1b9, RZ ;  /* 0x000001b91c0c7810 */ /* 0x000fc60007ffe0ff */
[----:B---3--:R1:W-:Y:S01]  /*557e0*/  @P6 STG.E.U16 [R22.64], R29 ;  /* 0x0000001d16006986 */ /* 0x0083e2000c101504 */
[----:B------:R-:W-:Y:S02]  /*557f0*/  ISETP.GE.AND P2, PT, R12, c[0x0][0x17c], PT ;  /* 0x00005f000c007a0c */ /* 0x000fe40003f46270 */
[----:B0-----:R-:W-:Y:S02]  /*55800*/  IADD3 R2, R0, c[0x0][0x198], RZ ;  /* 0x0000660000027a10 */ /* 0x001fe40007ffe0ff */
[----:B------:R-:W-:Y:S02]  /*55810*/  PRMT R12, R25, 0x7632, R12 ;  /* 0x00007632190c7816 */ /* 0x000fe4000000000c */
[----:B------:R-:W-:Y:S02]  /*55820*/  IADD3 R0, R2, c[0x0][0x198], RZ ;  /* 0x0000660002007a10 */ /* 0x000fe40007ffe0ff */
[----:B------:R-:W-:Y:S02]  /*55830*/  PRMT R8, R29, 0x7632, R8 ;  /* 0x000076321d087816 */ /* 0x000fe40000000008 */
[----:B-1----:R-:W2:Y:S01]  /*55840*/  LDL.LU R29, [R1+0x6e4] ;  /* 0x0006e400011d7983 */ /* 0x002ea20000300800 */
[----:B----4-:R-:W-:-:S02]  /*55850*/  ISETP.LT.AND P5, PT, R4, c[0x0][0x178], !P3 ;  /* 0x00005e0004007a0c */ /* 0x010fc40005fa1270 */
[----:B------:R-:W-:Y:S02]  /*55860*/  ISETP.LT.AND P3, PT, R24, c[0x0][0x178], !P3 ;  /* 0x00005e0018007a0c */ /* 0x000fe40005f61270 */
[----:B------:R-:W-:Y:S02]  /*55870*/  ISETP.LT.AND P6, PT, R4, c[0x0][0x178], !P0 ;  /* 0x00005e0004007a0c */ /* 0x000fe400047c1270 */
[----:B------:R-:W-:Y:S01]  /*55880*/  ISETP.LT.AND P0, PT, R24, c[0x0][0x178], !P0 ;  /* 0x00005e0018007a0c */ /* 0x000fe20004701270 */
[----:B------:R-:W-:-:S04]  /*55890*/  IMAD.WIDE R24, R2, 0x2, R16 ;  /* 0x0000000202187825 */ /* 0x000fc800078e0210 */
[----:B------:R-:W-:Y:S02]  /*558a0*/  IMAD.WIDE R2, R2, 0x2, R18 ;  /* 0x0000000202027825 */ /* 0x000fe400078e0212 */
[----:B------:R0:W-:Y:S04]  /*558b0*/  @P5 STG.E.U16 [R24.64], R12 ;  /* 0x0000000c18005986 */ /* 0x0001e8000c101504 */
[----:B------:R1:W-:Y:S04]  /*558c0*/  @P3 STG.E.U16 [R2.64], R8 ;  /* 0x0000000802003986 */ /* 0x0003e8000c101504 */
[----:B0-----:R-:W3:Y:S04]  /*558d0*/  LDL.LU R12, [R1+0x14] ;  /* 0x00001400010c7983 */ /* 0x001ee80000300800 */
[----:B------:R-:W4:Y:S04]  /*558e0*/  LDL.LU R24, [R1+0xc4] ;  /* 0x0000c40001187983 */ /* 0x000f280000300800 */
[----:B------:R-:W5:Y:S04]  /*558f0*/  LDL.LU R25, [R1+0xc8] ;  /* 0x0000c80001197983 */ /* 0x000f680000300800 */
[----:B-1----:R-:W2:Y:S01]  /*55900*/  LDL.LU R3, [R1+0x6b4] ;  /* 0x0006b40001037983 */ /* 0x002ea20000300800 */
[----:B------:R-:W-:-:S04]  /*55910*/  IMAD.WIDE R20, R0, 0x2, R16 ;  /* 0x0000000200147825 */ /* 0x000fc800078e0210 */
[----:B------:R-:W-:Y:S01]  /*55920*/  IMAD.WIDE R22, R0, 0x2, R18 ;  /* 0x0000000200167825 */ /* 0x000fe200078e0212 */
[----:B------:R-:W-:-:S04]  /*55930*/  IADD3 R4, R28, 0x1ba, RZ ;  /* 0x000001ba1c047810 */ /* 0x000fc80007ffe0ff */
[----:B------:R-:W-:Y:S02]  /*55940*/  ISETP.GE.AND P5, PT, R4, c[0x0][0x17c], PT ;  /* 0x00005f0004007a0c */ /* 0x000fe40003fa6270 */
[C---:B----4-:R-:W-:Y:S01]  /*55950*/  ISETP.LT.AND P3, PT, R24.reuse, c[0x0][0x178], !P1 ;  /* 0x00005e0018007a0c */ /* 0x050fe20004f61270 */
[----:B--2---:R0:W-:Y:S04]  /*55960*/  @P6 STG.E.U16 [R20.64], R3 ;  /* 0x0000000314006986 */ /* 0x0041e8000c101504 */
[----:B---3--:R1:W-:Y:S01]  /*55970*/  @P0 STG.E.U16 [R22.64], R12 ;  /* 0x0000000c16000986 */ /* 0x0083e2000c101504 */
[----:B------:R-:W-:Y:S02]  /*55980*/  ISETP.LT.AND P0, PT, R24, c[0x0][0x178], !P4 ;  /* 0x00005e0018007a0c */ /* 0x000fe40006701270 */
[----:B-----5:R-:W-:-:S02]  /*55990*/  ISETP.LT.AND P4, PT, R25, c[0x0][0x178], !P4 ;  /* 0x00005e0019007a0c */ /* 0x020fc40006781270 */
[----:B0-----:R-:W-:Y:S02]  /*559a0*/  IADD3 R20, R0, c[0x0][0x198], RZ ;  /* 0x0000660000147a10 */ /* 0x001fe40007ffe0ff */
[----:B------:R-:W-:Y:S02]  /*559b0*/  PRMT R4, R3, 0x7632, R4 ;  /* 0x0000763203047816 */ /* 0x000fe40000000004 */
[----:B-1----:R-:W-:Y:S02]  /*559c0*/  IADD3 R22, R28, 0x1bb, RZ ;  /* 0x000001bb1c167810 */ /* 0x002fe40007ffe0ff */
[C---:B------:R-:W-:Y:S01]  /*559d0*/  IADD3 R0, R20.reuse, c[0x0][0x198], RZ ;  /* 0x0000660014007a10 */ /* 0x040fe20007ffe0ff */
[----:B------:R-:W-:Y:S01]  /*559e0*/  IMAD.WIDE R2, R20, 0x2, R16 ;  /* 0x0000000214027825 */ /* 0x000fe200078e0210 */
[----:B------:R-:W-:Y:S02]  /*559f0*/  PRMT R8, R12, 0x7632, R8 ;  /* 0x000076320c087816 */ /* 0x000fe40000000008 */
[----:B------:R-:W-:Y:S01]  /*55a00*/  ISETP.GE.AND P6, PT, R22, c[0x0][0x17c], PT ;  /* 0x00005f0016007a0c */ /* 0x000fe20003fc6270 */
[----:B------:R-:W-:Y:S01]  /*55a10*/  IMAD.WIDE R20, R20, 0x2, R18 ;  /* 0x0000000214147825 */ /* 0x000fe200078e0212 */
[----:B------:R0:W-:Y:S03]  /*55a20*/  @P0 STG.E.U16 [R2.64], R4 ;  /* 0x0000000402000986 */ /* 0x0001e6000c101504 */
[----:B------:R-:W-:Y:S01]  /*55a30*/  IMAD.WIDE R22, R0, 0x2, R16 ;  /* 0x0000000200167825 */ /* 0x000fe200078e0210 */
[----:B------:R-:W-:Y:S01]  /*55a40*/  @P4 STG.E.U16 [R20.64], R8 ;  /* 0x0000000814004986 */ /* 0x000fe2000c101504 */
[----:B------:R-:W-:-:S03]  /*55a50*/  ISETP.LT.AND P1, PT, R25, c[0x0][0x178], !P1 ;  /* 0x00005e0019007a0c */ /* 0x000fc60004f21270 */
[----:B------:R1:W-:Y:S01]  /*55a60*/  @P3 STG.E.U16 [R22.64], R29 ;  /* 0x0000001d16003986 */ /* 0x0003e2000c101504 */
[----:B0-----:R-:W-:-:S03]  /*55a70*/  IMAD.WIDE R2, R0, 0x2, R18 ;  /* 0x0000000200027825 */ /* 0x001fc600078e0212 */
[----:B-1----:R-:W2:Y:S01]  /*55a80*/  LDL.LU R23, [R1+0x6d4] ;  /* 0x0006d40001177983 */ /* 0x002ea20000300800 */
[----:B------:R-:W-:Y:S02]  /*55a90*/  IADD3 R4, R28, 0x1bd, RZ ;  /* 0x000001bd1c047810 */ /* 0x000fe40007ffe0ff */
[----:B------:R-:W-:-:S03]  /*55aa0*/  PRMT R8, R26, 0x7632, R8 ;  /* 0x000076321a087816 */ /* 0x000fc60000000008 */
[----:B------:R0:W-:Y:S01]  /*55ab0*/  @P1 STG.E.U16 [R2.64], R26 ;  /* 0x0000001a02001986 */ /* 0x0001e2000c101504 */
[----:B------:R-:W-:Y:S02]  /*55ac0*/  ISETP.GE.AND P3, PT, R4, c[0x0][0x17c], PT ;  /* 0x00005f0004007a0c */ /* 0x000fe40003f66270 */
[----:B------:R-:W-:Y:S01]  /*55ad0*/  PRMT R4, R29, 0x7632, R4 ;  /* 0x000076321d047816 */ /* 0x000fe20000000004 */
[----:B0-----:R-:W3:Y:S04]  /*55ae0*/  LDL.LU R26, [R1+0x1578] ;  /* 0x00157800011a7983 */ /* 0x001ee80000300800 */
[----:B------:R-:W4:Y:S01]  /*55af0*/  LDL.LU R29, [R1+0x6c4] ;  /* 0x0006c400011d7983 */ /* 0x000f220000300800 */
[----:B------:R-:W-:Y:S02]  /*55b00*/  ISETP.LT.AND P4, PT, R24, c[0x0][0x178], !P2 ;  /* 0x00005e0018007a0c */ /* 0x000fe40005781270 */
[----:B------:R-:W-:-:S02]  /*55b10*/  ISETP.LT.AND P2, PT, R25, c[0x0][0x178], !P2 ;  /* 0x00005e0019007a0c */ /* 0x000fc40005741270 */
[----:B------:R-:W-:Y:S02]  /*55b20*/  IADD3 R0, R0, c[0x0][0x198], RZ ;  /* 0x0000660000007a10 */ /* 0x000fe40007ffe0ff */
[----:B------:R-:W-:Y:S02]  /*55b30*/  ISETP.LT.AND P1, PT, R24, c[0x0][0x178], !P5 ;  /* 0x00005e0018007a0c */ /* 0x000fe40006f21270 */
[----:B------:R-:W-:Y:S01]  /*55b40*/  ISETP.LT.AND P5, PT, R25, c[0x0][0x178], !P5 ;  /* 0x00005e0019007a0c */ /* 0x000fe20006fa1270 */
[----:B------:R-:W-:Y:S01]  /*55b50*/  IMAD.WIDE R2, R0, 0x2, R16 ;  /* 0x0000000200027825 */ /* 0x000fe200078e0210 */
[----:B------:R-:W-:-:S03]  /*55b60*/  IADD3 R12, R28, 0x1bc, RZ ;  /* 0x000001bc1c0c7810 */ /* 0x000fc60007ffe0ff */
[C---:B------:R-:W-:Y:S01]  /*55b70*/  IMAD.WIDE R20, R0.reuse, 0x2, R18 ;  /* 0x0000000200147825 */ /* 0x040fe200078e0212 */
[----:B------:R-:W-:Y:S01]  /*55b80*/  IADD3 R0, R0, c[0x0][0x198], RZ ;  /* 0x0000660000007a10 */ /* 0x000fe20007ffe0ff */
[----:B------:R0:W-:Y:S01]  /*55b90*/  @P4 STG.E.U16 [R2.64], R4 ;  /* 0x0000000402004986 */ /* 0x0001e2000c101504 */
[----:B------:R-:W-:Y:S02]  /*55ba0*/  ISETP.GE.AND P0, PT, R12, c[0x0][0x17c], PT ;  /* 0x00005f000c007a0c */ /* 0x000fe40003f06270 */
[----:B------:R-:W-:Y:S01]  /*55bb0*/  IADD3 R12, R28, 0x1be, RZ ;  /* 0x000001be1c0c7810 */ /* 0x000fe20007ffe0ff */
[----:B------:R1:W-:Y:S01]  /*55bc0*/  @P2 STG.E.U16 [R20.64], R8 ;  /* 0x0000000814002986 */ /* 0x0003e2000c101504 */
[----:B------:R-:W-:Y:S02]  /*55bd0*/  ISETP.LT.AND P2, PT, R24, c[0x0][0x178], !P6 ;  /* 0x00005e0018007a0c */ /* 0x000fe40007741270 */
[----:B------:R-:W-:Y:S01]  /*55be0*/  ISETP.GE.AND P4, PT, R12, c[0x0][0x17c], PT ;  /* 0x00005f000c007a0c */ /* 0x000fe20003f86270 */
[----:B0-----:R-:W-:Y:S01]  /*55bf0*/  IMAD.WIDE R2, R0, 0x2, R16 ;  /* 0x0000000200027825 */ /* 0x001fe200078e0210 */
[----:B------:R-:W-:-:S03]  /*55c00*/  IADD3 R4, R28, 0x1bf, RZ ;  /* 0x000001bf1c047810 */ /* 0x000fc60007ffe0ff */
[C---:B-1----:R-:W-:Y:S01]  /*55c10*/  IMAD.WIDE R20, R0.reuse, 0x2, R18 ;  /* 0x0000000200147825 */ /* 0x042fe200078e0212 */
[----:B------:R-:W-:Y:S02]  /*55c20*/  IADD3 R0, R0, c[0x0][0x198], RZ ;  /* 0x0000660000007a10 */ /* 0x000fe40007ffe0ff */
[----:B------:R-:W-:Y:S02]  /*55c30*/  ISETP.LT.AND P6, PT, R25, c[0x0][0x178], !P6 ;  /* 0x00005e0019007a0c */ /* 0x000fe400077c1270 */
[----:B------:R-:W-:Y:S01]  /*55c40*/  PRMT R8, R5, 0x7632, R8 ;  /* 0x0000763205087816 */ /* 0x000fe20000000008 */
[----:B--2---:R0:W-:Y:S01]  /*55c50*/  @P1 STG.E.U16 [R2.64], R23 ;  /* 0x0000001702001986 */ /* 0x0041e2000c101504 */
[----:B------:R-:W-:-:S03]  /*55c60*/  PRMT R12, R23, 0x7632, R12 ;  /* 0x00007632170c7816 */ /* 0x000fc6000000000c */
[----:B------:R1:W-:Y:S01]  /*55c70*/  @P5 STG.E.U16 [R20.64], R5 ;  /* 0x0000000514005986 */ /* 0x0003e2000c101504 */
[----:B------:R-:W-:Y:S02]  /*55c80*/  ISETP.LT.AND P5, PT, R24, c[0x0][0x178], !P0 ;  /* 0x00005e0018007a0c */ /* 0x000fe400047a1270 */
[----:B------:R-:W-:Y:S01]  /*55c90*/  ISETP.GE.AND P1, PT, R4, c[0x0][0x17c], PT ;  /* 0x00005f0004007a0c */ /* 0x000fe20003f26270 */
[----:B0-----:R-:W2:Y:S01]  /*55ca0*/  LDL.LU R23, [R1+0x684] ;  /* 0x0006840001177983 */ /* 0x001ea20000300800 */
[----:B------:R-:W-:-:S04]  /*55cb0*/  IMAD.WIDE R2, R0, 0x2, R16 ;  /* 0x0000000200027825 */ /* 0x000fc800078e0210 */
[C---:B-1----:R-:W-:Y:S01]  /*55cc0*/  IMAD.WIDE R4, R0.reuse, 0x2, R18 ;  /* 0x0000000200047825 */ /* 0x042fe200078e0212 */
[----:B------:R-:W-:Y:S01]  /*55cd0*/  IADD3 R0, R0, c[0x0][0x198], RZ ;  /* 0x0000660000007a10 */ /* 0x000fe20007ffe0ff */
[----:B------:R0:W-:Y:S04]  /*55ce0*/  @P2 STG.E.U16 [R2.64], R12 ;  /* 0x0000000c02002986 */ /* 0x0001e8000c101504 */
[----:B------:R1:W-:Y:S01]  /*55cf0*/  @P6 STG.E.U16 [R4.64], R8 ;  /* 0x0000000804006986 */ /* 0x0003e2000c101504 */
[C---:B0-----:R-:W-:Y:S01]  /*55d00*/  IMAD.WIDE R2, R0.reuse, 0x2, R16 ;  /* 0x0000000200027825 */ /* 0x041fe200078e0210 */
[----:B-1----:R-:W-:-:S04]  /*55d10*/  IADD3 R8, R0, c[0x0][0x198], RZ ;  /* 0x0000660000087a10 */ /* 0x002fc80007ffe0ff */
[----:B----4-:R0:W-:Y:S02]  /*55d20*/  @P5 STG.E.U16 [R2.64], R29 ;  /* 0x0000001d02005986 */ /* 0x0101e4000c101504 */
[----:B0-----:R-:W-:Y:S01]  /*55d30*/  IMAD.WIDE R2, R0, 0x2, R18 ;  /* 0x0000000200027825 */ /* 0x001fe200078e0212 */
[----:B------:R-:W-:Y:S02]  /*55d40*/  PRMT R0, R29, 0x7632, R0 ;  /* 0x000076321d007816 */ /* 0x000fe40000000000 */
[----:B------:R-:W4:Y:S01]  /*55d50*/  LDL.LU R29, [R1+0x5f8] ;  /* 0x0005f800011d7983 */ /* 0x000f220000300800 */
[----:B------:R-:W-:Y:S02]  /*55d60*/  ISETP.LT.AND P0, PT, R25, c[0x0][0x178], !P0 ;  /* 0x00005e0019007a0c */ /* 0x000fe40004701270 */
[----:B------:R-:W-:Y:S02]  /*55d70*/  ISETP.LT.AND P6, PT, R24, c[0x0][0x178], !P3 ;  /* 0x00005e0018007a0c */ /* 0x000fe40005fc1270 */
[----:B------:R-:W-:-:S04]  /*55d80*/  IADD3 R4, R28, 0x1c1, RZ ;  /* 0x000001c11c047810 */ /* 0x000fc80007ffe0ff */
[----:B------:R-:W-:Y:S01]  /*55d90*/  ISETP.GE.AND P5, PT, R4, c[0x0][0x17c], PT ;  /* 0x00005f0004007a0c */ /* 0x000fe20003fa6270 */
[----:B------:R-:W-:Y:S01]  /*55da0*/  IMAD.WIDE R4, R8, 0x2, R16 ;  /* 0x0000000208047825 */ /* 0x000fe200078e0210 */
[----:B------:R-:W-:-:S03]  /*55db0*/  ISETP.LT.AND P3, PT, R25, c[0x0][0x178], !P3 ;  /* 0x00005e0019007a0c */ /* 0x000fc60005f61270 */
[----:B------:R0:W-:Y:S01]  /*55dc0*/  @P0 STG.E.U16 [R2.64], R9 ;  /* 0x0000000902000986 */ /* 0x0001e2000c101504 */
[----:B------:R-:W-:Y:S02]  /*55dd0*/  ISETP.LT.AND P0, PT, R24, c[0x0][0x178], !P4 ;  /* 0x00005e0018007a0c */ /* 0x000fe40006701270 */
[----:B------:R-:W-:Y:S01]  /*55de0*/  IADD3 R12, R28, 0x1c0, RZ ;  /* 0x000001c01c0c7810 */ /* 0x000fe20007ffe0ff */
[----:B------:R1:W-:Y:S01]  /*55df0*/  @P6 STG.E.U16 [R4.64], R0 ;  /* 0x0000000004006986 */ /* 0x0003e2000c101504 */
[----:B------:R-:W-:Y:S02]  /*55e00*/  ISETP.LT.AND P4, PT, R25, c[0x0][0x178], !P4 ;  /* 0x00005e0019007a0c */ /* 0x000fe40006781270 */
[----:B------:R-:W-:Y:S02]  /*55e10*/  ISETP.GE.AND P2, PT, R12, c[0x0][0x17c], PT ;  /* 0x00005f000c007a0c */ /* 0x000fe40003f46270 */
[----:B------:R-:W-:Y:S01]  /*55e20*/  PRMT R12, R9, 0x7632, R12 ;  /* 0x00007632090c7816 */ /* 0x000fe2000000000c */
[C---:B0-----:R-:W-:Y:S01]  /*55e30*/  IMAD.WIDE R2, R8.reuse, 0x2, R18 ;  /* 0x0000000208027825 */ /* 0x041fe200078e0212 */
[----:B-1----:R-:W-:-:S04]  /*55e40*/  IADD3 R0, R8, c[0x0][0x198], RZ ;  /* 0x0000660008007a10 */ /* 0x002fc80007ffe0ff */
[----:B------:R-:W-:Y:S01]  /*55e50*/  @P3 STG.E.U16 [R2.64], R12 ;  /* 0x0000000c02003986 */ /* 0x000fe2000c101504 */
[----:B------:R-:W-:-:S04]  /*55e60*/  IMAD.WIDE R4, R0, 0x2, R16 ;  /* 0x0000000200047825 */ /* 0x000fc800078e0210 */
[----:B------:R-:W-:Y:S01]  /*55e70*/  IMAD.WIDE R8, R0, 0x2, R18 ;  /* 0x0000000200087825 */ /* 0x000fe200078e0212 */
[C---:B------:R-:W-:Y:S02]  /*55e80*/  IADD3 R20, R28.reuse, 0x1c2, RZ ;  /* 0x000001c21c147810 */ /* 0x040fe40007ffe0ff */
[----:B------:R-:W-:Y:S02]  /*55e90*/  IADD3 R21, R28, 0x1c3, RZ ;  /* 0x000001c31c157810 */ /* 0x000fe40007ffe0ff */
[----:B------:R-:W-:Y:S02]  /*55ea0*/  ISETP.GE.AND P6, PT, R20, c[0x0][0x17c], PT ;  /* 0x00005f0014007a0c */ /* 0x000fe40003fc6270 */
[----:B------:R-:W-:Y:S02]  /*55eb0*/  ISETP.GE.AND P3, PT, R21, c[0x0][0x17c], PT ;  /* 0x00005f0015007a0c */ /* 0x000fe40003f66270 */
[----:B------:R-:W-:Y:S02]  /*55ec0*/  PRMT R21, R13, 0x7632, R21 ;  /* 0x000076320d157816 */ /* 0x000fe40000000015 */
[----:B------:R-:W-:Y:S01]  /*55ed0*/  IADD3 R22, R28, 0x1c4, RZ ;  /* 0x000001c41c167810 */ /* 0x000fe20007ffe0ff */
[----:B--2---:R0:W-:Y:S01]  /*55ee0*/  @P0 STG.E.U16 [R4.64], R23 ;  /* 0x0000001704000986 */ /* 0x0041e2000c101504 */
[----:B------:R-:W-:-:S02]  /*55ef0*/  ISETP.LT.AND P0, PT, R24, c[0x0][0x178], !P1 ;  /* 0x00005e0018007a0c */ /* 0x000fc40004f01270 */
[C---:B------:R-:W-:Y:S01]  /*55f00*/  ISETP.LT.AND P1, PT, R25.reuse, c[0x0][0x178], !P1 ;  /* 0x00005e0019007a0c */ /* 0x040fe20004f21270 */
[----:B------:R1:W-:Y:S01]  /*55f10*/  @P4 STG.E.U16 [R8.64], R13 ;  /* 0x0000000d08004986 */ /* 0x0003e2000c101504 */
[----:B------:R-:W-:Y:S02]  /*55f20*/  ISETP.LT.AND P4, PT, R24, c[0x0][0x178], !P2 ;  /* 0x00005e0018007a0c */ /* 0x000fe40005781270 */
[----:B------:R-:W-:Y:S02]  /*55f30*/  ISETP.LT.AND P2, PT, R25, c[0x0][0x178], !P2 ;  /* 0x00005e0019007a0c */ /* 0x000fe40005741270 */
[----:B0-----:R-:W-:-:S04]  /*55f40*/  IADD3 R4, R0, c[0x0][0x198], RZ ;  /* 0x0000660000047a10 */ /* 0x001fc80007ffe0ff */
[C---:B------:R-:W-:Y:S01]  /*55f50*/  IADD3 R0, R4.reuse, c[0x0][0x198], RZ ;  /* 0x0000660004007a10 */ /* 0x040fe20007ffe0ff */
[C---:B------:R-:W-:Y:S01]  /*55f60*/  IMAD.WIDE R2, R4.reuse, 0x2, R16 ;  /* 0x0000000204027825 */ /* 0x040fe200078e0210 */
[----:B------:R-:W-:Y:S02]  /*55f70*/  PRMT R20, R23, 0x7632, R20 ;  /* 0x0000763217147816 */ /* 0x000fe40000000014 */
[----:B------:R-:W2:Y:S01]  /*55f80*/  LDL.LU R23, [R1+0x38] ;  /* 0x0000380001177983 */ /* 0x000ea20000300800 */
[----:B------:R-:W-:-:S04]  /*55f90*/  IMAD.WIDE R4, R4, 0x2, R18 ;  /* 0x0000000204047825 */ /* 0x000fc800078e0212 */
[C---:B-1----:R-:W-:Y:S01]  /*55fa0*/  IMAD.WIDE R8, R0.reuse, 0x2, R16 ;  /* 0x0000000200087825 */ /* 0x042fe200078e0210 */
[----:B------:R-:W-:Y:S03]  /*55fb0*/  @P0 STG.E.U16 [R2.64], R20 ;  /* 0x0000001402000986 */ /* 0x000fe6000c101504 */
[----:B------:R-:W-:Y:S01]  /*55fc0*/  IMAD.WIDE R12, R0, 0x2, R18 ;  /* 0x00000002000c7825 */ /* 0x000fe200078e0212 */
[----:B------:R-:W-:Y:S01]  /*55fd0*/  @P1 STG.E.U16 [R4.64], R21 ;  /* 0x0000001504001986 */ /* 0x000fe2000c101504 */
[----:B------:R-:W-:-:S03]  /*55fe0*/  ISETP.GE.AND P0, PT, R22, c[0x0][0x17c], PT ;  /* 0x00005f0016007a0c */ /* 0x000fc60003f06270 */
[----:B------:R-:W5:Y:S04]  /*55ff0*/  LDL.LU R22, [R1+0x618] ;  /* 0x0006180001167983 */ /* 0x000f680000300800 */
[----:B----4-:R-:W-:Y:S04]  /*56000*/  @P4 STG.E.U16 [R8.64], R29 ;  /* 0x0000001d08004986 */ /* 0x010fe8000c101504 */
[----:B---3--:R0:W-:Y:S02]  /*56010*/  @P2 STG.E.U16 [R12.64], R26 ;  /* 0x0000001a0c002986 */ /* 0x0081e4000c101504 */
[----:B0-----:R-:W-:-:S02]  /*56020*/  PRMT R13, R29, 0x7632, R13 ;  /* 0x000076321d0d7816 */ /* 0x001fc4000000000d */
[----:B------:R-:W3:Y:S01]  /*56030*/  LDL.LU R29, [R1+0x58] ;  /* 0x00005800011d7983 */ /* 0x000ee20000300800 */
[----:B------:R-:W-:-:S03]  /*56040*/  PRMT R12, R26, 0x7632, R12 ;  /* 0x000076321a0c7816 */ /* 0x000fc6000000000c */
[----:B------:R-:W4:Y:S01]  /*56050*/  LDL.LU R26, [R1+0x608] ;  /* 0x00060800011a7983 */ /* 0x000f220000300800 */
        /* <DEDUP_REMOVED lines=12> */
[----:B------:R-:W-:Y:S02]  /*56120*/  @P5 STG.E.U16 [R4.64], R12 ;  /* 0x0000000c04005986 */ /* 0x000fe4000c101504 */
[----:B0-----:R-:W-:Y:S01]  /*56130*/  IMAD.WIDE R2, R20, 0x2, R18 ;  /* 0x0000000214027825 */ /* 0x001fe200078e0212 */
[----:B------:R-:W-:-:S04]  /*56140*/  IADD3 R0, R28, 0x1c6, RZ ;  /* 0x000001c61c007810 */ /* 0x000fc80007ffe0ff */
[----:B------:R-:W-:Y:S02]  /*56150*/  ISETP.GE.AND P1, PT, R0, c[0x0][0x17c], PT ;  /* 0x00005f0000007a0c */ /* 0x000fe40003f26270 */
[----:B------:R-:W-:Y:S02]  /*56160*/  IADD3 R0, R28, 0x1c7, RZ ;  /* 0x000001c71c007810 */ /* 0x000fe40007ffe0ff */
[----:B------:R-:W-:Y:S02]  /*56170*/  ISETP.LT.AND P5, PT, R24, c[0x0][0x178], !P3 ;  /* 0x00005e0018007a0c */ /* 0x000fe40005fa1270 */
[----:B------:R-:W-:Y:S01]  /*56180*/  ISETP.LT.AND P3, PT, R25, c[0x0][0x178], !P3 ;  /* 0x00005e0019007a0c */ /* 0x000fe20005f61270 */
[----:B----4-:R0:W-:Y:S04]  /*56190*/  @P2 STG.E.U16 [R8.64], R26 ;  /* 0x0000001a08002986 */ /* 0x0101e8000c101504 */
[----:B--2---:R1:W-:Y:S01]  /*561a0*/  @P6 STG.E.U16 [R2.64], R23 ;  /* 0x0000001702006986 */ /* 0x0043e2000c101504 */
[----:B0-----:R-:W-:-:S03]  /*561b0*/  PRMT R9, R23, 0x7632, R9 ;  /* 0x0000763217097816 */ /* 0x001fc60000000009 */
[----:B-1----:R-:W2:Y:S01]  /*561c0*/  LDL.LU R23, [R1+0x628] ;  /* 0x0006280001177983 */ /* 0x002ea20000300800 */
[----:B------:R-:W-:Y:S02]  /*561d0*/  ISETP.GE.AND P2, PT, R0, c[0x0][0x17c], PT ;  /* 0x00005f0000007a0c */ /* 0x000fe40003f46270 */
[----:B------:R-:W-:Y:S01]  /*561e0*/  IADD3 R0, R20, c[0x0][0x198], RZ ;  /* 0x0000660014007a10 */ /* 0x000fe20007ffe0ff */
[----:B------:R-:W4:Y:S01]  /*561f0*/  LDL.LU R13, [R1+0xb8] ;  /* 0x0000b800010d7983 */ /* 0x000f220000300800 */
[----:B------:R-:W-:Y:S02]  /*56200*/  ISETP.LT.AND P6, PT, R24, c[0x0][0x178], !P0 ;  /* 0x00005e0018007a0c */ /* 0x000fe400047c1270 */
[----:B------:R-:W-:Y:S01]  /*56210*/  PRMT R8, R26, 0x7632, R8 ;  /* 0x000076321a087816 */ /* 0x000fe20000000008 */
[----:B------:R-:W-:-:S04]  /*56220*/  IMAD.WIDE R4, R0, 0x2, R16 ;  /* 0x0000000200047825 */ /* 0x000fc800078e0210 */
[C---:B------:R-:W-:Y:S01]  /*56230*/  IMAD.WIDE R2, R0.reuse, 0x2, R18 ;  /* 0x0000000200027825 */ /* 0x040fe200078e0212 */
[----:B------:R-:W-:Y:S01]  /*56240*/  IADD3 R0, R0, c[0x0][0x198], RZ ;  /* 0x0000660000007a10 */ /* 0x000fe20007ffe0ff */
[----:B------:R-:W-:Y:S04]  /*56250*/  @P5 STG.E.U16 [R4.64], R8 ;  /* 0x0000000804005986 */ /* 0x000fe8000c101504 */
[----:B------:R0:W-:Y:S01]  /*56260*/  @P3 STG.E.U16 [R2.64], R9 ;  /* 0x0000000902003986 */ /* 0x0001e2000c101504 */
[----:B------:R-:W-:Y:S01]  /*56270*/  ISETP.LT.AND P0, PT, R25, c[0x0][0x178], !P0 ;  /* 0x00005e0019007a0c */ /* 0x000fe20004701270 */
[----:B0-----:R-:W-:Y:S01]  /*56280*/  IMAD.WIDE R2, R0, 0x2, R16 ;  /* 0x0000000200027825 */ /* 0x001fe200078e0210 */
[----:B-----5:R-:W-:-:S04]  /*56290*/  PRMT R9, R22, 0x7632, R9 ;  /* 0x0000763216097816 */ /* 0x020fc80000000009 */
[----:B------:R0:W-:Y:S01]  /*562a0*/  @P6 STG.E.U16 [R2.64], R22 ;  /* 0x0000001602006986 */ /* 0x0001e2000c101504 */
[----:B------:R-:W-:Y:S01]  /*562b0*/  IADD3 R8, R28, 0x1c9, RZ ;  /* 0x000001c91c087810 */ /* 0x000fe20007ffe0ff */
[----:B------:R-:W-:Y:S02]  /*562c0*/  IMAD.WIDE R4, R0, 0x2, R18 ;  /* 0x0000000200047825 */ /* 0x000fe400078e0212 */
[----:B0-----:R-:W5:Y:S01]  /*562d0*/  LDL.LU R22, [R1+0x638] ;  /* 0x0006380001167983 */ /* 0x001f620000300800 */
[----:B------:R-:W-:Y:S02]  /*562e0*/  ISETP.GE.AND P6, PT, R8, c[0x0][0x17c], PT ;  /* 0x00005f0008007a0c */ /* 0x000fe40003fc6270 */
[----:B---3--:R-:W-:Y:S01]  /*562f0*/  PRMT R8, R29, 0x7632, R8 ;  /* 0x000076321d087816 */ /* 0x008fe20000000008 */
[----:B------:R0:W-:Y:S01]  /*56300*/  @P0 STG.E.U16 [R4.64], R29 ;  /* 0x0000001d04000986 */ /* 0x0001e2000c101504 */
[----:B------:R-:W-:Y:S02]  /*56310*/  ISETP.LT.AND P3, PT, R24, c[0x0][0x178], !P4 ;  /* 0x00005e0018007a0c */ /* 0x000fe40006761270 */
[----:B------:R-:W-:-:S02]  /*56320*/  IADD3 R0, R0, c[0x0][0x198], RZ ;  /* 0x0000660000007a10 */ /* 0x000fc40007ffe0ff */
[----:B------:R-:W-:Y:S01]  /*56330*/  ISETP.LT.AND P4, PT, R25, c[0x0][0x178], !P4 ;  /* 0x00005e0019007a0c */ /* 0x000fe20006781270 */
[----:B0-----:R-:W3:Y:S01]  /*56340*/  LDL.LU R29, [R1+0xa8] ;  /* 0x0000a800011d7983 */ /* 0x001ee20000300800 */
[----:B------:R-:W-:Y:S01]  /*56350*/  ISETP.LT.AND P0, PT, R24, c[0x0][0x178], !P1 ;  /* 0x00005e0018007a0c */ /* 0x000fe20004f01270 */
[C---:B------:R-:W-:Y:S02]  /*56360*/  IMAD.WIDE R2, R0.reuse, 0x2, R16 ;  /* 0x0000000200027825 */ /* 0x040fe400078e0210 */
[----:B------:R-:W3:Y:S02]  /*56370*/  LDL.LU R26, [R1+0x648] ;  /* 0x00064800011a7983 */ /* 0x000ee40000300800 */
[C---:B------:R-:W-:Y:S01]  /*56380*/  IMAD.WIDE R4, R0.reuse, 0x2, R18 ;  /* 0x0000000200047825 */ /* 0x040fe200078e0212 */
[----:B------:R-:W-:Y:S01]  /*56390*/  IADD3 R0, R0, c[0x0][0x198], RZ ;  /* 0x0000660000007a10 */ /* 0x000fe20007ffe0ff */
[----:B------:R0:W-:Y:S04]  /*563a0*/  @P3 STG.E.U16 [R2.64], R9 ;  /* 0x0000000902003986 */ /* 0x0001e8000c101504 */
[----:B------:R1:W-:Y:S01]  /*563b0*/  @P4 STG.E.U16 [R4.64], R8 ;  /* 0x0000000804004986 */ /* 0x0003e2000c101504 */
[C---:B0-----:R-:W-:Y:S01]  /*563c0*/  IMAD.WIDE R2, R0.reuse, 0x2, R16 ;  /* 0x0000000200027825 */ /* 0x041fe200078e0210 */
[----:B-1----:R-:W-:-:S04]  /*563d0*/  IADD3 R8, R0, c[0x0][0x198], RZ ;  /* 0x0000660000087a10 */ /* 0x002fc80007ffe0ff */
[----:B--2---:R0:W-:Y:S02]  /*563e0*/  @P0 STG.E.U16 [R2.64], R23 ;  /* 0x0000001702000986 */ /* 0x0041e4000c101504 */
[----:B0-----:R-:W-:Y:S01]  /*563f0*/  IMAD.WIDE R2, R0, 0x2, R18 ;  /* 0x0000000200027825 */ /* 0x001fe200078e0212 */
[----:B------:R-:W-:Y:S02]  /*56400*/  PRMT R0, R23, 0x7632, R0 ;  /* 0x0000763217007816 */ /* 0x000fe40000000000 */
[----:B------:R-:W2:Y:S01]  /*56410*/  LDL.LU R23, [R1+0x98] ;  /* 0x0000980001177983 */ /* 0x000ea20000300800 */
[----:B------:R-:W-:Y:S02]  /*56420*/  ISETP.LT.AND P1, PT, R25, c[0x0][0x178], !P1 ;  /* 0x00005e0019007a0c */ /* 0x000fe40004f21270 */
[----:B------:R-:W-:Y:S02]  /*56430*/  ISETP.LT.AND P4, PT, R24, c[0x0][0x178], !P2 ;  /* 0x00005e0018007a0c */ /* 0x000fe40005781270 */
[----:B------:R-:W-:-:S02]  /*56440*/  IADD3 R12, R28, 0x1c8, RZ ;  /* 0x000001c81c0c7810 */ /* 0x000fc40007ffe0ff */
[----:B------:R-:W-:Y:S02]  /*56450*/  IADD3 R4, R28, 0x1cb, RZ ;  /* 0x000001cb1c047810 */ /* 0x000fe40007ffe0ff */
[----:B------:R-:W-:Y:S02]  /*56460*/  ISETP.GE.AND P5, PT, R12, c[0x0][0x17c], PT ;  /* 0x00005f000c007a0c */ /* 0x000fe40003fa6270 */
[----:B------:R-:W-:Y:S01]  /*56470*/  ISETP.GE.AND P0, PT, R4, c[0x0][0x17c], PT ;  /* 0x00005f0004007a0c */ /* 0x000fe20003f06270 */
[----:B------:R-:W-:Y:S01]  /*56480*/  IMAD.WIDE R4, R8, 0x2, R16 ;  /* 0x0000000208047825 */ /* 0x000fe200078e0210 */
[----:B------:R-:W-:Y:S01]  /*56490*/  ISETP.LT.AND P2, PT, R25, c[0x0][0x178], !P2 ;  /* 0x00005e0019007a0c */ /* 0x000fe20005741270 */
[----:B----4-:R0:W-:Y:S01]  /*564a0*/  @P1 STG.E.U16 [R2.64], R13 ;  /* 0x0000000d02001986 */ /* 0x0101e2000c101504 */
[----:B------:R-:W-:-:S03]  /*564b0*/  ISETP.LT.AND P1, PT, R24, c[0x0][0x178], !P5 ;  /* 0x00005e0018007a0c */ /* 0x000fc60006f21270 */
[----:B------:R1:W-:Y:S01]  /*564c0*/  @P4 STG.E.U16 [R4.64], R0 ;  /* 0x0000000004004986 */ /* 0x0003e2000c101504 */
[----:B------:R-:W-:Y:S01]  /*564d0*/  PRMT R12, R13, 0x7632, R12 ;  /* 0x000076320d0c7816 */ /* 0x000fe2000000000c */
[C---:B0-----:R-:W-:Y:S01]  /*564e0*/  IMAD.WIDE R2, R8.reuse, 0x2, R18 ;  /* 0x0000000208027825 */ /* 0x041fe200078e0212 */
[----:B-1----:R-:W-:-:S05]  /*564f0*/  IADD3 R0, R8, c[0x0][0x198], RZ ;  /* 0x0000660008007a10 */ /* 0x002fca0007ffe0ff */
[----:B------:R-:W-:Y:S01]  /*56500*/  @P2 STG.E.U16 [R2.64], R12 ;  /* 0x0000000c02002986 */ /* 0x000fe2000c101504 */
[----:B------:R-:W-:Y:S01]  /*56510*/  IMAD.WIDE R4, R0, 0x2, R16 ;  /* 0x0000000200047825 */ /* 0x000fe200078e0210 */
[----:B------:R-:W-:-:S04]  /*56520*/  ISETP.LT.AND P5, PT, R25, c[0x0][0x178], !P5 ;  /* 0x00005e0019007a0c */ /* 0x000fc80006fa1270 */
[----:B-----5:R0:W-:Y:S01]  /*56530*/  @P1 STG.E.U16 [R4.64], R22 ;  /* 0x0000001604001986 */ /* 0x0201e2000c101504 */
[----:B------:R-:W-:Y:S02]  /*56540*/  ISETP.LT.AND P1, PT, R24, c[0x0][0x178], !P6 ;  /* 0x00005e0018007a0c */ /* 0x000fe40007721270 */
[----:B------:R-:W-:-:S04]  /*56550*/  IADD3 R9, R28, 0x1ca, RZ ;  /* 0x000001ca1c097810 */ /* 0x000fc80007ffe0ff */
[----:B------:R-:W-:Y:S01]  /*56560*/  ISETP.GE.AND P3, PT, R9, c[0x0][0x17c], PT ;  /* 0x00005f0009007a0c */ /* 0x000fe20003f66270 */
[C---:B------:R-:W-:Y:S01]  /*56570*/  IMAD.WIDE R8, R0.reuse, 0x2, R18 ;  /* 0x0000000200087825 */ /* 0x040fe200078e0212 */
        /* <DEDUP_REMOVED lines=15> */
[----:B------:R-:W-:Y:S02]  /*56670*/  IADD3 R20, R4, c[0x0][0x198], RZ ;  /* 0x0000660004147a10 */ /* 0x000fe40007ffe0ff */
[----:B------:R-:W-:Y:S01]  /*56680*/  IADD3 R13, R28, 0x1cc, RZ ;  /* 0x000001cc1c0d7810 */ /* 0x000fe20007ffe0ff */
[----:B------:R-:W-:-:S03]  /*56690*/  IMAD.WIDE R4, R4, 0x2, R18 ;  /* 0x0000000204047825 */ /* 0x000fc600078e0212 */
[----:B------:R-:W-:Y:S01]  /*566a0*/  ISETP.GE.AND P4, PT, R13, c[0x0][0x17c], PT ;  /* 0x00005f000d007a0c */ /* 0x000fe20003f86270 */
[C---:B------:R-:W-:Y:S01]  /*566b0*/  IMAD.WIDE R8, R20.reuse, 0x2, R16 ;  /* 0x0000000214087825 */ /* 0x040fe200078e0210 */
[----:B------:R-:W-:Y:S03]  /*566c0*/  @P6 STG.E.U16 [R4.64], R21 ;  /* 0x0000001504006986 */ /* 0x000fe6000c101504 */
[----:B------:R-:W-:Y:S01]  /*566d0*/  IMAD.WIDE R12, R20, 0x2, R18 ;  /* 0x00000002140c7825 */ /* 0x000fe200078e0212 */
[----:B------:R-:W-:Y:S04]  /*566e0*/  @P5 STG.E.U16 [R8.64], R26 ;  /* 0x0000001a08005986 */ /* 0x000fe8000c101504 */
[----:B--2---:R0:W-:Y:S02]  /*566f0*/  @P3 STG.E.U16 [R12.64], R23 ;  /* 0x000000170c003986 */ /* 0x0041e4000c101504 */
[----:B0-----:R-:W-:-:S02]  /*56700*/  PRMT R12, R26, 0x7632, R12 ;  /* 0x000076321a0c7816 */ /* 0x001fc4000000000c */
[----:B------:R-:W2:Y:S01]  /*56710*/  LDL.LU R26, [R1+0x668] ;  /* 0x00066800011a7983 */ /* 0x000ea20000300800 */
[----:B------:R-:W-:-:S03]  /*56720*/  PRMT R0, R23, 0x7632, R0 ;  /* 0x0000763217007816 */ /* 0x000fc60000000000 */
[----:B------:R-:W5:Y:S01]  /*56730*/  LDL.LU R23, [R1+0x78] ;  /* 0x0000780001177983 */ /* 0x000f620000300800 */
[----:B------:R-:W-:Y:S02]  /*56740*/  ISETP.LT.AND P5, PT, R24, c[0x0][0x178], !P0 ;  /* 0x00005e0018007a0c */ /* 0x000fe400047a1270 */
[C---:B------:R-:W-:Y:S02]  /*56750*/  ISETP.LT.AND P0, PT, R25.reuse, c[0x0][0x178], !P0 ;  /* 0x00005e0019007a0c */ /* 0x040fe40004701270 */
[----:B------:R-:W-:Y:S02]  /*56760*/  IADD3 R4, R20, c[0x0][0x198], RZ ;  /* 0x0000660014047a10 */ /* 0x000fe40007ffe0ff */
        /* <DEDUP_REMOVED lines=13> */
[----:B------:R-:W-:-:S05]  /*56840*/  IADD3 R0, R20, c[0x0][0x198], RZ ;  /* 0x0000660014007a10 */ /* 0x000fca0007ffe0ff */
[----:B------:R-:W-:Y:S01]  /*56850*/  IMAD.WIDE R4, R0, 0x2, R16 ;  /* 0x0000000200047825 */ /* 0x000fe200078e0210 */
[----:B----4-:R0:W-:Y:S01]  /*56860*/  @P6 STG.E.U16 [R8.64], R22 ;  /* 0x0000001608006986 */ /* 0x0101e2000c101504 */
[C---:B------:R-:W-:Y:S02]  /*56870*/  ISETP.LT.AND P6, PT, R24.reuse, c[0x0][0x178], !P2 ;  /* 0x00005e0018007a0c */ /* 0x040fe400057c1270 */
[----:B------:R-:W-:Y:S01]  /*56880*/  ISETP.LT.AND P2, PT, R25, c[0x0][0x178], !P2 ;  /* 0x00005e0019007a0c */ /* 0x000fe20005741270 */
[----:B---3--:R1:W-:Y:S01]  /*56890*/  @P4 STG.E.U16 [R2.64], R29 ;  /* 0x0000001d02004986 */ /* 0x0083e2000c101504 */
[----:B------:R-:W-:Y:S02]  /*568a0*/  ISETP.LT.AND P4, PT, R24, c[0x0][0x178], !P1 ;  /* 0x00005e0018007a0c */ /* 0x000fe40004f81270 */
[----:B0-----:R-:W-:Y:S02]  /*568b0*/  PRMT R9, R29, 0x7632, R9 ;  /* 0x000076321d097816 */ /* 0x001fe40000000009 */
[----:B-1----:R-:W3:Y:S01]  /*568c0*/  LDL.LU R29, [R1+0x678] ;  /* 0x00067800011d7983 */ /* 0x002ee20000300800 */
[----:B------:R-:W-:Y:S01]  /*568d0*/  PRMT R8, R22, 0x7632, R8 ;  /* 0x0000763216087816 */ /* 0x000fe20000000008 */
[----:B------:R-:W-:-:S02]  /*568e0*/  IMAD.WIDE R2, R0, 0x2, R18 ;  /* 0x0000000200027825 */ /* 0x000fc400078e0212 */
[----:B------:R-:W4:Y:S01]  /*568f0*/  LDL.LU R22, [R1+0x68] ;  /* 0x0000680001167983 */ /* 0x000f220000300800 */
[----:B------:R-:W-:-:S03]  /*56900*/  IADD3 R0, R0, c[0x0][0x198], RZ ;  /* 0x0000660000007a10 */ /* 0x000fc60007ffe0ff */
[----:B------:R-:W-:Y:S04]  /*56910*/  @P6 STG.E.U16 [R4.64], R8 ;  /* 0x0000000804006986 */ /* 0x000fe8000c101504 */
[----:B------:R0:W-:Y:S01]  /*56920*/  @P2 STG.E.U16 [R2.64], R9 ;  /* 0x0000000902002986 */ /* 0x0001e2000c101504 */
[----:B------:R-:W-:Y:S01]  /*56930*/  ISETP.LT.AND P1, PT, R25, c[0x0][0x178], !P1 ;  /* 0x00005e0019007a0c */ /* 0x000fe20004f21270 */
[----:B0-----:R-:W-:Y:S01]  /*56940*/  IMAD.WIDE R2, R0, 0x2, R16 ;  /* 0x0000000200027825 */ /* 0x001fe200078e0210 */
[----:B------:R-:W-:-:S03]  /*56950*/  IADD3 R8, R28, 0x1d3, RZ ;  /* 0x000001d31c087810 */ /* 0x000fc60007ffe0ff */
[----:B------:R-:W-:Y:S01]  /*56960*/  IMAD.WIDE R4, R0, 0x2, R18 ;  /* 0x0000000200047825 */ /* 0x000fe200078e0212 */
[----:B--2---:R0:W-:Y:S01]  /*56970*/  @P4 STG.E.U16 [R2.64], R26 ;  /* 0x0000001a02004986 */ /* 0x0041e2000c101504 */
[----:B------:R-:W-:-:S03]  /*56980*/  PRMT R9, R26, 0x7632, R9 ;  /* 0x000076321a097816 */ /* 0x000fc60000000009 */
[----:B0-----:R-:W2:Y:S01]  /*56990*/  LDL.LU R26, [R1+0x698] ;  /* 0x00069800011a7983 */ /* 0x001ea20000300800 */
[----:B------:R-:W-:Y:S02]  /*569a0*/  ISETP.GE.AND P4, PT, R8, c[0x0][0x17c], PT ;  /* 0x00005f0008007a0c */ /* 0x000fe40003f86270 */
[----:B-----5:R-:W-:Y:S01]  /*569b0*/  PRMT R8, R23, 0x7632, R8 ;  /* 0x0000763217087816 */ /* 0x020fe20000000008 */
[----:B------:R0:W-:Y:S04]  /*569c0*/  @P1 STG.E.U16 [R4.64], R23 ;  /* 0x0000001704001986 */ /* 0x0001e8000c101504 */
[----:B0-----:R-:W5:Y:S01]  /*569d0*/  LDL.LU R23, [R1+0x48] ;  /* 0x0000480001177983 */ /* 0x001f620000300800 */
[----:B------:R-:W-:Y:S02]  /*569e0*/  IADD3 R13, R28, 0x1d0, RZ ;  /* 0x000001d01c0d7810 */ /* 0x000fe40007ffe0ff */
[----:B------:R-:W-:-:S02]  /*569f0*/  ISETP.LT.AND P2, PT, R24, c[0x0][0x178], !P3 ;  /* 0x00005e0018007a0c */ /* 0x000fc40005f41270 */
[----:B------:R-:W-:Y:S02]  /*56a00*/  ISETP.LT.AND P3, PT, R25, c[0x0][0x178], !P3 ;  /* 0x00005e0019007a0c */ /* 0x000fe40005f61270 */
[----:B------:R-:W-:Y:S02]  /*56a10*/  ISETP.GE.AND P5, PT, R13, c[0x0][0x17c], PT ;  /* 0x00005f000d007a0c */ /* 0x000fe40003fa6270 */
        /* <DEDUP_REMOVED lines=9> */
[----:B------:R-:W-:Y:S01]  /*56ab0*/  IADD3 R12, R28, 0x1d2, RZ ;  /* 0x000001d21c0c7810 */ /* 0x000fe20007ffe0ff */
[--C-:B0-----:R-:W-:Y:S01]  /*56ac0*/  IMAD.WIDE R2, R0, 0x2, R16.reuse ;  /* 0x0000000200027825 */ /* 0x101fe200078e0210 */
[----:B-1----:R-:W-:Y:S02]  /*56ad0*/  IADD3 R4, R28, 0x1d5, RZ ;  /* 0x000001d51c047810 */ /* 0x002fe40007ffe0ff */
[----:B------:R-:W-:Y:S02]  /*56ae0*/  IADD3 R8, R0, c[0x0][0x198], RZ ;  /* 0x0000660000087a10 */ /* 0x000fe40007ffe0ff */
[----:B------:R-:W-:Y:S02]  /*56af0*/  ISETP.GE.AND P6, PT, R12, c[0x0][0x17c], PT ;  /* 0x00005f000c007a0c */ /* 0x000fe40003fc6270 */
[----:B------:R-:W-:Y:S01]  /*56b00*/  ISETP.LT.AND P0, PT, R25, c[0x0][0x178], !P0 ;  /* 0x00005e0019007a0c */ /* 0x000fe20004701270 */
[----:B---3--:R0:W-:Y:S01]  /*56b10*/  @P1 STG.E.U16 [R2.64], R29 ;  /* 0x0000001d02001986 */ /* 0x0081e2000c101504 */
[----:B------:R-:W-:Y:S01]  /*56b20*/  ISETP.GE.AND P1, PT, R4, c[0x0][0x17c], PT ;  /* 0x00005f0004007a0c */ /* 0x000fe20003f26270 */
[----:B------:R-:W-:-:S04]  /*56b30*/  IMAD.WIDE R4, R8, 0x2, R16 ;  /* 0x0000000208047825 */ /* 0x000fc800078e0210 */
[----:B0-----:R-:W-:Y:S01]  /*56b40*/  IMAD.WIDE R2, R0, 0x2, R18 ;  /* 0x0000000200027825 */ /* 0x001fe200078e0212 */
[----:B------:R-:W-:Y:S02]  /*56b50*/  PRMT R0, R29, 0x7632, R0 ;  /* 0x000076321d007816 */ /* 0x000fe40000000000 */
[----:B----4-:R-:W-:Y:S01]  /*56b60*/  PRMT R12, R22, 0x7632, R12 ;  /* 0x00007632160c7816 */ /* 0x010fe2000000000c */
[----:B------:R-:W3:Y:S04]  /*56b70*/  LDL.LU R29, [R1+0x28] ;  /* 0x00002800011d7983 */ /* 0x000ee80000300800 */
[----:B------:R0:W-:Y:S01]  /*56b80*/  @P5 STG.E.U16 [R2.64], R22 ;  /* 0x0000001602005986 */ /* 0x0001e2000c101504 */
[----:B------:R-:W-:-:S03]  /*56b90*/  ISETP.LT.AND P5, PT, R24, c[0x0][0x178], !P6 ;  /* 0x00005e0018007a0c */ /* 0x000fc600077a1270 */
[----:B------:R1:W-:Y:S01]  /*56ba0*/  @P3 STG.E.U16 [R4.64], R0 ;  /* 0x0000000004003986 */ /* 0x0003e2000c101504 */
[----:B------:R-:W-:Y:S01]  /*56bb0*/  ISETP.LT.AND P6, PT, R25, c[0x0][0x178], !P6 ;  /* 0x00005e0019007a0c */ /* 0x000fe200077c1270 */
[C---:B0-----:R-:W-:Y:S01]  /*56bc0*/  IMAD.WIDE R2, R8.reuse, 0x2, R18 ;  /* 0x0000000208027825 */ /* 0x041fe200078e0212 */
[----:B-1----:R-:W-:-:S04]  /*56bd0*/  IADD3 R0, R8, c[0x0][0x198], RZ ;  /* 0x0000660008007a10 */ /* 0x002fc80007ffe0ff */
[----:B------:R-:W-:Y:S01]  /*56be0*/  @P0 STG.E.U16 [R2.64], R12 ;  /* 0x0000000c02000986 */ /* 0x000fe2000c101504 */
[----:B------:R-:W-:Y:S01]  /*56bf0*/  IMAD.WIDE R4, R0, 0x2, R16 ;  /* 0x0000000200047825 */ /* 0x000fe200078e0210 */
[----:B------:R-:W-:-:S04]  /*56c00*/  IADD3 R9, R28, 0x1d4, RZ ;  /* 0x000001d41c097810 */ /* 0x000fc80007ffe0ff */
[----:B------:R-:W-:Y:S01]  /*56c10*/  ISETP.GE.AND P2, PT, R9, c[0x0][0x17c], PT ;  /* 0x00005f0009007a0c */ /* 0x000fe20003f46270 */
[----:B------:R-:W-:Y:S01]  /*56c20*/  IMAD.WIDE R8, R0, 0x2, R18 ;  /* 0x0000000200087825 */ /* 0x000fe200078e0212 */
[----:B--2---:R0:W-:Y:S01]  /*56c30*/  @P5 STG.E.U16 [R4.64], R26 ;  /* 0x0000001a04005986 */ /* 0x0041e2000c101504 */
[----:B------:R-:W-:Y:S02]  /*56c40*/  ISETP.LT.AND P5, PT, R24, c[0x0][0x178], !P4 ;  /* 0x00005e0018007a0c */ /* 0x000fe400067a1270 */
[----:B0-----:R-:W-:Y:S02]  /*56c50*/  IADD3 R4, R0, c[0x0][0x198], RZ ;  /* 0x0000660000047a10 */ /* 0x001fe40007ffe0ff */
[----:B------:R-:W-:Y:S01]  /*56c60*/  PRMT R0, R26, 0x7632, R0 ;  /* 0x000076321a007816 */ /* 0x000fe20000000000 */
[----:B-----5:R0:W-:Y:S02]  /*56c70*/  @P6 STG.E.U16 [R8.64], R23 ;  /* 0x0000001708006986 */ /* 0x0201e4000c101504 */
[----:B------:R-:W-:Y:S01]  /*56c80*/  IMAD.WIDE R2, R4, 0x2, R16 ;  /* 0x0000000204027825 */ /* 0x000fe200078e0210 */
[----:B------:R-:W-:Y:S01]  /*56c90*/  PRMT R21, R23, 0x7632, R21 ;  /* 0x0000763217157816 */ /* 0x000fe20000000015 */
[----:B------:R-:W2:Y:S04]  /*56ca0*/  LDL.LU R26, [R1+0x6b8] ;  /* 0x0006b800011a7983 */ /* 0x000ea80000300800 */
[----:B------:R1:W-:Y:S04]  /*56cb0*/  @P5 STG.E.U16 [R2.64], R0 ;  /* 0x0000000002005986 */ /* 0x0003e8000c101504 */
[----:B0-----:R-:W4:Y:S04]  /*56cc0*/  LDL.LU R23, [R1+0x18] ;  /* 0x0000180001177983 */ /* 0x001f280000300800 */
[----:B-1----:R-:W5:Y:S01]  /*56cd0*/  LDL.LU R3, [R1+0x6a8] ;  /* 0x0006a80001037983 */ /* 0x002f620000300800 */
[----:B------:R-:W-:-:S02]  /*56ce0*/  IADD3 R20, R28, 0x1d7, RZ ;  /* 0x000001d71c147810 */ /* 0x000fc40007ffe0ff */
[C---:B------:R-:W-:Y:S02]  /*56cf0*/  ISETP.LT.AND P4, PT, R25.reuse, c[0x0][0x178], !P4 ;  /* 0x00005e0019007a0c */ /* 0x040fe40006781270 */
[----:B------:R-:W-:Y:S02]  /*56d00*/  ISETP.LT.AND P6, PT, R24, c[0x0][0x178], !P2 ;  /* 0x00005e0018007a0c */ /* 0x000fe400057c1270 */
[----:B------:R-:W-:Y:S02]  /*56d10*/  ISETP.LT.AND P2, PT, R25, c[0x0][0x178], !P2 ;  /* 0x00005e0019007a0c */ /* 0x000fe40005741270 */
[----:B------:R-:W-:Y:S02]  /*56d20*/  ISETP.GE.AND P0, PT, R20, c[0x0][0x17c], PT ;  /* 0x00005f0014007a0c */ /* 0x000fe40003f06270 */
[----:B------:R-:W-:Y:S02]  /*56d30*/  IADD3 R20, R4, c[0x0][0x198], RZ ;  /* 0x0000660004147a10 */ /* 0x000fe40007ffe0ff */
[----:B------:R-:W-:Y:S01]  /*56d40*/  IADD3 R13, R28, 0x1d6, RZ ;  /* 0x000001d61c0d7810 */ /* 0x000fe20007ffe0ff */
[----:B------:R-:W-:-:S03]  /*56d50*/  IMAD.WIDE R4, R4, 0x2, R18 ;  /* 0x0000000204047825 */ /* 0x000fc600078e0212 */
[----:B------:R-:W-:Y:S01]  /*56d60*/  ISETP.GE.AND P3, PT, R13, c[0x0][0x17c], PT ;  /* 0x00005f000d007a0c */ /* 0x000fe20003f66270 */
[C---:B------:R-:W-:Y:S01]  /*56d70*/  IMAD.WIDE R8, R20.reuse, 0x2, R16 ;  /* 0x0000000214087825 */ /* 0x040fe200078e0210 */
[----:B------:R0:W-:Y:S03]  /*56d80*/  @P4 STG.E.U16 [R4.64], R21 ;  /* 0x0000001504004986 */ /* 0x0001e6000c101504 */
[----:B------:R-:W-:Y:S01]  /*56d90*/  IMAD.WIDE R12, R20, 0x2, R18 ;  /* 0x00000002140c7825 */ /* 0x000fe200078e0212 */
[----:B------:R-:W-:Y:S02]  /*56da0*/  ISETP.LT.AND P4, PT, R24, c[0x0][0x178], !P1 ;  /* 0x00005e0018007a0c */ /* 0x000fe40004f81270 */
[----:B------:R-:W-:Y:S02]  /*56db0*/  ISETP.LT.AND P1, PT, R25, c[0x0][0x178], !P1 ;  /* 0x00005e0019007a0c */ /* 0x000fe40004f21270 */
[----:B0-----:R-:W-:Y:S01]  /*56dc0*/  IADD3 R4, R20, c[0x0][0x198], RZ ;  /* 0x0000660014047a10 */ /* 0x001fe20007ffe0ff */
[----:B-----5:R-:W-:Y:S04]  /*56dd0*/  @P6 STG.E.U16 [R8.64], R3 ;  /* 0x0000000308006986 */ /* 0x020fe8000c101504 */
[----:B---3--:R0:W-:Y:S02]  /*56de0*/  @P2 STG.E.U16 [R12.64], R29 ;  /* 0x0000001d0c002986 */ /* 0x0081e4000c101504 */
[----:B0-----:R-:W-:-:S02]  /*56df0*/  PRMT R12, R29, 0x7632, R12 ;  /* 0x000076321d0c7816 */ /* 0x001fc4000000000c */
[----:B------:R-:W3:Y:S01]  /*56e00*/  LDL.LU R29, [R1+0x6e8] ;  /* 0x0006e800011d7983 */ /* 0x000ee20000300800 */
[----:B------:R-:W-:Y:S02]  /*56e10*/  ISETP.LT.AND P6, PT, R24, c[0x0][0x178], !P3 ;  /* 0x00005e0018007a0c */ /* 0x000fe40005fc1270 */
[----:B------:R-:W-:Y:S02]  /*56e20*/  ISETP.LT.AND P3, PT, R25, c[0x0][0x178], !P3 ;  /* 0x00005e0019007a0c */ /* 0x000fe40005f61270 */
[----:B------:R-:W-:Y:S01]  /*56e30*/  PRMT R0, R3, 0x7632, R0 ;  /* 0x0000763203007816 */ /* 0x000fe20000000000 */
[----:B------:R-:W-:Y:S01]  /*56e40*/  IMAD.WIDE R2, R4, 0x2, R16 ;  /* 0x0000000204027825 */ /* 0x000fe200078e0210 */
[----:B------:R-:W-:Y:S02]  /*56e50*/  IADD3 R8, R28, 0x1d9, RZ ;  /* 0x000001d91c087810 */ /* 0x000fe40007ffe0ff */
[C---:B------:R-:W-:Y:S01]  /*56e60*/  IADD3 R13, R4.reuse, c[0x0][0x198], RZ ;  /* 0x00006600040d7a10 */ /* 0x040fe20007ffe0ff */
[----:B------:R-:W-:Y:S01]  /*56e70*/  IMAD.WIDE R4, R4, 0x2, R18 ;  /* 0x0000000204047825 */ /* 0x000fe200078e0212 */
[----:B------:R-:W-:Y:S01]  /*56e80*/  ISETP.GE.AND P2, PT, R8, c[0x0][0x17c], PT ;  /* 0x00005f0008007a0c */ /* 0x000fe20003f46270 */
[----:B------:R0:W-:Y:S02]  /*56e90*/  @P4 STG.E.U16 [R2.64], R0 ;  /* 0x0000000002004986 */ /* 0x0001e4000c101504 */
[----:B------:R-:W-:-:S02]  /*56ea0*/  IMAD.WIDE R8, R13, 0x2, R16 ;  /* 0x000000020d087825 */ /* 0x000fc400078e0210 */
[----:B------:R-:W-:Y:S01]  /*56eb0*/  @P1 STG.E.U16 [R4.64], R12 ;  /* 0x0000000c04001986 */ /* 0x000fe2000c101504 */
[----:B------:R-:W-:-:S03]  /*56ec0*/  IADD3 R22, R28, 0x1d8, RZ ;  /* 0x000001d81c167810 */ /* 0x000fc60007ffe0ff */
[----:B--2---:R1:W-:Y:S01]  /*56ed0*/  @P6 STG.E.U16 [R8.64], R26 ;  /* 0x0000001a08006986 */ /* 0x0043e2000c101504 */
[----:B0-----:R-:W-:Y:S01]  /*56ee0*/  IMAD.WIDE R2, R13, 0x2, R18 ;  /* 0x000000020d027825 */ /* 0x001fe200078e0212 */
[----:B------:R-:W-:Y:S02]  /*56ef0*/  IADD3 R0, R28, 0x1db, RZ ;  /* 0x000001db1c007810 */ /* 0x000fe40007ffe0ff */
[----:B------:R-:W-:Y:S02]  /*56f00*/  ISETP.LT.AND P6, PT, R24, c[0x0][0x178], !P0 ;  /* 0x00005e0018007a0c */ /* 0x000fe400047c1270 */
[----:B----4-:R0:W-:Y:S01]  /*56f10*/  @P3 STG.E.U16 [R2.64], R23 ;  /* 0x0000001702003986 */ /* 0x0101e2000c101504 */
[----:B-1----:R-:W-:Y:S02]  /*56f20*/  PRMT R9, R23, 0x7632, R9 ;  /* 0x0000763217097816 */ /* 0x002fe40000000009 */
[----:B------:R-:W-:Y:S02]  /*56f30*/  ISETP.LT.AND P0, PT, R25, c[0x0][0x178], !P0 ;  /* 0x00005e0019007a0c */ /* 0x000fe40004701270 */
[----:B------:R-:W-:-:S02]  /*56f40*/  ISETP.GE.AND P5, PT, R22, c[0x0][0x17c], PT ;  /* 0x00005f0016007a0c */ /* 0x000fc40003fa6270 */
[----:B------:R-:W-:Y:S01]  /*56f50*/  ISETP.GE.AND P1, PT, R0, c[0x0][0x17c], PT ;  /* 0x00005f0000007a0c */ /* 0x000fe20003f26270 */
[----:B0-----:R-:W2:Y:S01]  /*56f60*/  LDL.LU R23, [R1+0x6d8] ;  /* 0x0006d80001177983 */ /* 0x001ea20000300800 */
[----:B------:R-:W-:Y:S02]  /*56f70*/  IADD3 R0, R13, c[0x0][0x198], RZ ;  /* 0x000066000d007a10 */ /* 0x000fe40007ffe0ff */
[----:B------:R-:W-:Y:S02]  /*56f80*/  ISETP.LT.AND P3, PT, R24, c[0x0][0x178], !P5 ;  /* 0x00005e0018007a0c */ /* 0x000fe40006f61270 */
[----:B------:R-:W-:Y:S01]  /*56f90*/  ISETP.LT.AND P5, PT, R25, c[0x0][0x178], !P5 ;  /* 0x00005e0019007a0c */ /* 0x000fe20006fa1270 */
[----:B------:R-:W-:Y:S01]  /*56fa0*/  IMAD.WIDE R2, R0, 0x2, R16 ;  /* 0x0000000200027825 */ /* 0x000fe200078e0210 */
[----:B------:R-:W-:-:S03]  /*56fb0*/  PRMT R8, R26, 0x7632, R8 ;  /* 0x000076321a087816 */ /* 0x000fc60000000008 */
[C---:B------:R-:W-:Y:S01]  /*56fc0*/  IMAD.WIDE R4, R0.reuse, 0x2, R18 ;  /* 0x0000000200047825 */ /* 0x040fe200078e0212 */
[----:B------:R-:W-:Y:S01]  /*56fd0*/  IADD3 R0, R0, c[0x0][0x198], RZ ;  /* 0x0000660000007a10 */ /* 0x000fe20007ffe0ff */
[----:B------:R0:W-:Y:S04]  /*56fe0*/  @P6 STG.E.U16 [R2.64], R8 ;  /* 0x0000000802006986 */ /* 0x0001e8000c101504 */
[----:B------:R1:W-:Y:S01]  /*56ff0*/  @P0 STG.E.U16 [R4.64], R9 ;  /* 0x0000000904000986 */ /* 0x0003e2000c101504 */
[----:B0-----:R-:W-:Y:S01]  /*57000*/  IMAD.WIDE R2, R0, 0x2, R16 ;  /* 0x0000000200027825 */ /* 0x001fe200078e0210 */
[----:B------:R-:W-:-:S03]  /*57010*/  IADD3 R8, R28, 0x1dd, RZ ;  /* 0x000001dd1c087810 */ /* 0x000fc60007ffe0ff */
[----:B-1----:R-:W-:Y:S01]  /*57020*/  IMAD.WIDE R4, R0, 0x2, R18 ;  /* 0x0000000200047825 */ /* 0x002fe200078e0212 */
[----:B------:R-:W-:Y:S01]  /*57030*/  PRMT R9, R27, 0x7632, R9 ;  /* 0x000076321b097816 */ /* 0x000fe20000000009 */
[----:B---3--:R-:W-:Y:S01]  /*57040*/  @P3 STG.E.U16 [R2.64], R29 ;  /* 0x0000001d02003986 */ /* 0x008fe2000c101504 */
[----:B------:R-:W-:Y:S02]  /*57050*/  ISETP.GE.AND P3, PT, R8, c[0x0][0x17c], PT ;  /* 0x00005f0008007a0c */ /* 0x000fe40003f66270 */
[----:B------:R-:W-:Y:S01]  /*57060*/  PRMT R8, R29, 0x7632, R8 ;  /* 0x000076321d087816 */ /* 0x000fe20000000008 */
[----:B------:R0:W-:Y:S04]  /*57070*/  @P5 STG.E.U16 [R4.64], R27 ;  /* 0x0000001b04005986 */ /* 0x0001e8000c101504 */
[----:B0-----:R-:W3:Y:S04]  /*57080*/  LDL.LU R27, [R1+0x1574] ;  /* 0x00157400011b7983 */ /* 0x001ee80000300800 */
[----:B------:R-:W4:Y:S01]  /*57090*/  LDL.LU R29, [R1+0x6c8] ;  /* 0x0006c800011d7983 */ /* 0x000f220000300800 */
[----:B------:R-:W-:-:S02]  /*570a0*/  IADD3 R20, R28, 0x1da, RZ ;  /* 0x000001da1c147810 */ /* 0x000fc40007ffe0ff */
[----:B------:R-:W-:Y:S02]  /*570b0*/  ISETP.LT.AND P0, PT, R24, c[0x0][0x178], !P2 ;  /* 0x00005e0018007a0c */ /* 0x000fe40005701270 */
[----:B------:R-:W-:Y:S02]  /*570c0*/  ISETP.GE.AND P4, PT, R20, c[0x0][0x17c], PT ;  /* 0x00005f0014007a0c */ /* 0x000fe40003f86270 */
[----:B------:R-:W-:Y:S02]  /*570d0*/  IADD3 R0, R0, c[0x0][0x198], RZ ;  /* 0x0000660000007a10 */ /* 0x000fe40007ffe0ff */
[----:B------:R-:W-:Y:S02]  /*570e0*/  ISETP.LT.AND P2, PT, R25, c[0x0][0x178], !P2 ;  /* 0x00005e0019007a0c */ /* 0x000fe40005741270 */
[----:B------:R-:W-:Y:S01]  /*570f0*/  ISETP.LT.AND P5, PT, R24, c[0x0][0x178], !P4 ;  /* 0x00005e0018007a0c */ /* 0x000fe200067a1270 */
[----:B------:R-:W-:-:S04]  /*57100*/  IMAD.WIDE R2, R0, 0x2, R16 ;  /* 0x0000000200027825 */ /* 0x000fc800078e0210 */
[C---:B------:R-:W-:Y:S01]  /*57110*/  IMAD.WIDE R4, R0.reuse, 0x2, R18 ;  /* 0x0000000200047825 */ /* 0x040fe200078e0212 */
[----:B------:R-:W-:Y:S01]  /*57120*/  IADD3 R0, R0, c[0x0][0x198], RZ ;  /* 0x0000660000007a10 */ /* 0x000fe20007ffe0ff */
[----:B------:R0:W-:Y:S01]  /*57130*/  @P0 STG.E.U16 [R2.64], R8 ;  /* 0x0000000802000986 */ /* 0x0001e2000c101504 */
[----:B------:R-:W-:-:S03]  /*57140*/  ISETP.LT.AND P4, PT, R25, c[0x0][0x178], !P4 ;  /* 0x00005e0019007a0c */ /* 0x000fc60006781270 */
[----:B------:R1:W-:Y:S01]  /*57150*/  @P2 STG.E.U16 [R4.64], R9 ;  /* 0x0000000904002986 */ /* 0x0003e2000c101504 */
[----:B------:R-:W-:Y:S01]  /*57160*/  ISETP.LT.AND P2, PT, R24, c[0x0][0x178], !P1 ;  /* 0x00005e0018007a0c */ /* 0x000fe20004f41270 */
[----:B0-----:R-:W-:Y:S01]  /*57170*/  IMAD.WIDE R2, R0, 0x2, R16 ;  /* 0x0000000200027825 */ /* 0x001fe200078e0210 */
[C---:B------:R-:W-:Y:S02]  /*57180*/  IADD3 R8, R28.reuse, 0x1de, RZ ;  /* 0x000001de1c087810 */ /* 0x040fe40007ffe0ff */
[----:B------:R-:W-:Y:S02]  /*57190*/  IADD3 R12, R28, 0x1dc, RZ ;  /* 0x000001dc1c0c7810 */ /* 0x000fe40007ffe0ff */
[----:B------:R-:W-:Y:S01]  /*571a0*/  ISETP.GE.AND P0, PT, R8, c[0x0][0x17c], PT ;  /* 0x00005f0008007a0c */ /* 0x000fe20003f06270 */
[----:B--2---:R0:W-:Y:S01]  /*571b0*/  @P5 STG.E.U16 [R2.64], R23 ;  /* 0x0000001702005986 */ /* 0x0041e2000c101504 */
[----:B------:R-:W-:Y:S02]  /*571c0*/  IADD3 R8, R0, c[0x0][0x198], RZ ;  /* 0x0000660000087a10 */ /* 0x000fe40007ffe0ff */
[----:B-1----:R-:W-:-:S02]  /*571d0*/  IADD3 R4, R28, 0x1df, RZ ;  /* 0x000001df1c047810 */ /* 0x002fc40007ffe0ff */
[----:B------:R-:W-:Y:S02]  /*571e0*/  ISETP.GE.AND P6, PT, R12, c[0x0][0x17c], PT ;  /* 0x00005f000c007a0c */ /* 0x000fe40003fc6270 */
[----:B------:R-:W-:Y:S01]  /*571f0*/  ISETP.GE.AND P5, PT, R4, c[0x0][0x17c], PT ;  /* 0x00005f0004007a0c */ /* 0x000fe20003fa6270 */
[----:B0-----:R-:W-:Y:S01]  /*57200*/  IMAD.WIDE R2, R0, 0x2, R18 ;  /* 0x0000000200027825 */ /* 0x001fe200078e0212 */
[----:B------:R-:W-:Y:S02]  /*57210*/  PRMT R0, R23, 0x7632, R0 ;  /* 0x0000763217007816 */ /* 0x000fe40000000000 */
[----:B------:R-:W2:Y:S01]  /*57220*/  LDL.LU R23, [R1+0x688] ;  /* 0x0006880001177983 */ /* 0x000ea20000300800 */
[----:B------:R-:W-:Y:S01]  /*57230*/  IMAD.WIDE R4, R8, 0x2, R16 ;  /* 0x0000000208047825 */ /* 0x000fe200078e0210 */
[----:B------:R-:W-:Y:S02]  /*57240*/  ISETP.LT.AND P1, PT, R25, c[0x0][0x178], !P1 ;  /* 0x00005e0019007a0c */ /* 0x000fe40004f21270 */
[----:B------:R0:W-:Y:S01]  /*57250*/  @P4 STG.E.U16 [R2.64], R6 ;  /* 0x0000000602004986 */ /* 0x0001e2000c101504 */
[----:B------:R-:W-:-:S03]  /*57260*/  ISETP.LT.AND P4, PT, R24, c[0x0][0x178], !P6 ;  /* 0x00005e0018007a0c */ /* 0x000fc60007781270 */
[----:B------:R1:W-:Y:S01]  /*57270*/  @P2 STG.E.U16 [R4.64], R0 ;  /* 0x0000000004002986 */ /* 0x0003e2000c101504 */
[----:B------:R-:W-:Y:S01]  /*57280*/  PRMT R12, R6, 0x7632, R12 ;  /* 0x00007632060c7816 */ /* 0x000fe2000000000c */
[C---:B0-----:R-:W-:Y:S01]  /*57290*/  IMAD.WIDE R2, R8.reuse, 0x2, R18 ;  /* 0x0000000208027825 */ /* 0x041fe200078e0212 */
[----:B-1----:R-:W-:Y:S02]  /*572a0*/  IADD3 R0, R8, c[0x0][0x198], RZ ;  /* 0x0000660008007a10 */ /* 0x002fe40007ffe0ff */
[----:B------:R-:W-:-:S03]  /*572b0*/  IADD3 R6, R28, 0x1e0, RZ ;  /* 0x000001e01c067810 */ /* 0x000fc60007ffe0ff */
[----:B------:R-:W-:Y:S01]  /*572c0*/  IMAD.WIDE R4, R0, 0x2, R16 ;  /* 0x0000000200047825 */ /* 0x000fe200078e0210 */
[----:B------:R-:W-:Y:S01]  /*572d0*/  ISETP.GE.AND P2, PT, R6, c[0x0][0x17c], PT ;  /* 0x00005f0006007a0c */ /* 0x000fe20003f46270 */
[----:B------:R-:W-:Y:S04]  /*572e0*/  @P1 STG.E.U16 [R2.64], R12 ;  /* 0x0000000c02001986 */ /* 0x000fe8000c101504 */
[----:B----4-:R0:W-:Y:S01]  /*572f0*/  @P4 STG.E.U16 [R4.64], R29 ;  /* 0x0000001d04004986 */ /* 0x0101e2000c101504 */
[----:B------:R-:W-:-:S03]  /*57300*/  PRMT R6, R29, 0x7632, R6 ;  /* 0x000076321d067816 */ /* 0x000fc60000000006 */
[----:B0-----:R-:W4:Y:S01]  /*57310*/  LDL.LU R29, [R1+0x5fc] ;  /* 0x0005fc00011d7983 */ /* 0x001f220000300800 */
[----:B------:R-:W-:Y:S01]  /*57320*/  ISETP.LT.AND P6, PT, R25, c[0x0][0x178], !P6 ;  /* 0x00005e0019007a0c */ /* 0x000fe200077c1270 */
[----:B------:R-:W-:Y:S01]  /*57330*/  IMAD.WIDE R8, R0, 0x2, R18 ;  /* 0x0000000200087825 */ /* 0x000fe200078e0212 */
[----:B------:R-:W-:-:S03]  /*57340*/  ISETP.LT.AND P4, PT, R24, c[0x0][0x178], !P3 ;  /* 0x00005e0018007a0c */ /* 0x000fc60005f81270 */
[C---:B------:R-:W-:Y:S01]  /*57350*/  ISETP.LT.AND P3, PT, R25.reuse, c[0x0][0x178], !P3 ;  /* 0x00005e0019007a0c */ /* 0x040fe20005f61270 */
[----:B------:R-:W-:Y:S02]  /*57360*/  IADD3 R4, R0, c[0x0][0x198], RZ ;  /* 0x0000660000047a10 */ /* 0x000fe40007ffe0ff */
[----:B------:R-:W-:Y:S01]  /*57370*/  IADD3 R13, R28, 0x1e1, RZ ;  /* 0x000001e11c0d7810 */ /* 0x000fe20007ffe0ff */
[----:B------:R-:W5:Y:S01]  /*57380*/  LDL.LU R22, [R1+0x60c] ;  /* 0x00060c0001167983 */ /* 0x000f620000300800 */
[----:B------:R-:W3:Y:S01]  /*57390*/  LDL.LU R26, [R1+0x3c] ;  /* 0x00003c00011a7983 */ /* 0x000ee20000300800 */
[----:B------:R-:W-:Y:S02]  /*573a0*/  IADD3 R0, R4, c[0x0][0x198], RZ ;  /* 0x0000660004007a10 */ /* 0x000fe40007ffe0ff */
[----:B------:R0:W-:Y:S01]  /*573b0*/  @P6 STG.E.U16 [R8.64], R10 ;  /* 0x0000000a08006986 */ /* 0x0001e2000c101504 */
[----:B------:R-:W-:Y:S01]  /*573c0*/  ISETP.LT.AND P6, PT, R24, c[0x0][0x178], !P0 ;  /* 0x00005e0018007a0c */ /* 0x000fe200047c1270 */
[----:B------:R-:W-:-:S02]  /*573d0*/  ISETP.LT.AND P0, PT, R25, c[0x0][0x178], !P0 ;  /* 0x00005e0019007a0c */ /* 0x000fc40004701270 */
[----:B------:R-:W-:-:S04]  /*573e0*/  IMAD.WIDE R2, R4, 0x2, R16 ;  /* 0x0000000204027825 */ /* 0x000fc800078e0210 */
[----:B------:R-:W-:Y:S01]  /*573f0*/  IMAD.WIDE R4, R4, 0x2, R18 ;  /* 0x0000000204047825 */ /* 0x000fe200078e0212 */
[----:B------:R-:W-:-:S03]  /*57400*/  ISETP.GE.AND P1, PT, R13, c[0x0][0x17c], PT ;  /* 0x00005f000d007a0c */ /* 0x000fc60003f26270 */
[----:B------:R-:W-:Y:S01]  /*57410*/  IMAD.WIDE R12, R0, 0x2, R18 ;  /* 0x00000002000c7825 */ /* 0x000fe200078e0212 */
[----:B------:R1:W-:Y:S01]  /*57420*/  @P4 STG.E.U16 [R2.64], R6 ;  /* 0x0000000602004986 */ /* 0x0003e2000c101504 */
[----:B0-----:R-:W-:Y:S02]  /*57430*/  PRMT R10, R10, 0x7632, R10 ;  /* 0x000076320a0a7816 */ /* 0x001fe4000000000a */
[----:B------:R-:W-:-:S03]  /*57440*/  IMAD.WIDE R8, R0, 0x2, R16 ;  /* 0x0000000200087825 */ /* 0x000fc600078e0210 */
[----:B------:R0:W-:Y:S01]  /*57450*/  @P3 STG.E.U16 [R4.64], R10 ;  /* 0x0000000a04003986 */ /* 0x0001e2000c101504 */
[----:B-1----:R-:W-:-:S03]  /*57460*/  IADD3 R2, R0, c[0x0][0x198], RZ ;  /* 0x0000660000027a10 */ /* 0x002fc60007ffe0ff */
[----:B--2---:R1:W-:Y:S01]  /*57470*/  @P6 STG.E.U16 [R8.64], R23 ;  /* 0x0000001708006986 */ /* 0x0043e2000c101504 */
[----:B------:R2:W-:Y:S01]  /*57480*/  @P0 STG.E.U16 [R12.64], R14 ;  /* 0x0000000e0c000986 */ /* 0x0005e2000c101504 */
[C---:B------:R-:W-:Y:S01]  /*57490*/  ISETP.LT.AND P0, PT, R24.reuse, c[0x0][0x178], !P5 ;  /* 0x00005e0018007a0c */ /* 0x040fe20006f01270 */
[----:B------:R-:W-:Y:S01]  /*574a0*/  ISETP.LT.AND P5, PT, R25, c[0x0][0x178], !P5 ;  /* 0x00005e0019007a0c */ /* 0x000fe20006fa1270 */
[----:B------:R-:W-:Y:S01]  /*574b0*/  ISETP.LT.AND P3, PT, R24, c[0x0][0x178], !P2 ;  /* 0x00005e0018007a0c */ /* 0x000fe20005761270 */
[C---:B0-----:R-:W-:Y:S01]  /*574c0*/  IMAD.WIDE R4, R2.reuse, 0x2, R16 ;  /* 0x0000000202047825 */ /* 0x041fe200078e0210 */
[----:B------:R-:W-:-:S03]  /*574d0*/  IADD3 R6, R2, c[0x0][0x198], RZ ;  /* 0x0000660002067a10 */ /* 0x000fc60007ffe0ff */
[----:B------:R-:W-:Y:S01]  /*574e0*/  IMAD.WIDE R2, R2, 0x2, R18 ;  /* 0x0000000202027825 */ /* 0x000fe200078e0212 */
[----:B-1----:R-:W-:Y:S02]  /*574f0*/  PRMT R8, R23, 0x7632, R8 ;  /* 0x0000763217087816 */ /* 0x002fe40000000008 */
[----:B--2---:R-:W-:Y:S02]  /*57500*/  PRMT R14, R14, 0x7632, R14 ;  /* 0x000076320e0e7816 */ /* 0x004fe4000000000e */
[----:B------:R-:W-:Y:S01]  /*57510*/  IADD3 R0, R28, 0x1e4, RZ ;  /* 0x000001e41c007810 */ /* 0x000fe20007ffe0ff */
[----:B------:R-:W2:Y:S04]  /*57520*/  LDL.LU R23, [R1+0x61c] ;  /* 0x00061c0001177983 */ /* 0x000ea80000300800 */
[----:B------:R0:W-:Y:S01]  /*57530*/  @P0 STG.E.U16 [R4.64], R8 ;  /* 0x0000000804000986 */ /* 0x0001e2000c101504 */
[----:B------:R-:W-:Y:S01]  /*57540*/  @P5 STG.E.U16 [R2.64], R14 ;  /* 0x0000000e02005986 */ /* 0x000fe2000c101504 */
[----:B------:R-:W-:Y:S01]  /*57550*/  ISETP.GE.AND P0, PT, R0, c[0x0][0x17c], PT ;  /* 0x00005f0000007a0c */ /* 0x000fe20003f06270 */
[----:B0-----:R-:W-:Y:S01]  /*57560*/  IMAD.WIDE R4, R6, 0x2, R16 ;  /* 0x0000000206047825 */ /* 0x001fe200078e0210 */
[----:B----4-:R-:W-:-:S04]  /*57570*/  PRMT R0, R29, 0x7632, R0 ;  /* 0x000076321d007816 */ /* 0x010fc80000000000 */
[----:B------:R0:W-:Y:S04]  /*57580*/  @P3 STG.E.U16 [R4.64], R29 ;  /* 0x0000001d04003986 */ /* 0x0001e8000c101504 */
[----:B0-----:R-:W4:Y:S01]  /*57590*/  LDL.LU R29, [R1+0x5c] ;  /* 0x00005c00011d7983 */ /* 0x001f220000300800 */
[C---:B------:R-:W-:Y:S02]  /*575a0*/  ISETP.LT.AND P2, PT, R25.reuse, c[0x0][0x178], !P2 ;  /* 0x00005e0019007a0c */ /* 0x040fe40005741270 */
[----:B------:R-:W-:Y:S01]  /*575b0*/  IADD3 R20, R28, 0x1e2, RZ ;  /* 0x000001e21c147810 */ /* 0x000fe20007ffe0ff */
[----:B------:R-:W-:Y:S01]  /*575c0*/  IMAD.WIDE R2, R6, 0x2, R18 ;  /* 0x0000000206027825 */ /* 0x000fe200078e0212 */
[----:B------:R-:W-:Y:S02]  /*575d0*/  ISETP.LT.AND P3, PT, R24, c[0x0][0x178], !P1 ;  /* 0x00005e0018007a0c */ /* 0x000fe40004f61270 */
[----:B------:R-:W-:Y:S01]  /*575e0*/  ISETP.GE.AND P4, PT, R20, c[0x0][0x17c], PT ;  /* 0x00005f0014007a0c */ /* 0x000fe20003f86270 */
[----:B------:R-:W-:Y:S01]  /*575f0*/  ISETP.LT.AND P1, PT, R25, c[0x0][0x178], !P1 ;  /* 0x00005e0019007a0c */ /* 0x000fe20004f21270 */
[----:B------:R-:W-:-:S02]  /*57600*/  IADD3 R4, R6, c[0x0][0x198], RZ ;  /* 0x0000660006047a10 */ /* 0x000fc40007ffe0ff */
[C---:B------:R-:W-:Y:S02]  /*57610*/  IADD3 R9, R28.reuse, 0x1e3, RZ ;  /* 0x000001e31c097810 */ /* 0x040fe40007ffe0ff */
[----:B------:R-:W-:Y:S01]  /*57620*/  IADD3 R8, R28, 0x1e5, RZ ;  /* 0x000001e51c087810 */ /* 0x000fe20007ffe0ff */
[----:B---3--:R0:W-:Y:S01]  /*57630*/  @P2 STG.E.U16 [R2.64], R27 ;  /* 0x0000001b02002986 */ /* 0x0081e2000c101504 */
[----:B------:R-:W-:Y:S02]  /*57640*/  ISETP.LT.AND P2, PT, R24, c[0x0][0x178], !P4 ;  /* 0x00005e0018007a0c */ /* 0x000fe40006741270 */
[----:B------:R-:W-:Y:S01]  /*57650*/  IADD3 R6, R4, c[0x0][0x198], RZ ;  /* 0x0000660004067a10 */ /* 0x000fe20007ffe0ff */
[----:B------:R-:W-:Y:S01]  /*57660*/  ISETP.LT.AND P4, PT, R25, c[0x0][0x178], !P4 ;  /* 0x00005e0019007a0c */ /* 0x000fe20006781270 */
[----:B------:R-:W-:Y:S02]  /*57670*/  ISETP.GE.AND P6, PT, R9, c[0x0][0x17c], PT ;  /* 0x00005f0009007a0c */ /* 0x000fe40003fc6270 */
[----:B------:R-:W-:-:S02]  /*57680*/  PRMT R10, R27, 0x7632, R10 ;  /* 0x000076321b0a7816 */ /* 0x000fc4000000000a */
[----:B------:R-:W-:Y:S01]  /*57690*/  ISETP.GE.AND P5, PT, R8, c[0x0][0x17c], PT ;  /* 0x00005f0008007a0c */ /* 0x000fe20003fa6270 */
[----:B------:R-:W-:-:S04]  /*576a0*/  IMAD.WIDE R8, R6, 0x2, R16 ;  /* 0x0000000206087825 */ /* 0x000fc800078e0210 */
[----:B0-----:R-:W-:-:S04]  /*576b0*/  IMAD.WIDE R2, R4, 0x2, R16 ;  /* 0x0000000204027825 */ /* 0x001fc800078e0210 */
[--C-:B------:R-:W-:Y:S01]  /*576c0*/  IMAD.WIDE R4, R4, 0x2, R18.reuse ;  /* 0x0000000204047825 */ /* 0x100fe200078e0212 */
[----:B------:R0:W-:Y:S04]  /*576d0*/  @P3 STG.E.U16 [R2.64], R0 ;  /* 0x0000000002003986 */ /* 0x0001e8000c101504 */
[----:B------:R1:W-:Y:S02]  /*576e0*/  @P1 STG.E.U16 [R4.64], R10 ;  /* 0x0000000a04001986 */ /* 0x0003e4000c101504 */
[----:B-----5:R3:W-:Y:S01]  /*576f0*/  @P2 STG.E.U16 [R8.64], R22 ;  /* 0x0000001608002986 */ /* 0x0207e2000c101504 */
[C---:B------:R-:W-:Y:S01]  /*57700*/  ISETP.LT.AND P1, PT, R24.reuse, c[0x0][0x178], !P6 ;  /* 0x00005e0018007a0c */ /* 0x040fe20007721270 */
[----:B------:R-:W-:Y:S01]  /*57710*/  ISETP.LT.AND P6, PT, R25, c[0x0][0x178], !P6 ;  /* 0x00005e0019007a0c */ /* 0x000fe200077c1270 */
[----:B------:R-:W-:Y:S01]  /*57720*/  ISETP.LT.AND P2, PT, R24, c[0x0][0x178], !P0 ;  /* 0x00005e0018007a0c */ /* 0x000fe20004741270 */
[----:B0-----:R-:W-:Y:S01]  /*57730*/  IMAD.WIDE R2, R6, 0x2, R18 ;  /* 0x0000000206027825 */ /* 0x001fe200078e0212 */
[----:B-1----:R-:W-:-:S02]  /*57740*/  PRMT R10, R22, 0x7632, R10 ;  /* 0x00007632160a7816 */ /* 0x002fc4000000000a */
[----:B---3--:R-:W3:Y:S01]  /*57750*/  LDL.LU R22, [R1+0x62c] ;  /* 0x00062c0001167983 */ /* 0x008ee20000300800 */
[----:B------:R-:W-:Y:S02]  /*57760*/  IADD3 R9, R6, c[0x0][0x198], RZ ;  /* 0x0000660006097a10 */ /* 0x000fe40007ffe0ff */
[----:B------:R-:W-:Y:S01]  /*57770*/  PRMT R0, R26, 0x7632, R0 ;  /* 0x000076321a007816 */ /* 0x000fe20000000000 */
[----:B------:R0:W-:Y:S01]  /*57780*/  @P4 STG.E.U16 [R2.64], R26 ;  /* 0x0000001a02004986 */ /* 0x0001e2000c101504 */
[----:B------:R-:W-:Y:S02]  /*57790*/  ISETP.LT.AND P0, PT, R25, c[0x0][0x178], !P0 ;  /* 0x00005e0019007a0c */ /* 0x000fe40004701270 */
[C---:B------:R-:W-:Y:S01]  /*577a0*/  IADD3 R6, R9.reuse, c[0x0][0x198], RZ ;  /* 0x0000660009067a10 */ /* 0x040fe20007ffe0ff */
[C---:B------:R-:W-:Y:S01]  /*577b0*/  IMAD.WIDE R4, R9.reuse, 0x2, R16 ;  /* 0x0000000209047825 */ /* 0x040fe200078e0210 */
[----:B0-----:R-:W5:Y:S03]  /*577c0*/  LDL.LU R26, [R1+0xbc] ;  /* 0x0000bc00011a7983 */ /* 0x001f660000300800 */
[----:B------:R-:W-:Y:S01]  /*577d0*/  IMAD.WIDE R2, R9, 0x2, R18 ;  /* 0x0000000209027825 */ /* 0x000fe200078e0212 */
[----:B------:R0:W-:Y:S04]  /*577e0*/  @P1 STG.E.U16 [R4.64], R10 ;  /* 0x0000000a04001986 */ /* 0x0001e8000c101504 */
[----:B------:R1:W-:Y:S01]  /*577f0*/  @P6 STG.E.U16 [R2.64], R0 ;  /* 0x0000000002006986 */ /* 0x0003e2000c101504 */
[----:B0-----:R-:W-:-:S04]  /*57800*/  IMAD.WIDE R4, R6, 0x2, R16 ;  /* 0x0000000206047825 */ /* 0x001fc800078e0210 */
[----:B-1----:R-:W-:Y:S01]  /*57810*/  IMAD.WIDE R2, R6, 0x2, R18 ;  /* 0x0000000206027825 */ /* 0x002fe200078e0212 */
[----:B--2---:R-:W-:Y:S01]  /*57820*/  PRMT R0, R23, 0x7632, R0 ;  /* 0x0000763217007816 */ /* 0x004fe20000000000 */
[----:B------:R0:W-:Y:S04]  /*57830*/  @P2 STG.E.U16 [R4.64], R23 ;  /* 0x0000001704002986 */ /* 0x0001e8000c101504 */
[----:B0-----:R-:W2:Y:S01]  /*57840*/  LDL.LU R23, [R1+0x63c] ;  /* 0x00063c0001177983 */ /* 0x001ea20000300800 */
[----:B----4-:R-:W-:-:S03]  /*57850*/  PRMT R10, R29, 0x7632, R10 ;  /* 0x000076321d0a7816 */ /* 0x010fc6000000000a */
[----:B------:R0:W-:Y:S04]  /*57860*/  @P0 STG.E.U16 [R2.64], R29 ;  /* 0x0000001d02000986 */ /* 0x0001e8000c101504 */
[----:B0-----:R-:W4:Y:S01]  /*57870*/  LDL.LU R29, [R1+0xac] ;  /* 0x0000ac00011d7983 */ /* 0x001f220000300800 */
[C---:B------:R-:W-:Y:S02]  /*57880*/  IADD3 R12, R28.reuse, 0x1e6, RZ ;  /* 0x000001e61c0c7810 */ /* 0x040fe40007ffe0ff */
[----:B------:R-:W-:Y:S02]  /*57890*/  IADD3 R8, R28, 0x1e8, RZ ;  /* 0x000001e81c087810 */ /* 0x000fe40007ffe0ff */
[----:B------:R-:W-:Y:S02]  /*578a0*/  ISETP.LT.AND P2, PT, R24, c[0x0][0x178], !P5 ;  /* 0x00005e0018007a0c */ /* 0x000fe40006f41270 */
[----:B------:R-:W-:Y:S01]  /*578b0*/  ISETP.GE.AND P3, PT, R12, c[0x0][0x17c], PT ;  /* 0x00005f000c007a0c */ /* 0x000fe20003f66270 */
[----:B------:R-:W-:Y:S01]  /*578c0*/  ISETP.LT.AND P5, PT, R25, c[0x0][0x178], !P5 ;  /* 0x00005e0019007a0c */ /* 0x000fe20006fa1270 */
[----:B------:R-:W-:-:S02]  /*578d0*/  IADD3 R4, R6, c[0x0][0x198], RZ ;  /* 0x0000660006047a10 */ /* 0x000fc40007ffe0ff */
[----:B------:R-:W-:Y:S02]  /*578e0*/  ISETP.LT.AND P0, PT, R24, c[0x0][0x178], !P3 ;  /* 0x00005e0018007a0c */ /* 0x000fe40005f01270 */
[----:B------:R-:W-:Y:S01]  /*578f0*/  ISETP.GE.AND P1, PT, R8, c[0x0][0x17c], PT ;  /* 0x00005f0008007a0c */ /* 0x000fe20003f26270 */
[----:B------:R-:W-:Y:S01]  /*57900*/  IADD3 R8, R28, 0x1e9, RZ ;  /* 0x000001e91c087810 */ /* 0x000fe20007ffe0ff */
[----:B------:R-:W-:Y:S02]  /*57910*/  IADD3 R6, R4, c[0x0][0x198], RZ ;  /* 0x0000660004067a10 */ /* 0x000fe40007ffe0ff */
[----:B------:R-:W-:Y:S02]  /*57920*/  ISETP.LT.AND P3, PT, R25, c[0x0][0x178], !P3 ;  /* 0x00005e0019007a0c */ /* 0x000fe40005f61270 */
[----:B------:R-:W-:Y:S01]  /*57930*/  IADD3 R12, R28, 0x1e7, RZ ;  /* 0x000001e71c0c7810 */ /* 0x000fe20007ffe0ff */
[----:B------:R-:W-:-:S04]  /*57940*/  IMAD.WIDE R2, R4, 0x2, R16 ;  /* 0x0000000204027825 */ /* 0x000fc800078e0210 */
[----:B------:R-:W-:Y:S01]  /*57950*/  IMAD.WIDE R4, R4, 0x2, R18 ;  /* 0x0000000204047825 */ /* 0x000fe200078e0212 */
[----:B------:R-:W-:-:S03]  /*57960*/  ISETP.GE.AND P6, PT, R8, c[0x0][0x17c], PT ;  /* 0x00005f0008007a0c */ /* 0x000fc60003fc6270 */
[----:B------:R-:W-:Y:S01]  /*57970*/  IMAD.WIDE R8, R6, 0x2, R16 ;  /* 0x0000000206087825 */ /* 0x000fe200078e0210 */
[----:B------:R-:W-:Y:S01]  /*57980*/  ISETP.GE.AND P4, PT, R12, c[0x0][0x17c], PT ;  /* 0x00005f000c007a0c */ /* 0x000fe20003f86270 */
[----:B------:R0:W-:Y:S02]  /*57990*/  @P2 STG.E.U16 [R2.64], R0 ;  /* 0x0000000002002986 */ /* 0x0001e4000c101504 */
[----:B------:R1:W-:Y:S02]  /*579a0*/  @P5 STG.E.U16 [R4.64], R10 ;  /* 0x0000000a04005986 */ /* 0x0003e4000c101504 */
[----:B0-----:R-:W-:Y:S01]  /*579b0*/  IMAD.WIDE R2, R6, 0x2, R18 ;  /* 0x0000000206027825 */ /* 0x001fe200078e0212 */
[----:B---3--:R-:W-:Y:S01]  /*579c0*/  PRMT R0, R22, 0x7632, R0 ;  /* 0x0000763216007816 */ /* 0x008fe20000000000 */
[----:B------:R0:W-:Y:S01]  /*579d0*/  @P0 STG.E.U16 [R8.64], R22 ;  /* 0x0000001608000986 */ /* 0x0001e2000c101504 */
[----:B------:R-:W-:Y:S01]  /*579e0*/  ISETP.LT.AND P0, PT, R24, c[0x0][0x178], !P4 ;  /* 0x00005e0018007a0c */ /* 0x000fe20006701270 */
[----:B------:R-:W-:Y:S01]  /*579f0*/  ISETP.LT.AND P4, PT, R25, c[0x0][0x178], !P4 ;  /* 0x00005e0019007a0c */ /* 0x000fe20006781270 */
[----:B-1----:R-:W-:Y:S01]  /*57a00*/  IADD3 R10, R6, c[0x0][0x198], RZ ;  /* 0x00006600060a7a10 */ /* 0x002fe20007ffe0ff */
[----:B0-----:R-:W3:Y:S04]  /*57a10*/  LDL.LU R22, [R1+0x64c] ;  /* 0x00064c0001167983 */ /* 0x001ee80000300800 */
[----:B-----5:R0:W-:Y:S01]  /*57a20*/  @P3 STG.E.U16 [R2.64], R26 ;  /* 0x0000001a02003986 */ /* 0x0201e2000c101504 */
[----:B------:R-:W-:-:S02]  /*57a30*/  PRMT R8, R26, 0x7632, R8 ;  /* 0x000076321a087816 */ /* 0x000fc40000000008 */
[----:B------:R-:W-:Y:S01]  /*57a40*/  ISETP.LT.AND P3, PT, R24, c[0x0][0x178], !P1 ;  /* 0x00005e0018007a0c */ /* 0x000fe20004f61270 */
[----:B------:R-:W-:Y:S02]  /*57a50*/  ISETP.LT.AND P1, PT, R25, c[0x0][0x178], !P1 ;  /* 0x00005e0019007a0c */ /* 0x000fe40004f21270 */
[C---:B------:R-:W-:Y:S01]  /*57a60*/  IMAD.WIDE R4, R10.reuse, 0x2, R16 ;  /* 0x000000020a047825 */ /* 0x040fe200078e0210 */
[C---:B------:R-:W-:Y:S01]  /*57a70*/  IADD3 R6, R10.reuse, c[0x0][0x198], RZ ;  /* 0x000066000a067a10 */ /* 0x040fe20007ffe0ff */
[----:B0-----:R-:W5:Y:S02]  /*57a80*/  LDL.LU R26, [R1+0x9c] ;  /* 0x00009c00011a7983 */ /* 0x001f640000300800 */
[----:B------:R-:W-:Y:S02]  /*57a90*/  IMAD.WIDE R2, R10, 0x2, R18 ;  /* 0x000000020a027825 */ /* 0x000fe400078e0212 */
        /* <DEDUP_REMOVED lines=10> */
[----:B------:R-:W-:Y:S02]  /*57b40*/  IADD3 R12, R28, 0x1ea, RZ ;  /* 0x000001ea1c0c7810 */ /* 0x000fe40007ffe0ff */
[----:B------:R-:W-:Y:S02]  /*57b50*/  ISETP.LT.AND P3, PT, R24, c[0x0][0x178], !P6 ;  /* 0x00005e0018007a0c */ /* 0x000fe40007761270 */
[----:B------:R-:W-:Y:S01]  /*57b60*/  ISETP.GE.AND P2, PT, R12, c[0x0][0x17c], PT ;  /* 0x00005f000c007a0c */ /* 0x000fe20003f46270 */
[----:B------:R-:W-:Y:S01]  /*57b70*/  ISETP.LT.AND P6, PT, R25, c[0x0][0x178], !P6 ;  /* 0x00005e0019007a0c */ /* 0x000fe200077c1270 */
[----:B------:R-:W-:-:S02]  /*57b80*/  IADD3 R4, R6, c[0x0][0x198], RZ ;  /* 0x0000660006047a10 */ /* 0x000fc40007ffe0ff */
[----:B------:R-:W-:Y:S02]  /*57b90*/  ISETP.LT.AND P1, PT, R24, c[0x0][0x178], !P2 ;  /* 0x00005e0018007a0c */ /* 0x000fe40005721270 */
[C---:B------:R-:W-:Y:S02]  /*57ba0*/  IADD3 R9, R28.reuse, 0x1ec, RZ ;  /* 0x000001ec1c097810 */ /* 0x040fe40007ffe0ff */
[----:B------:R-:W-:Y:S02]  /*57bb0*/  IADD3 R8, R28, 0x1ed, RZ ;  /* 0x000001ed1c087810 */ /* 0x000fe40007ffe0ff */
[----:B------:R-:W-:Y:S01]  /*57bc0*/  IADD3 R6, R4, c[0x0][0x198], RZ ;  /* 0x0000660004067a10 */ /* 0x000fe20007ffe0ff */
[----:B------:R-:W-:Y:S01]  /*57bd0*/  ISETP.LT.AND P2, PT, R25, c[0x0][0x178], !P2 ;  /* 0x00005e0019007a0c */ /* 0x000fe20005741270 */
[----:B------:R-:W-:Y:S01]  /*57be0*/  IADD3 R12, R28, 0x1eb, RZ ;  /* 0x000001eb1c0c7810 */ /* 0x000fe20007ffe0ff */
[----:B------:R-:W-:Y:S01]  /*57bf0*/  IMAD.WIDE R2, R4, 0x2, R16 ;  /* 0x0000000204027825 */ /* 0x000fe200078e0210 */
[----:B------:R-:W-:-:S03]  /*57c00*/  ISETP.GE.AND P0, PT, R9, c[0x0][0x17c], PT ;  /* 0x00005f0009007a0c */ /* 0x000fc60003f06270 */
[----:B------:R-:W-:Y:S01]  /*57c10*/  IMAD.WIDE R4, R4, 0x2, R18 ;  /* 0x0000000204047825 */ /* 0x000fe200078e0212 */
[----:B------:R-:W-:-:S03]  /*57c20*/  ISETP.GE.AND P4, PT, R8, c[0x0][0x17c], PT ;  /* 0x00005f0008007a0c */ /* 0x000fc60003f86270 */
[----:B------:R-:W-:Y:S01]  /*57c30*/  IMAD.WIDE R8, R6, 0x2, R16 ;  /* 0x0000000206087825 */ /* 0x000fe200078e0210 */
[----:B------:R-:W-:Y:S01]  /*57c40*/  ISETP.GE.AND P5, PT, R12, c[0x0][0x17c], PT ;  /* 0x00005f000c007a0c */ /* 0x000fe20003fa6270 */
[----:B------:R3:W-:Y:S02]  /*57c50*/  @P3 STG.E.U16 [R2.64], R0 ;  /* 0x0000000002003986 */ /* 0x0007e4000c101504 */
[----:B------:R0:W-:Y:S01]  /*57c60*/  @P6 STG.E.U16 [R4.64], R10 ;  /* 0x0000000a04006986 */ /* 0x0001e2000c101504 */
[----:B---3--:R-:W-:Y:S01]  /*57c70*/  PRMT R0, R22, 0x7632, R0 ;  /* 0x0000763216007816 */ /* 0x008fe20000000000 */
[----:B------:R1:W-:Y:S01]  /*57c80*/  @P1 STG.E.U16 [R8.64], R22 ;  /* 0x0000001608001986 */ /* 0x0003e2000c101504 */
[----:B------:R-:W-:Y:S01]  /*57c90*/  IMAD.WIDE R2, R6, 0x2, R18 ;  /* 0x0000000206027825 */ /* 0x000fe200078e0212 */
[----:B------:R-:W-:-:S03]  /*57ca0*/  ISETP.LT.AND P1, PT, R24, c[0x0][0x178], !P5 ;  /* 0x00005e0018007a0c */ /* 0x000fc60006f21270 */
[----:B------:R-:W-:Y:S01]  /*57cb0*/  ISETP.LT.AND P5, PT, R25, c[0x0][0x178], !P5 ;  /* 0x00005e0019007a0c */ /* 0x000fe20006fa1270 */
[----:B0-----:R-:W-:Y:S01]  /*57cc0*/  IADD3 R10, R6, c[0x0][0x198], RZ ;  /* 0x00006600060a7a10 */ /* 0x001fe20007ffe0ff */
[----:B-1----:R-:W3:Y:S01]  /*57cd0*/  LDL.LU R22, [R1+0x66c] ;  /* 0x00066c0001167983 */ /* 0x002ee20000300800 */
[----:B-----5:R-:W-:-:S03]  /*57ce0*/  PRMT R8, R26, 0x7632, R8 ;  /* 0x000076321a087816 */ /* 0x020fc60000000008 */
[----:B------:R0:W-:Y:S01]  /*57cf0*/  @P2 STG.E.U16 [R2.64], R26 ;  /* 0x0000001a02002986 */ /* 0x0001e2000c101504 */
        /* <DEDUP_REMOVED lines=63> */
[----:B------:R-:W-:-:S02]  /*580f0*/  ISETP.GE.AND P2, PT, R12, c[0x0][0x17c], PT ;  /* 0x00005f000c007a0c */ /* 0x000fc40003f46270 */
[----:B------:R-:W-:Y:S01]  /*58100*/  ISETP.GE.AND P0, PT, R9, c[0x0][0x17c], PT ;  /* 0x00005f0009007a0c */ /* 0x000fe20003f06270 */
[----:B------:R-:W-:Y:S01]  /*58110*/  ISETP.LT.AND P5, PT, R25, c[0x0][0x178], !P5 ;  /* 0x00005e0019007a0c */ /* 0x000fe20006fa1270 */
[----:B------:R-:W-:Y:S02]  /*58120*/  IADD3 R9, R6, c[0x0][0x198], RZ ;  /* 0x0000660006097a10 */ /* 0x000fe40007ffe0ff */
[----:B------:R-:W-:Y:S02]  /*58130*/  ISETP.LT.AND P1, PT, R24, c[0x0][0x178], !P2 ;  /* 0x00005e0018007a0c */ /* 0x000fe40005721270 */
[C---:B------:R-:W-:Y:S02]  /*58140*/  IADD3 R8, R28.reuse, 0x1f5, RZ ;  /* 0x000001f51c087810 */ /* 0x040fe40007ffe0ff */
[----:B------:R-:W-:Y:S01]  /*58150*/  IADD3 R6, R9, c[0x0][0x198], RZ ;  /* 0x0000660009067a10 */ /* 0x000fe20007ffe0ff */
[----:B------:R-:W-:Y:S01]  /*58160*/  ISETP.LT.AND P2, PT, R25, c[0x0][0x178], !P2 ;  /* 0x00005e0019007a0c */ /* 0x000fe20005741270 */
[----:B------:R-:W-:Y:S01]  /*58170*/  IADD3 R12, R28, 0x1f3, RZ ;  /* 0x000001f31c0c7810 */ /* 0x000fe20007ffe0ff */
[----:B------:R-:W-:-:S04]  /*58180*/  IMAD.WIDE R2, R9, 0x2, R16 ;  /* 0x0000000209027825 */ /* 0x000fc800078e0210 */
[----:B------:R-:W-:Y:S01]  /*58190*/  IMAD.WIDE R4, R9, 0x2, R18 ;  /* 0x0000000209047825 */ /* 0x000fe200078e0212 */
[----:B------:R-:W-:-:S03]  /*581a0*/  ISETP.GE.AND P6, PT, R8, c[0x0][0x17c], PT ;  /* 0x00005f0008007a0c */ /* 0x000fc60003fc6270 */
[----:B------:R-:W-:Y:S01]  /*581b0*/  IMAD.WIDE R8, R6, 0x2, R16 ;  /* 0x0000000206087825 */ /* 0x000fe200078e0210 */
[----:B------:R-:W-:Y:S01]  /*581c0*/  ISETP.GE.AND P4, PT, R12, c[0x0][0x17c], PT ;  /* 0x00005f000c007a0c */ /* 0x000fe20003f86270 */
[----:B------:R0:W-:Y:S02]  /*581d0*/  @P3 STG.E.U16 [R2.64], R0 ;  /* 0x0000000002003986 */ /* 0x0001e4000c101504 */
[----:B------:R1:W-:Y:S01]  /*581e0*/  @P5 STG.E.U16 [R4.64], R10 ;  /* 0x0000000a04005986 */ /* 0x0003e2000c101504 */
[C---:B------:R-:W-:Y:S01]  /*581f0*/  IADD3 R13, R6.reuse, c[0x0][0x198], RZ ;  /* 0x00006600060d7a10 */ /* 0x040fe20007ffe0ff */
[----:B0-----:R-:W-:Y:S01]  /*58200*/  IMAD.WIDE R2, R6, 0x2, R18 ;  /* 0x0000000206027825 */ /* 0x001fe200078e0212 */
[----:B---3--:R5:W-:Y:S01]  /*58210*/  @P1 STG.E.U16 [R8.64], R22 ;  /* 0x0000001608001986 */ /* 0x008be2000c101504 */
[----:B------:R-:W-:Y:S02]  /*58220*/  ISETP.LT.AND P1, PT, R24, c[0x0][0x178], !P4 ;  /* 0x00005e0018007a0c */ /* 0x000fe40006721270 */
[----:B------:R-:W-:Y:S01]  /*58230*/  ISETP.LT.AND P4, PT, R25, c[0x0][0x178], !P4 ;  /* 0x00005e0019007a0c */ /* 0x000fe20006781270 */
[----:B------:R-:W-:Y:S01]  /*58240*/  PRMT R0, R22, 0x7632, R0 ;  /* 0x0000763216007816 */ /* 0x000fe20000000000 */
[C---:B-1----:R-:W-:Y:S01]  /*58250*/  IMAD.WIDE R4, R13.reuse, 0x2, R16 ;  /* 0x000000020d047825 */ /* 0x042fe200078e0210 */
[----:B------:R-:W-:-:S02]  /*58260*/  IADD3 R6, R13, c[0x0][0x198], RZ ;  /* 0x000066000d067a10 */ /* 0x000fc40007ffe0ff */
[----:B-----5:R-:W-:Y:S01]  /*58270*/  PRMT R8, R26, 0x7632, R8 ;  /* 0x000076321a087816 */ /* 0x020fe20000000008 */
[----:B------:R0:W-:Y:S01]  /*58280*/  @P2 STG.E.U16 [R2.64], R26 ;  /* 0x0000001a02002986 */ /* 0x0001e2000c101504 */
[----:B------:R-:W-:Y:S01]  /*58290*/  ISETP.LT.AND P2, PT, R24, c[0x0][0x178], !P0 ;  /* 0x00005e0018007a0c */ /* 0x000fe20004741270 */
[----:B------:R-:W-:-:S03]  /*582a0*/  ISETP.LT.AND P0, PT, R25, c[0x0][0x178], !P0 ;  /* 0x00005e0019007a0c */ /* 0x000fc60004701270 */
[----:B------:R1:W-:Y:S01]  /*582b0*/  @P1 STG.E.U16 [R4.64], R0 ;  /* 0x0000000004001986 */ /* 0x0003e2000c101504 */
[----:B0-----:R-:W3:Y:S01]  /*582c0*/  LDL.LU R26, [R1+0x6bc] ;  /* 0x0006bc00011a7983 */ /* 0x001ee20000300800 */
[----:B------:R-:W5:Y:S02]  /*582d0*/  LDL.LU R22, [R1+0x1c] ;  /* 0x00001c0001167983 */ /* 0x000f640000300800 */
[----:B------:R-:W-:-:S04]  /*582e0*/  IMAD.WIDE R2, R13, 0x2, R18 ;  /* 0x000000020d027825 */ /* 0x000fc800078e0212 */
[C---:B-1----:R-:W-:Y:S01]  /*582f0*/  IMAD.WIDE R4, R6.reuse, 0x2, R16 ;  /* 0x0000000206047825 */ /* 0x042fe200078e0210 */
[----:B------:R0:W-:Y:S03]  /*58300*/  @P4 STG.E.U16 [R2.64], R8 ;  /* 0x0000000802004986 */ /* 0x0001e6000c101504 */
[----:B0-----:R-:W-:Y:S01]  /*58310*/  IMAD.WIDE R2, R6, 0x2, R18 ;  /* 0x0000000206027825 */ /* 0x001fe200078e0212 */
[----:B--2---:R0:W-:Y:S02]  /*58320*/  @P2 STG.E.U16 [R4.64], R23 ;  /* 0x0000001704002986 */ /* 0x0041e4000c101504 */
[----:B0-----:R-:W-:Y:S02]  /*58330*/  PRMT R5, R23, 0x7632, R5 ;  /* 0x0000763217057816 */ /* 0x001fe40000000005 */
[----:B----4-:R0:W-:Y:S01]  /*58340*/  @P0 STG.E.U16 [R2.64], R29 ;  /* 0x0000001d02000986 */ /* 0x0101e2000c101504 */
[----:B------:R-:W-:-:S03]  /*58350*/  PRMT R0, R29, 0x7632, R0 ;  /* 0x000076321d007816 */ /* 0x000fc60000000000 */
[----:B0-----:R-:W2:Y:S01]  /*58360*/  LDL.LU R29, [R1+0x6ec] ;  /* 0x0006ec00011d7983 */ /* 0x001ea20000300800 */
[----:B------:R-:W4:Y:S01]  /*58370*/  LDL.LU R23, [R1+0xc] ;  /* 0x00000c0001177983 */ /* 0x000f220000300800 */
[----:B------:R-:W-:Y:S02]  /*58380*/  IADD3 R12, R28, 0x1f6, RZ ;  /* 0x000001f61c0c7810 */ /* 0x000fe40007ffe0ff */
[----:B------:R-:W-:Y:S02]  /*58390*/  ISETP.LT.AND P4, PT, R24, c[0x0][0x178], !P6 ;  /* 0x00005e0018007a0c */ /* 0x000fe40007781270 */
[----:B------:R-:W-:Y:S02]  /*583a0*/  IADD3 R9, R6, c[0x0][0x198], RZ ;  /* 0x0000660006097a10 */ /* 0x000fe40007ffe0ff */
[----:B------:R-:W-:Y:S01]  /*583b0*/  ISETP.GE.AND P3, PT, R12, c[0x0][0x17c], PT ;  /* 0x00005f000c007a0c */ /* 0x000fe20003f66270 */
[----:B------:R-:W-:Y:S02]  /*583c0*/  ISETP.LT.AND P6, PT, R25, c[0x0][0x178], !P6 ;  /* 0x00005e0019007a0c */ /* 0x000fe400077c1270 */
[----:B------:R-:W-:Y:S01]  /*583d0*/  IMAD.WIDE R2, R9, 0x2, R16 ;  /* 0x0000000209027825 */ /* 0x000fe200078e0210 */
[----:B------:R-:W-:-:S03]  /*583e0*/  ISETP.LT.AND P0, PT, R24, c[0x0][0x178], !P3 ;  /* 0x00005e0018007a0c */ /* 0x000fc60005f01270 */
[----:B------:R-:W-:Y:S01]  /*583f0*/  ISETP.LT.AND P3, PT, R25, c[0x0][0x178], !P3 ;  /* 0x00005e0019007a0c */ /* 0x000fe20005f61270 */
[----:B------:R-:W-:Y:S02]  /*58400*/  IADD3 R13, R9, c[0x0][0x198], RZ ;  /* 0x00006600090d7a10 */ /* 0x000fe40007ffe0ff */
[C---:B------:R-:W-:Y:S02]  /*58410*/  IADD3 R8, R28.reuse, 0x1fa, RZ ;  /* 0x000001fa1c087810 */ /* 0x040fe40007ffe0ff */
[C---:B------:R-:W-:Y:S01]  /*58420*/  IADD3 R14, R28.reuse, 0x1f7, RZ ;  /* 0x000001f71c0e7810 */ /* 0x040fe20007ffe0ff */
[----:B------:R0:W-:Y:S01]  /*58430*/  @P4 STG.E.U16 [R2.64], R5 ;  /* 0x0000000502004986 */ /* 0x0001e2000c101504 */
[----:B------:R-:W-:Y:S02]  /*58440*/  IADD3 R12, R28, 0x1f8, RZ ;  /* 0x000001f81c0c7810 */ /* 0x000fe40007ffe0ff */
[----:B------:R-:W-:Y:S02]  /*58450*/  ISETP.GE.AND P4, PT, R8, c[0x0][0x17c], PT ;  /* 0x00005f0008007a0c */ /* 0x000fe40003f86270 */
[----:B------:R-:W-:-:S02]  /*58460*/  ISETP.GE.AND P5, PT, R14, c[0x0][0x17c], PT ;  /* 0x00005f000e007a0c */ /* 0x000fc40003fa6270 */
[----:B------:R-:W-:Y:S02]  /*58470*/  IADD3 R6, R28, 0x1fb, RZ ;  /* 0x000001fb1c067810 */ /* 0x000fe40007ffe0ff */
[----:B------:R-:W-:Y:S01]  /*58480*/  ISETP.GE.AND P1, PT, R12, c[0x0][0x17c], PT ;  /* 0x00005f000c007a0c */ /* 0x000fe20003f26270 */
[----:B0-----:R-:W-:-:S04]  /*58490*/  IMAD.WIDE R2, R9, 0x2, R18 ;  /* 0x0000000209027825 */ /* 0x001fc800078e0212 */
[----:B------:R-:W-:-:S04]  /*584a0*/  IMAD.WIDE R4, R13, 0x2, R16 ;  /* 0x000000020d047825 */ /* 0x000fc800078e0210 */
[C---:B------:R-:W-:Y:S01]  /*584b0*/  IMAD.WIDE R8, R13.reuse, 0x2, R18 ;  /* 0x000000020d087825 */ /* 0x040fe200078e0212 */
[----:B------:R0:W-:Y:S01]  /*584c0*/  @P6 STG.E.U16 [R2.64], R0 ;  /* 0x0000000002006986 */ /* 0x0001e2000c101504 */
[----:B------:R-:W-:Y:S02]  /*584d0*/  IADD3 R13, R13, c[0x0][0x198], RZ ;  /* 0x000066000d0d7a10 */ /* 0x000fe40007ffe0ff */
[----:B------:R-:W-:Y:S02]  /*584e0*/  ISETP.GE.AND P6, PT, R6, c[0x0][0x17c], PT ;  /* 0x00005f0006007a0c */ /* 0x000fe40003fc6270 */
[----:B------:R-:W-:Y:S02]  /*584f0*/  IADD3 R10, R28, 0x1f9, RZ ;  /* 0x000001f91c0a7810 */ /* 0x000fe40007ffe0ff */
[----:B------:R-:W-:Y:S01]  /*58500*/  IADD3 R21, R13, c[0x0][0x198], RZ ;  /* 0x000066000d157a10 */ /* 0x000fe20007ffe0ff */
[----:B---3--:R1:W-:Y:S01]  /*58510*/  @P0 STG.E.U16 [R4.64], R26 ;  /* 0x0000001a04000986 */ /* 0x0083e2000c101504 */
[----:B------:R-:W-:Y:S01]  /*58520*/  ISETP.LT.AND P0, PT, R24, c[0x0][0x178], !P5 ;  /* 0x00005e0018007a0c */ /* 0x000fe20006f01270 */
[----:B-----5:R3:W-:Y:S01]  /*58530*/  @P3 STG.E.U16 [R8.64], R22 ;  /* 0x0000001608003986 */ /* 0x0207e2000c101504 */
[----:B------:R-:W-:-:S02]  /*58540*/  ISETP.LT.AND P5, PT, R25, c[0x0][0x178], !P5 ;  /* 0x00005e0019007a0c */ /* 0x000fc40006fa1270 */
[----:B------:R-:W-:Y:S02]  /*58550*/  ISETP.LT.AND P3, PT, R24, c[0x0][0x178], !P1 ;  /* 0x00005e0018007a0c */ /* 0x000fe40004f61270 */
[----:B------:R-:W-:Y:S02]  /*58560*/  PRMT R6, R26, 0x7632, R6 ;  /* 0x000076321a067816 */ /* 0x000fe40000000006 */
[----:B------:R-:W-:Y:S01]  /*58570*/  ISETP.GE.AND P2, PT, R10, c[0x0][0x17c], PT ;  /* 0x00005f000a007a0c */ /* 0x000fe20003f46270 */
[C---:B0-----:R-:W-:Y:S01]  /*58580*/  IMAD.WIDE R2, R13.reuse, 0x2, R16 ;  /* 0x000000020d027825 */ /* 0x041fe200078e0210 */
[----:B------:R-:W-:Y:S01]  /*58590*/  PRMT R10, R22, 0x7632, R10 ;  /* 0x00007632160a7816 */ /* 0x000fe2000000000a */
[----:B-1----:R-:W5:Y:S02]  /*585a0*/  LDL.LU R26, [R1+0x6dc] ;  /* 0x0006dc00011a7983 */ /* 0x002f640000300800 */
[----:B------:R-:W-:-:S04]  /*585b0*/  IMAD.WIDE R4, R13, 0x2, R18 ;  /* 0x000000020d047825 */ /* 0x000fc800078e0212 */
[----:B---3--:R-:W-:Y:S01]  /*585c0*/  IMAD.WIDE R8, R21, 0x2, R16 ;  /* 0x0000000215087825 */ /* 0x008fe200078e0210 */
[----:B------:R-:W-:Y:S01]  /*585d0*/  IADD3 R0, R28, 0x1fc, RZ ;  /* 0x000001fc1c007810 */ /* 0x000fe20007ffe0ff */
[----:B------:R0:W-:Y:S02]  /*585e0*/  @P0 STG.E.U16 [R2.64], R6 ;  /* 0x0000000602000986 */ /* 0x0001e4000c101504 */
[----:B------:R1:W-:Y:S01]  /*585f0*/  @P5 STG.E.U16 [R4.64], R10 ;  /* 0x0000000a04005986 */ /* 0x0003e2000c101504 */
[----:B------:R-:W-:Y:S02]  /*58600*/  ISETP.LT.AND P1, PT, R25, c[0x0][0x178], !P1 ;  /* 0x00005e0019007a0c */ /* 0x000fe40004f21270 */
[----:B------:R-:W-:Y:S01]  /*58610*/  ISETP.GE.AND P0, PT, R0, c[0x0][0x17c], PT ;  /* 0x00005f0000007a0c */ /* 0x000fe20003f06270 */
[C---:B------:R-:W-:Y:S01]  /*58620*/  IMAD.WIDE R12, R21.reuse, 0x2, R18 ;  /* 0x00000002150c7825 */ /* 0x040fe200078e0212 */
[----:B------:R-:W-:-:S05]  /*58630*/  IADD3 R21, R21, c[0x0][0x198], RZ ;  /* 0x0000660015157a10 */ /* 0x000fca0007ffe0ff */
[----:B0-----:R-:W-:Y:S01]  /*58640*/  IMAD.WIDE R2, R21, 0x2, R16 ;  /* 0x0000000215027825 */ /* 0x001fe200078e0210 */
[C---:B------:R-:W-:Y:S02]  /*58650*/  IADD3 R6, R28.reuse, 0x1fe, RZ ;  /* 0x000001fe1c067810 */ /* 0x040fe40007ffe0ff */
[----:B-1----:R-:W-:Y:S01]  /*58660*/  IADD3 R10, R28, 0x1fd, RZ ;  /* 0x000001fd1c0a7810 */ /* 0x002fe20007ffe0ff */
[----:B--2---:R0:W-:Y:S01]  /*58670*/  @P3 STG.E.U16 [R8.64], R29 ;  /* 0x0000001d08003986 */ /* 0x0041e2000c101504 */
[----:B------:R-:W-:Y:S02]  /*58680*/  ISETP.LT.AND P3, PT, R24, c[0x0][0x178], !P2 ;  /* 0x00005e0018007a0c */ /* 0x000fe40005761270 */
[----:B------:R-:W-:Y:S01]  /*58690*/  PRMT R0, R29, 0x7632, R0 ;  /* 0x000076321d007816 */ /* 0x000fe20000000000 */
[----:B----4-:R1:W-:Y:S01]  /*586a0*/  @P1 STG.E.U16 [R12.64], R23 ;  /* 0x000000170c001986 */ /* 0x0103e2000c101504 */
[----:B0-----:R-:W2:Y:S09]  /*586b0*/  LDL.LU R29, [R1+0x6cc] ;  /* 0x0006cc00011d7983 */ /* 0x001eb20000300800 */
[----:B------:R0:W-:Y:S01]  /*586c0*/  @P3 STG.E.U16 [R2.64], R0 ;  /* 0x0000000002003986 */ /* 0x0001e2000c101504 */
[----:B------:R-:W-:Y:S01]  /*586d0*/  ISETP.GE.AND P3, PT, R6, c[0x0][0x17c], PT ;  /* 0x00005f0006007a0c */ /* 0x000fe20003f66270 */
[----:B------:R-:W-:-:S02]  /*586e0*/  IADD3 R6, R28, 0x1ff, RZ ;  /* 0x000001ff1c067810 */ /* 0x000fc40007ffe0ff */
[----:B------:R-:W3:Y:S01]  /*586f0*/  LDL.LU R28, [R1+0x68c] ;  /* 0x00068c00011c7983 */ /* 0x000ee20000300800 */
[----:B------:R-:W-:Y:S02]  /*58700*/  ISETP.LT.AND P2, PT, R25, c[0x0][0x178], !P2 ;  /* 0x00005e0019007a0c */ /* 0x000fe40005741270 */
[----:B------:R-:W-:Y:S02]  /*58710*/  ISETP.LT.AND P5, PT, R24, c[0x0][0x178], !P4 ;  /* 0x00005e0018007a0c */ /* 0x000fe400067a1270 */
[----:B------:R-:W-:Y:S01]  /*58720*/  PRMT R14, R23, 0x7632, R14 ;  /* 0x00007632170e7816 */ /* 0x000fe2000000000e */
[C---:B-1----:R-:W-:Y:S02]  /*58730*/  IADD3 R23, R21.reuse, c[0x0][0x198], RZ ;  /* 0x0000660015177a10 */ /* 0x042fe40007ffe0ff */
[----:B------:R-:W-:Y:S01]  /*58740*/  IMAD.WIDE R4, R21, 0x2, R18 ;  /* 0x0000000215047825 */ /* 0x000fe200078e0212 */
[----:B------:R-:W-:-:S03]  /*58750*/  ISETP.LT.AND P4, PT, R25, c[0x0][0x178], !P4 ;  /* 0x00005e0019007a0c */ /* 0x000fc60006781270 */
[C---:B------:R-:W-:Y:S01]  /*58760*/  IMAD.WIDE R8, R23.reuse, 0x2, R16 ;  /* 0x0000000217087825 */ /* 0x040fe200078e0210 */
[----:B------:R-:W-:Y:S01]  /*58770*/  IADD3 R13, R23, c[0x0][0x198], RZ ;  /* 0x00006600170d7a10 */ /* 0x000fe20007ffe0ff */
[----:B------:R1:W-:Y:S01]  /*58780*/  @P2 STG.E.U16 [R4.64], R14 ;  /* 0x0000000e04002986 */ /* 0x0003e2000c101504 */
[----:B------:R-:W-:Y:S01]  /*58790*/  ISETP.LT.AND P2, PT, R24, c[0x0][0x178], !P6 ;  /* 0x00005e0018007a0c */ /* 0x000fe20007741270 */
[----:B------:R-:W-:Y:S01]  /*587a0*/  ISETP.LT.AND P6, PT, R25, c[0x0][0x178], !P6 ;  /* 0x00005e0019007a0c */ /* 0x000fe200077c1270 */
[----:B------:R-:W-:Y:S02]  /*587b0*/  IADD3 R21, R13, c[0x0][0x198], RZ ;  /* 0x000066000d157a10 */ /* 0x000fe40007ffe0ff */
[----:B------:R-:W-:Y:S01]  /*587c0*/  ISETP.GE.AND P1, PT, R10, c[0x0][0x17c], PT ;  /* 0x00005f000a007a0c */ /* 0x000fe20003f26270 */
[----:B0-----:R-:W-:Y:S01]  /*587d0*/  IMAD.WIDE R2, R23, 0x2, R18 ;  /* 0x0000000217027825 */ /* 0x001fe200078e0212 */
[----:B------:R-:W-:-:S03]  /*587e0*/  PRMT R0, R7, 0x7632, R0 ;  /* 0x0000763207007816 */ /* 0x000fc60000000000 */
[----:B-1----:R-:W-:Y:S01]  /*587f0*/  IMAD.WIDE R4, R13, 0x2, R16 ;  /* 0x000000020d047825 */ /* 0x002fe200078e0210 */
[----:B------:R-:W-:Y:S01]  /*58800*/  IADD3 R23, R21, c[0x0][0x198], RZ ;  /* 0x0000660015177a10 */ /* 0x000fe20007ffe0ff */
[----:B-----5:R0:W-:Y:S01]  /*58810*/  @P5 STG.E.U16 [R8.64], R26 ;  /* 0x0000001a08005986 */ /* 0x0201e2000c101504 */
[----:B------:R-:W-:Y:S02]  /*58820*/  ISETP.LT.AND P5, PT, R24, c[0x0][0x178], !P0 ;  /* 0x00005e0018007a0c */ /* 0x000fe400047a1270 */
[----:B------:R-:W-:Y:S01]  /*58830*/  PRMT R10, R26, 0x7632, R10 ;  /* 0x000076321a0a7816 */ /* 0x000fe2000000000a */
[----:B------:R1:W-:Y:S01]  /*58840*/  @P4 STG.E.U16 [R2.64], R7 ;  /* 0x0000000702004986 */ /* 0x0003e2000c101504 */
[----:B------:R-:W-:Y:S02]  /*58850*/  ISETP.GE.AND P4, PT, R6, c[0x0][0x17c], PT ;  /* 0x00005f0006007a0c */ /* 0x000fe40003f86270 */
[----:B------:R-:W-:Y:S01]  /*58860*/  ISETP.LT.AND P0, PT, R25, c[0x0][0x178], !P0 ;  /* 0x00005e0019007a0c */ /* 0x000fe20004701270 */
[----:B------:R4:W-:Y:S01]  /*58870*/  @P2 STG.E.U16 [R4.64], R10 ;  /* 0x0000000a04002986 */ /* 0x0009e2000c101504 */
[----:B0-----:R-:W-:-:S04]  /*58880*/  IMAD.WIDE R8, R13, 0x2, R18 ;  /* 0x000000020d087825 */ /* 0x001fc800078e0212 */
[----:B------:R-:W-:Y:S01]  /*58890*/  IMAD.WIDE R12, R21, 0x2, R16 ;  /* 0x00000002150c7825 */ /* 0x000fe200078e0210 */
[C---:B------:R-:W-:Y:S01]  /*588a0*/  ISETP.LT.AND P2, PT, R24.reuse, c[0x0][0x178], !P4 ;  /* 0x00005e0018007a0c */ /* 0x040fe20006741270 */
[----:B------:R0:W-:Y:S01]  /*588b0*/  @P6 STG.E.U16 [R8.64], R0 ;  /* 0x0000000008006986 */ /* 0x0001e2000c101504 */
[----:B------:R-:W-:Y:S02]  /*588c0*/  ISETP.LT.AND P6, PT, R24, c[0x0][0x178], !P3 ;  /* 0x00005e0018007a0c */ /* 0x000fe40005fc1270 */
[C---:B------:R-:W-:Y:S01]  /*588d0*/  ISETP.LT.AND P4, PT, R25.reuse, c[0x0][0x178], !P4 ;  /* 0x00005e0019007a0c */ /* 0x040fe20006781270 */
[----:B------:R-:W-:Y:S02]  /*588e0*/  ISETP.LT.AND P3, PT, R25, c[0x0][0x178], !P3 ;  /* 0x00005e0019007a0c */ /* 0x000fe40005f61270 */
[----:B-1----:R-:W-:-:S04]  /*588f0*/  IMAD.WIDE R2, R21, 0x2, R18 ;  /* 0x0000000215027825 */ /* 0x002fc800078e0212 */
[----:B----4-:R-:W-:Y:S01]  /*58900*/  IMAD.WIDE R4, R23, 0x2, R16 ;  /* 0x0000000217047825 */ /* 0x010fe200078e0210 */
[----:B------:R-:W-:-:S03]  /*58910*/  PRMT R10, R11, 0x7632, R10 ;  /* 0x000076320b0a7816 */ /* 0x000fc6000000000a */
[----:B------:R-:W-:Y:S01]  /*58920*/  IMAD.WIDE R6, R23, 0x2, R18 ;  /* 0x0000000217067825 */ /* 0x000fe200078e0212 */
[----:B--2---:R1:W-:Y:S01]  /*58930*/  @P5 STG.E.U16 [R12.64], R29 ;  /* 0x0000001d0c005986 */ /* 0x0043e2000c101504 */
[----:B------:R-:W-:Y:S02]  /*58940*/  ISETP.LT.AND P5, PT, R24, c[0x0][0x178], !P1 ;  /* 0x00005e0018007a0c */ /* 0x000fe40004fa1270 */
[----:B------:R-:W-:Y:S01]  /*58950*/  ISETP.LT.AND P1, PT, R25, c[0x0][0x178], !P1 ;  /* 0x00005e0019007a0c */ /* 0x000fe20004f21270 */
[----:B------:R-:W-:Y:S02]  /*58960*/  IADD3 R25, R23, c[0x0][0x198], RZ ;  /* 0x0000660017197a10 */ /* 0x000fe40007ffe0ff */
[----:B0-----:R-:W-:Y:S02]  /*58970*/  PRMT R0, R29, 0x7632, R0 ;  /* 0x000076321d007816 */ /* 0x001fe40000000000 */
[C---:B------:R-:W-:Y:S01]  /*58980*/  IADD3 R21, R25.reuse, c[0x0][0x198], RZ ;  /* 0x0000660019157a10 */ /* 0x040fe20007ffe0ff */
[C---:B------:R-:W-:Y:S01]  /*58990*/  IMAD.WIDE R8, R25.reuse, 0x2, R16 ;  /* 0x0000000219087825 */ /* 0x040fe200078e0210 */
[----:B------:R0:W-:Y:S03]  /*589a0*/  @P0 STG.E.U16 [R2.64], R11 ;  /* 0x0000000b02000986 */ /* 0x0001e6000c101504 */
[----:B-1----:R-:W-:-:S04]  /*589b0*/  IMAD.WIDE R12, R25, 0x2, R18 ;  /* 0x00000002190c7825 */ /* 0x002fc800078e0212 */
[C---:B------:R-:W-:Y:S01]  /*589c0*/  IMAD.WIDE R16, R21.reuse, 0x2, R16 ;  /* 0x0000000215107825 */ /* 0x040fe200078e0210 */
[----:B------:R1:W-:Y:S03]  /*589d0*/  @P5 STG.E.U16 [R4.64], R0 ;  /* 0x0000000004005986 */ /* 0x0003e6000c101504 */
[----:B------:R1:W-:Y:S02]  /*589e0*/  @P1 STG.E.U16 [R6.64], R10 ;  /* 0x0000000a06001986 */ /* 0x0003e4000c101504 */
[----:B---3--:R1:W-:Y:S02]  /*589f0*/  @P6 STG.E.U16 [R8.64], R28 ;  /* 0x0000001c08006986 */ /* 0x0083e4000c101504 */
[----:B------:R1:W-:Y:S01]  /*58a00*/  @P3 STG.E.U16 [R12.64], R15 ;  /* 0x0000000f0c003986 */ /* 0x0003e2000c101504 */
[----:B0-----:R-:W-:Y:S01]  /*58a10*/  PRMT R3, R28, 0x7632, R3 ;  /* 0x000076321c037816 */ /* 0x001fe20000000003 */
[----:B------:R-:W-:-:S04]  /*58a20*/  IMAD.WIDE R18, R21, 0x2, R18 ;  /* 0x0000000215127825 */ /* 0x000fc800078e0212 */
[----:B------:R1:W-:Y:S01]  /*58a30*/  @P2 STG.E.U16 [R16.64], R3 ;  /* 0x0000000310002986 */ /* 0x0003e2000c101504 */
[----:B------:R-:W-:Y:S05]  /*58a40*/  @!P4 EXIT ;  /* 0x000000000000c94d */ /* 0x000fea0003800000 */
[----:B-1----:R-:W-:-:S05]  /*58a50*/  PRMT R9, R15, 0x7632, R9 ;  /* 0x000076320f097816 */ /* 0x002fca0000000009 */
[----:B------:R-:W-:Y:S01]  /*58a60*/  STG.E.U16 [R18.64], R9 ;  /* 0x0000000912007986 */ /* 0x000fe2000c101504 */
[----:B------:R-:W-:Y:S05]  /*58a70*/  EXIT ;  /* 0x000000000000794d */ /* 0x000fea0003800000 */
.L_x_4:
[----:B------:R-:W-:-:S00]  /*58a80*/  BRA `(.L_x_4) ;  /* 0xfffffff000007947 */ /* 0x000fc0000383ffff */
[----:B------:R-:W-:-:S00]  /*58a90*/  NOP ;  /* 0x0000000000007918 */ /* 0x000fc00000000000 */
        /* <DEDUP_REMOVED lines=14> */
.L_x_5:


//--------------------- .nv.shared.matmul_kernel  --------------------------
	.section	.nv.shared.matmul_kernel,"aw",@nobits
	.sectionflags	@""
	.align	16
